	.target	sm_90a

	.elftype	@"ET_EXEC"


//--------------------- .note.nv.tkinfo           --------------------------
	.section	.note.nv.tkinfo,"",@"SHT_NOTE"
	.sectionflags	@"SHF_NOTE_NV_TKINFO"
	.tkinfo
        /*0018*/ 	.word	0x00000002
        /*0030*/ 	.string	""
        /*0030*/ 	.string	"ptxas"
        /*0030*/ 	.string	"Cuda compilation tools, release 13.0, V13.0.88"
        /*0030*/ 	.string	"Build cuda_13.0.r13.0/compiler.36424714_0"
        /*0030*/ 	.string	"-v  -suppress-debug-info  -lineinfo  -arch sm_90a "



//--------------------- .note.nv.cuinfo           --------------------------
	.section	.note.nv.cuinfo,"",@"SHT_NOTE"
	.sectionflags	@"SHF_NOTE_NV_CUINFO"
        /*0018*/ 	.short	0x0002
        /*001a*/ 	.short	0x005a
        /*001c*/ 	.short	0x0082
	.zero		2


//--------------------- .nv.info                  --------------------------
	.section	.nv.info,"",@"SHT_CUDA_INFO"
	.align	4


	//----- nvinfo : EIATTR_REGCOUNT
	.align		4
        /*0000*/ 	.byte	0x04, 0x2f
        /*0002*/ 	.short	(.L_1 - .L_0)
	.align		4
.L_0:
        /*0004*/ 	.word	index@(matmul_kernel)
        /*0008*/ 	.word	0x000000ff


	//----- nvinfo : EIATTR_FRAME_SIZE
	.align		4
.L_1:
        /*000c*/ 	.byte	0x04, 0x11
        /*000e*/ 	.short	(.L_3 - .L_2)
	.align		4
.L_2:
        /*0010*/ 	.word	index@(matmul_kernel)
        /*0014*/ 	.word	0x00000db8


	//----- nvinfo : EIATTR_MIN_STACK_SIZE
	.align		4
.L_3:
        /*0018*/ 	.byte	0x04, 0x12
        /*001a*/ 	.short	(.L_5 - .L_4)
	.align		4
.L_4:
        /*001c*/ 	.word	index@(matmul_kernel)
        /*0020*/ 	.word	0x00000db8
.L_5:


//--------------------- .nv.compat                --------------------------
	.section	.nv.compat,"",@"SHT_CUDA_COMPAT_INFO"
	.align	4
        /*0000*/ 	.byte	0x02, 0x09, 0x01, 0x00, 0x02, 0x02, 0x04, 0x00, 0x02, 0x05, 0x05, 0x00, 0x03, 0x07, 0x01, 0x01
        /*0010*/ 	.byte	0x02, 0x03, 0x00, 0x00, 0x02, 0x06, 0x01, 0x00, 0x04, 0x0b, 0x08, 0x00, 0x00, 0x00, 0x00, 0x00
        /*0020*/ 	.byte	0x00, 0x00, 0x00, 0x00


//--------------------- .nv.info.matmul_kernel    --------------------------
	.section	.nv.info.matmul_kernel,"",@"SHT_CUDA_INFO"
	.sectionflags	@""
	.align	4


	//----- nvinfo : EIATTR_CUDA_API_VERSION
	.align		4
        /*0000*/ 	.byte	0x04, 0x37
        /*0002*/ 	.short	(.L_7 - .L_6)
.L_6:
        /*0004*/ 	.word	0x00000082


	//----- nvinfo : EIATTR_KPARAM_INFO
	.align		4
.L_7:
        /*0008*/ 	.byte	0x04, 0x17
        /*000a*/ 	.short	(.L_9 - .L_8)
.L_8:
        /*000c*/ 	.word	0x00000000
        /*0010*/ 	.short	0x000d
        /*0012*/ 	.short	0x0048
        /*0014*/ 	.byte	0x00, 0xf4, 0x21, 0x00


	//----- nvinfo : EIATTR_KPARAM_INFO
	.align		4
.L_9:
        /*0018*/ 	.byte	0x04, 0x17
        /*001a*/ 	.short	(.L_11 - .L_10)
.L_10:
        /*001c*/ 	.word	0x00000000
        /*0020*/ 	.short	0x000c
        /*0022*/ 	.short	0x0040
        /*0024*/ 	.byte	0x00, 0xf4, 0x21, 0x00


	//----- nvinfo : EIATTR_KPARAM_INFO
	.align		4
.L_11:
        /*0028*/ 	.byte	0x04, 0x17
        /*002a*/ 	.short	(.L_13 - .L_12)
.L_12:
        /*002c*/ 	.word	0x00000000
        /*0030*/ 	.short	0x000b
        /*0032*/ 	.short	0x0038
        /*0034*/ 	.byte	0x00, 0xf0, 0x11, 0x00


	//----- nvinfo : EIATTR_KPARAM_INFO
	.align		4
.L_13:
        /*0038*/ 	.byte	0x04, 0x17
        /*003a*/ 	.short	(.L_15 - .L_14)
.L_14:
        /*003c*/ 	.word	0x00000000
        /*0040*/ 	.short	0x000a
        /*0042*/ 	.short	0x0034
        /*0044*/ 	.byte	0x00, 0xf0, 0x11, 0x00


	//----- nvinfo : EIATTR_KPARAM_INFO
	.align		4
.L_15:
        /*0048*/ 	.byte	0x04, 0x17
        /*004a*/ 	.short	(.L_17 - .L_16)
.L_16:
        /*004c*/ 	.word	0x00000000
        /*0050*/ 	.short	0x0009
        /*0052*/ 	.short	0x0030
        /*0054*/ 	.byte	0x00, 0xf0, 0x11, 0x00


	//----- nvinfo : EIATTR_KPARAM_INFO
	.align		4
.L_17:
        /*0058*/ 	.byte	0x04, 0x17
        /*005a*/ 	.short	(.L_19 - .L_18)
.L_18:
        /*005c*/ 	.word	0x00000000
        /*0060*/ 	.short	0x0008
        /*0062*/ 	.short	0x002c
        /*0064*/ 	.byte	0x00, 0xf0, 0x11, 0x00


	//----- nvinfo : EIATTR_KPARAM_INFO
	.align		4
.L_19:
        /*0068*/ 	.byte	0x04, 0x17
        /*006a*/ 	.short	(.L_21 - .L_20)
.L_20:
        /*006c*/ 	.word	0x00000000
        /*0070*/ 	.short	0x0007
        /*0072*/ 	.short	0x0028
        /*0074*/ 	.byte	0x00, 0xf0, 0x11, 0x00


	//----- nvinfo : EIATTR_KPARAM_INFO
	.align		4
.L_21:
        /*0078*/ 	.byte	0x04, 0x17
        /*007a*/ 	.short	(.L_23 - .L_22)
.L_22:
        /*007c*/ 	.word	0x00000000
        /*0080*/ 	.short	0x0006
        /*0082*/ 	.short	0x0024
        /*0084*/ 	.byte	0x00, 0xf0, 0x11, 0x00


	//----- nvinfo : EIATTR_KPARAM_INFO
	.align		4
.L_23:
        /*0088*/ 	.byte	0x04, 0x17
        /*008a*/ 	.short	(.L_25 - .L_24)
.L_24:
        /*008c*/ 	.word	0x00000000
        /*0090*/ 	.short	0x0005
        /*0092*/ 	.short	0x0020
        /*0094*/ 	.byte	0x00, 0xf0, 0x11, 0x00


	//----- nvinfo : EIATTR_KPARAM_INFO
	.align		4
.L_25:
        /*0098*/ 	.byte	0x04, 0x17
        /*009a*/ 	.short	(.L_27 - .L_26)
.L_26:
        /*009c*/ 	.word	0x00000000
        /*00a0*/ 	.short	0x0004
        /*00a2*/ 	.short	0x001c
        /*00a4*/ 	.byte	0x00, 0xf0, 0x11, 0x00


	//----- nvinfo : EIATTR_KPARAM_INFO
	.align		4
.L_27:
        /*00a8*/ 	.byte	0x04, 0x17
        /*00aa*/ 	.short	(.L_29 - .L_28)
.L_28:
        /*00ac*/ 	.word	0x00000000
        /*00b0*/ 	.short	0x0003
        /*00b2*/ 	.short	0x0018
        /*00b4*/ 	.byte	0x00, 0xf0, 0x11, 0x00


	//----- nvinfo : EIATTR_KPARAM_INFO
	.align		4
.L_29:
        /*00b8*/ 	.byte	0x04, 0x17
        /*00ba*/ 	.short	(.L_31 - .L_30)
.L_30:
        /*00bc*/ 	.word	0x00000000
        /*00c0*/ 	.short	0x0002
        /*00c2*/ 	.short	0x0010
        /*00c4*/ 	.byte	0x00, 0xf4, 0x21, 0x00


	//----- nvinfo : EIATTR_KPARAM_INFO
	.align		4
.L_31:
        /*00c8*/ 	.byte	0x04, 0x17
        /*00ca*/ 	.short	(.L_33 - .L_32)
.L_32:
        /*00cc*/ 	.word	0x00000000
        /*00d0*/ 	.short	0x0001
        /*00d2*/ 	.short	0x0008
        /*00d4*/ 	.byte	0x00, 0xf4, 0x21, 0x00


	//----- nvinfo : EIATTR_KPARAM_INFO
	.align		4
.L_33:
        /*00d8*/ 	.byte	0x04, 0x17
        /*00da*/ 	.short	(.L_35 - .L_34)
.L_34:
        /*00dc*/ 	.word	0x00000000
        /*00e0*/ 	.short	0x0000
        /*00e2*/ 	.short	0x0000
        /*00e4*/ 	.byte	0x00, 0xf4, 0x21, 0x00


	//----- nvinfo : EIATTR_SPARSE_MMA_MASK
	.align		4
.L_35:
        /*00e8*/ 	.byte	0x03, 0x50
        /*00ea*/ 	.short	0x0000


	//----- nvinfo : EIATTR_MAXREG_COUNT
	.align		4
        /*00ec*/ 	.byte	0x03, 0x1b
        /*00ee*/ 	.short	0x00ff


	//----- nvinfo : EIATTR_NUM_BARRIERS
	.align		4
        /*00f0*/ 	.byte	0x02, 0x4c
        /*00f2*/ 	.byte	0x01
	.zero		1


	//----- nvinfo : EIATTR_ANNOTATIONS
	.align		4
        /*00f4*/ 	.byte	0x04, 0x55
        /*00f6*/ 	.short	(.L_37 - .L_36)


	//   ....[0]....
.L_36:
        /*00f8*/ 	.word	0x00000001
        /*00fc*/ 	.byte	0x20, 0x09, 0x00, 0x00, 0x01, 0x00, 0x00, 0x00, 0x00, 0x66, 0x00, 0x00, 0x01, 0x00, 0x00, 0x00
        /* <DEDUP_REMOVED lines=1304> */
        /*528c*/ 	.byte	0x00, 0xd4, 0x01, 0x00, 0x01, 0x00, 0x00, 0x00, 0xb0, 0xdb, 0x01, 0x00


	//----- nvinfo : EIATTR_MERCURY_ISA_VERSION
	.align		4
.L_37:
        /*5298*/ 	.byte	0x03, 0x5f
        /*529a*/ 	.short	0x0101


	//----- nvinfo : EIATTR_EXIT_INSTR_OFFSETS
	.align		4
        /*529c*/ 	.byte	0x04, 0x1c
        /*529e*/ 	.short	(.L_39 - .L_38)


	//   ....[0]....
.L_38:
        /*52a0*/ 	.word	0x00026ca0


	//   ....[1]....
        /*52a4*/ 	.word	0x00026cd0


	//----- nvinfo : EIATTR_REQNTID
	.align		4
.L_39:
        /*52a8*/ 	.byte	0x04, 0x10
        /*52aa*/ 	.short	(.L_41 - .L_40)
.L_40:
        /*52ac*/ 	.word	0x00000100
        /*52b0*/ 	.word	0x00000001
        /*52b4*/ 	.word	0x00000001


	//----- nvinfo : EIATTR_CBANK_PARAM_SIZE
	.align		4
.L_41:
        /*52b8*/ 	.byte	0x03, 0x19
        /*52ba*/ 	.short	0x0050


	//----- nvinfo : EIATTR_PARAM_CBANK
	.align		4
        /*52bc*/ 	.byte	0x04, 0x0a
        /*52be*/ 	.short	(.L_43 - .L_42)
	.align		4
.L_42:
        /*52c0*/ 	.word	index@(.nv.constant0.matmul_kernel)
        /*52c4*/ 	.short	0x0210
        /*52c6*/ 	.short	0x0050


	//----- nvinfo : EIATTR_SW_WAR
	.align		4
.L_43:
        /*52c8*/ 	.byte	0x04, 0x36
        /*52ca*/ 	.short	(.L_45 - .L_44)
.L_44:
        /*52cc*/ 	.word	0x00000008
.L_45:


//--------------------- .nv.callgraph             --------------------------
	.section	.nv.callgraph,"",@"SHT_CUDA_CALLGRAPH"
	.align	4
	.sectionentsize	8
	.align		4
        /*0000*/ 	.word	0x00000000
	.align		4
        /*0004*/ 	.word	0xffffffff
	.align		4
        /*0008*/ 	.word	0x00000000
	.align		4
        /*000c*/ 	.word	0xfffffffe
	.align		4
        /*0010*/ 	.word	0x00000000
	.align		4
        /*0014*/ 	.word	0xfffffffd
	.align		4
        /*0018*/ 	.word	0x00000000
	.align		4
        /*001c*/ 	.word	0xfffffffc


//--------------------- .text.matmul_kernel       --------------------------
	.section	.text.matmul_kernel,"ax",@progbits
	.align	128
        .global         matmul_kernel
        .type           matmul_kernel,@function
        .size           matmul_kernel,(.L_x_3 - matmul_kernel)
        .other          matmul_kernel,@"STO_CUDA_ENTRY STV_DEFAULT"
matmul_kernel:
.text.matmul_kernel:
[----:B------:R-:W0:Y:S08]  /*0000*/  LDC R1, c[0x0][0x28] ;  /* 0x00000a00ff017b82 */ /* 0x000e300000000800 */
[----:B------:R-:W1:Y:S01]  /*0010*/  LDC.64 R26, c[0x0][0x228] ;  /* 0x00008a00ff1a7b82 */ /* 0x000e620000000a00 */
[----:B------:R-:W2:Y:S01]  /*0020*/  S2R R5, SR_CTAID.X ;  /* 0x0000000000057919 */ /* 0x000ea20000002500 */
[----:B0-----:R-:W-:Y:S01]  /*0030*/  VIADD R1, R1, 0xfffff248 ;  /* 0xfffff24801017836 */ /* 0x001fe20000000000 */
[----:B------:R-:W-:Y:S01]  /*0040*/  UMOV UR12, 0x400 ;  /* 0x00000400000c7882 */ /* 0x000fe20000000000 */
[----:B------:R-:W-:Y:S01]  /*0050*/  ULDC.64 UR14, c[0x0][0x208] ;  /* 0x00008200000e7ab9 */ /* 0x000fe20000000a00 */
[----:B------:R-:W0:Y:S01]  /*0060*/  S2R R152, SR_TID.X ;  /* 0x0000000000987919 */ /* 0x000e220000002100 */
[----:B------:R-:W-:-:S02]  /*0070*/  CS2R R20, SRZ ;  /* 0x0000000000147805 */ /* 0x000fc4000001ff00 */
[----:B------:R-:W-:Y:S01]  /*0080*/  CS2R R22, SRZ ;  /* 0x0000000000167805 */ /* 0x000fe2000001ff00 */
[----:B------:R-:W3:Y:S01]  /*0090*/  S2UR UR4, SR_CgaCtaId ;  /* 0x00000000000479c3 */ /* 0x000ee20000008800 */
[----:B------:R-:W-:Y:S02]  /*00a0*/  CS2R R28, SRZ ;  /* 0x00000000001c7805 */ /* 0x000fe4000001ff00 */
[----:B------:R-:W-:Y:S02]  /*00b0*/  CS2R R30, SRZ ;  /* 0x00000000001e7805 */ /* 0x000fe4000001ff00 */
[----:B------:R-:W-:Y:S02]  /*00c0*/  CS2R R32, SRZ ;  /* 0x0000000000207805 */ /* 0x000fe4000001ff00 */
[----:B------:R-:W-:Y:S02]  /*00d0*/  CS2R R34, SRZ ;  /* 0x0000000000227805 */ /* 0x000fe4000001ff00 */
[----:B------:R-:W-:-:S02]  /*00e0*/  CS2R R36, SRZ ;  /* 0x0000000000247805 */ /* 0x000fc4000001ff00 */
[----:B------:R-:W-:Y:S02]  /*00f0*/  CS2R R38, SRZ ;  /* 0x0000000000267805 */ /* 0x000fe4000001ff00 */
        /* <DEDUP_REMOVED lines=8> */
[----:B------:R-:W-:Y:S01]  /*0180*/  CS2R R56, SRZ ;  /* 0x0000000000387805 */ /* 0x000fe2000001ff00 */
[----:B-1----:R-:W-:Y:S01]  /*0190*/  VIADD R0, R27, 0xff ;  /* 0x000000ff1b007836 */ /* 0x002fe20000000000 */
[----:B------:R-:W-:Y:S02]  /*01a0*/  CS2R R58, SRZ ;  /* 0x00000000003a7805 */ /* 0x000fe4000001ff00 */
[----:B------:R-:W-:-:S02]  /*01b0*/  CS2R R60, SRZ ;  /* 0x00000000003c7805 */ /* 0x000fc4000001ff00 */
[----:B------:R-:W-:Y:S02]  /*01c0*/  CS2R R62, SRZ ;  /* 0x00000000003e7805 */ /* 0x000fe4000001ff00 */
[----:B------:R-:W-:Y:S02]  /*01d0*/  CS2R R64, SRZ ;  /* 0x0000000000407805 */ /* 0x000fe4000001ff00 */
[----:B------:R-:W-:Y:S02]  /*01e0*/  SHF.R.S32.HI R3, RZ, 0x1f, R0 ;  /* 0x0000001fff037819 */ /* 0x000fe40000011400 */
[----:B------:R-:W-:Y:S02]  /*01f0*/  CS2R R66, SRZ ;  /* 0x0000000000427805 */ /* 0x000fe4000001ff00 */
[----:B------:R-:W-:Y:S01]  /*0200*/  CS2R R68, SRZ ;  /* 0x0000000000447805 */ /* 0x000fe2000001ff00 */
[----:B---3--:R-:W-:Y:S01]  /*0210*/  ULEA UR12, UR4, UR12, 0x18 ;  /* 0x0000000c040c7291 */ /* 0x008fe2000f8ec03f */
[----:B------:R-:W-:-:S02]  /*0220*/  LEA.HI R3, R3, R0, RZ, 0x8 ;  /* 0x0000000003037211 */ /* 0x000fc400078f40ff */
[----:B------:R-:W-:Y:S02]  /*0230*/  CS2R R70, SRZ ;  /* 0x0000000000467805 */ /* 0x000fe4000001ff00 */
[----:B--2---:R-:W-:Y:S02]  /*0240*/  IABS R8, R5 ;  /* 0x0000000500087213 */ /* 0x004fe40000000000 */
[----:B------:R-:W-:Y:S02]  /*0250*/  CS2R R72, SRZ ;  /* 0x0000000000487805 */ /* 0x000fe4000001ff00 */
[----:B------:R-:W-:Y:S02]  /*0260*/  SHF.R.S32.HI R3, RZ, 0x8, R3 ;  /* 0x00000008ff037819 */ /* 0x000fe40000011403 */
[----:B------:R-:W-:Y:S02]  /*0270*/  CS2R R74, SRZ ;  /* 0x00000000004a7805 */ /* 0x000fe4000001ff00 */
[----:B------:R-:W-:-:S02]  /*0280*/  CS2R R76, SRZ ;  /* 0x00000000004c7805 */ /* 0x000fc4000001ff00 */
[----:B------:R-:W-:Y:S02]  /*0290*/  CS2R R78, SRZ ;  /* 0x00000000004e7805 */ /* 0x000fe4000001ff00 */
[----:B------:R-:W-:Y:S01]  /*02a0*/  CS2R R80, SRZ ;  /* 0x0000000000507805 */ /* 0x000fe2000001ff00 */
[----:B------:R-:W-:Y:S01]  /*02b0*/  IMAD.SHL.U32 R4, R3, 0x8, RZ ;  /* 0x0000000803047824 */ /* 0x000fe200078e00ff */
[----:B------:R-:W-:Y:S02]  /*02c0*/  CS2R R82, SRZ ;  /* 0x0000000000527805 */ /* 0x000fe4000001ff00 */
[----:B------:R-:W-:Y:S02]  /*02d0*/  CS2R R84, SRZ ;  /* 0x0000000000547805 */ /* 0x000fe4000001ff00 */
[----:B------:R-:W-:Y:S02]  /*02e0*/  CS2R R86, SRZ ;  /* 0x0000000000567805 */ /* 0x000fe4000001ff00 */
[----:B------:R-:W-:-:S02]  /*02f0*/  CS2R R88, SRZ ;  /* 0x0000000000587805 */ /* 0x000fc4000001ff00 */
[-C--:B------:R-:W-:Y:S02]  /*0300*/  IABS R7, R4.reuse ;  /* 0x0000000400077213 */ /* 0x080fe40000000000 */
[----:B------:R-:W-:Y:S02]  /*0310*/  CS2R R90, SRZ ;  /* 0x00000000005a7805 */ /* 0x000fe4000001ff00 */
[----:B------:R-:W-:Y:S02]  /*0320*/  IABS R10, R4 ;  /* 0x00000004000a7213 */ /* 0x000fe40000000000 */
[----:B------:R-:W-:Y:S01]  /*0330*/  CS2R R92, SRZ ;  /* 0x00000000005c7805 */ /* 0x000fe2000001ff00 */
[----:B------:R-:W1:Y:S01]  /*0340*/  I2F.RP R0, R7 ;  /* 0x0000000700007306 */ /* 0x000e620000209400 */
        /* <DEDUP_REMOVED lines=13> */
[----:B------:R-:W-:Y:S01]  /*0420*/  CS2R R120, SRZ ;  /* 0x0000000000787805 */ /* 0x000fe2000001ff00 */
[----:B-1----:R-:W1:Y:S01]  /*0430*/  MUFU.RCP R0, R0 ;  /* 0x0000000000007308 */ /* 0x002e620000001000 */
        /* <DEDUP_REMOVED lines=14> */
[----:B------:R-:W-:Y:S01]  /*0520*/  CS2R R150, SRZ ;  /* 0x0000000000967805 */ /* 0x000fe2000001ff00 */
[----:B-1----:R-:W-:Y:S02]  /*0530*/  VIADD R2, R0, 0xffffffe ;  /* 0x0ffffffe00027836 */ /* 0x002fe40000000000 */
[----:B------:R-:W-:Y:S02]  /*0540*/  IMAD.MOV R0, RZ, RZ, -R10 ;  /* 0x000000ffff007224 */ /* 0x000fe400078e0a0a */
[----:B------:R1:W2:Y:S02]  /*0550*/  F2I.FTZ.U32.TRUNC.NTZ R3, R2 ;  /* 0x0000000200037305 */ /* 0x0002a4000021f000 */
[----:B-1----:R-:W-:Y:S02]  /*0560*/  IMAD.MOV.U32 R2, RZ, RZ, RZ ;  /* 0x000000ffff027224 */ /* 0x002fe400078e00ff */
[----:B--2---:R-:W-:-:S04]  /*0570*/  IMAD.MOV R6, RZ, RZ, -R3 ;  /* 0x000000ffff067224 */ /* 0x004fc800078e0a03 */
[----:B------:R-:W-:Y:S02]  /*0580*/  IMAD R9, R6, R7, RZ ;  /* 0x0000000706097224 */ /* 0x000fe400078e02ff */
[----:B------:R-:W-:Y:S02]  /*0590*/  IMAD.MOV.U32 R6, RZ, RZ, R8 ;  /* 0x000000ffff067224 */ /* 0x000fe400078e0008 */
[----:B------:R-:W-:-:S06]  /*05a0*/  IMAD.HI.U32 R3, R3, R9, R2 ;  /* 0x0000000903037227 */ /* 0x000fcc00078e0002 */
[----:B------:R-:W-:-:S04]  /*05b0*/  IMAD.HI.U32 R3, R3, R6, RZ ;  /* 0x0000000603037227 */ /* 0x000fc800078e00ff */
[----:B------:R-:W-:-:S05]  /*05c0*/  IMAD R0, R3, R0, R6 ;  /* 0x0000000003007224 */ /* 0x000fca00078e0206 */
[----:B------:R-:W-:-:S13]  /*05d0*/  ISETP.GT.U32.AND P1, PT, R7, R0, PT ;  /* 0x000000000700720c */ /* 0x000fda0003f24070 */
[----:B------:R-:W-:Y:S02]  /*05e0*/  @!P1 IMAD.IADD R0, R0, 0x1, -R7 ;  /* 0x0000000100009824 */ /* 0x000fe400078e0a07 */
[----:B------:R-:W-:Y:S01]  /*05f0*/  @!P1 VIADD R3, R3, 0x1 ;  /* 0x0000000103039836 */ /* 0x000fe20000000000 */
[----:B------:R-:W-:Y:S02]  /*0600*/  ISETP.NE.AND P1, PT, R4, RZ, PT ;  /* 0x000000ff0400720c */ /* 0x000fe40003f25270 */
[----:B------:R-:W-:Y:S02]  /*0610*/  ISETP.GE.U32.AND P0, PT, R0, R7, PT ;  /* 0x000000070000720c */ /* 0x000fe40003f06070 */
[----:B------:R-:W-:-:S04]  /*0620*/  LOP3.LUT R0, R5, R4, RZ, 0x3c, !PT ;  /* 0x0000000405007212 */ /* 0x000fc800078e3cff */
[----:B------:R-:W-:Y:S01]  /*0630*/  ISETP.GE.AND P2, PT, R0, RZ, PT ;  /* 0x000000ff0000720c */ /* 0x000fe20003f46270 */
[----:B------:R-:W-:-:S06]  /*0640*/  VIADD R0, R26, 0xff ;  /* 0x000000ff1a007836 */ /* 0x000fcc0000000000 */
[----:B------:R-:W-:-:S04]  /*0650*/  @P0 VIADD R3, R3, 0x1 ;  /* 0x0000000103030836 */ /* 0x000fc80000000000 */
[----:B------:R-:W-:Y:S01]  /*0660*/  IMAD.MOV.U32 R2, RZ, RZ, R3 ;  /* 0x000000ffff027224 */ /* 0x000fe200078e0003 */
[----:B------:R-:W-:-:S03]  /*0670*/  SHF.R.S32.HI R3, RZ, 0x1f, R0 ;  /* 0x0000001fff037819 */ /* 0x000fc60000011400 */
[----:B------:R-:W-:Y:S01]  /*0680*/  @!P2 IMAD.MOV R2, RZ, RZ, -R2 ;  /* 0x000000ffff02a224 */ /* 0x000fe200078e0a02 */
[----:B------:R-:W-:Y:S02]  /*0690*/  @!P1 LOP3.LUT R2, RZ, R4, RZ, 0x33, !PT ;  /* 0x00000004ff029212 */ /* 0x000fe400078e33ff */
[----:B------:R-:W-:-:S03]  /*06a0*/  LEA.HI R3, R3, R0, RZ, 0x8 ;  /* 0x0000000003037211 */ /* 0x000fc600078f40ff */
[----:B------:R-:W-:Y:S02]  /*06b0*/  IMAD.SHL.U32 R6, R2, 0x8, RZ ;  /* 0x0000000802067824 */ /* 0x000fe400078e00ff */
[----:B------:R-:W-:-:S03]  /*06c0*/  IMAD.MOV R2, RZ, RZ, -R2 ;  /* 0x000000ffff027224 */ /* 0x000fc600078e0a02 */
[----:B------:R-:W-:Y:S01]  /*06d0*/  LEA.HI.SX32 R3, R3, -R6, 0x18 ;  /* 0x8000000603037211 */ /* 0x000fe200078fc2ff */
[----:B------:R-:W-:-:S03]  /*06e0*/  IMAD R4, R4, R2, R5 ;  /* 0x0000000204047224 */ /* 0x000fc600078e0205 */
[----:B------:R-:W-:Y:S02]  /*06f0*/  VIMNMX R11, R3, 0x8, PT ;  /* 0x00000008030b7848 */ /* 0x000fe40003fe0100 */
[----:B------:R-:W-:Y:S02]  /*0700*/  IABS R9, R4 ;  /* 0x0000000400097213 */ /* 0x000fe40000000000 */
[----:B------:R-:W-:-:S04]  /*0710*/  IABS R7, R11 ;  /* 0x0000000b00077213 */ /* 0x000fc80000000000 */
[----:B------:R-:W1:Y:S08]  /*0720*/  I2F.RP R0, R7 ;  /* 0x0000000700007306 */ /* 0x000e700000209400 */
[----:B-1----:R-:W1:Y:S02]  /*0730*/  MUFU.RCP R0, R0 ;  /* 0x0000000000007308 */ /* 0x002e640000001000 */
[----:B-1----:R-:W-:-:S06]  /*0740*/  VIADD R3, R0, 0xffffffe ;  /* 0x0ffffffe00037836 */ /* 0x002fcc0000000000 */
[----:B------:R-:W1:Y:S02]  /*0750*/  F2I.FTZ.U32.TRUNC.NTZ R3, R3 ;  /* 0x0000000300037305 */ /* 0x000e64000021f000 */
[----:B-1----:R-:W-:-:S04]  /*0760*/  IMAD.MOV R8, RZ, RZ, -R3 ;  /* 0x000000ffff087224 */ /* 0x002fc800078e0a03 */
[----:B------:R-:W-:Y:S01]  /*0770*/  IMAD.MOV.U32 R2, RZ, RZ, R8 ;  /* 0x000000ffff027224 */ /* 0x000fe200078e0008 */
[----:B------:R-:W-:-:S03]  /*0780*/  IABS R8, R11 ;  /* 0x0000000b00087213 */ /* 0x000fc60000000000 */
[----:B------:R-:W-:Y:S02]  /*0790*/  IMAD R5, R2, R7, RZ ;  /* 0x0000000702057224 */ /* 0x000fe400078e02ff */
[----:B------:R-:W-:Y:S02]  /*07a0*/  IMAD.MOV.U32 R2, RZ, RZ, RZ ;  /* 0x000000ffff027224 */ /* 0x000fe400078e00ff */
[----:B------:R-:W-:Y:S02]  /*07b0*/  IMAD.MOV R0, RZ, RZ, -R8 ;  /* 0x000000ffff007224 */ /* 0x000fe400078e0a08 */
[----:B------:R-:W-:Y:S01]  /*07c0*/  IMAD.HI.U32 R2, R3, R5, R2 ;  /* 0x0000000503027227 */ /* 0x000fe200078e0002 */
[----:B------:R-:W1:Y:S01]  /*07d0*/  LDC R8, c[0x0][0x230] ;  /* 0x00008c00ff087b82 */ /* 0x000e620000000800 */
[----:B0-----:R-:W-:-:S04]  /*07e0*/  LOP3.LUT R3, R152, 0xff, RZ, 0xc0, !PT ;  /* 0x000000ff98037812 */ /* 0x001fc800078ec0ff */
[----:B------:R-:W-:-:S04]  /*07f0*/  IMAD.HI.U32 R2, R2, R9, RZ ;  /* 0x0000000902027227 */ /* 0x000fc800078e00ff */
[----:B------:R-:W-:-:S05]  /*0800*/  IMAD R0, R2, R0, R9 ;  /* 0x0000000002007224 */ /* 0x000fca00078e0209 */
[----:B------:R-:W-:Y:S01]  /*0810*/  ISETP.GT.U32.AND P1, PT, R7, R0, PT ;  /* 0x000000000700720c */ /* 0x000fe20003f24070 */
[----:B-1----:R-:W-:-:S12]  /*0820*/  VIADD R8, R8, 0x7f ;  /* 0x0000007f08087836 */ /* 0x002fd80000000000 */
[----:B------:R-:W-:Y:S02]  /*0830*/  @!P1 IMAD.IADD R0, R0, 0x1, -R7 ;  /* 0x0000000100009824 */ /* 0x000fe400078e0a07 */
[----:B------:R-:W-:Y:S01]  /*0840*/  @!P1 VIADD R2, R2, 0x1 ;  /* 0x0000000102029836 */ /* 0x000fe20000000000 */
[----:B------:R-:W-:Y:S02]  /*0850*/  ISETP.NE.AND P1, PT, R11, RZ, PT ;  /* 0x000000ff0b00720c */ /* 0x000fe40003f25270 */
[----:B------:R-:W-:Y:S02]  /*0860*/  ISETP.GE.U32.AND P0, PT, R0, R7, PT ;  /* 0x000000070000720c */ /* 0x000fe40003f06070 */
[----:B------:R-:W-:-:S04]  /*0870*/  LOP3.LUT R0, R4, R11, RZ, 0x3c, !PT ;  /* 0x0000000b04007212 */ /* 0x000fc800078e3cff */
[----:B------:R-:W-:-:S07]  /*0880*/  ISETP.GE.AND P2, PT, R0, RZ, PT ;  /* 0x000000ff0000720c */ /* 0x000fce0003f46270 */
[----:B------:R-:W-:Y:S01]  /*0890*/  @P0 VIADD R2, R2, 0x1 ;  /* 0x0000000102020836 */ /* 0x000fe20000000000 */
[----:B------:R-:W-:-:S05]  /*08a0*/  ISETP.GE.AND P0, PT, R8, 0x80, PT ;  /* 0x000000800800780c */ /* 0x000fca0003f06270 */
[----:B------:R-:W-:Y:S01]  /*08b0*/  @!P2 IMAD.MOV R2, RZ, RZ, -R2 ;  /* 0x000000ffff02a224 */ /* 0x000fe200078e0a02 */
[----:B------:R-:W-:-:S05]  /*08c0*/  @!P1 LOP3.LUT R2, RZ, R11, RZ, 0x33, !PT ;  /* 0x0000000bff029212 */ /* 0x000fca00078e33ff */
[----:B------:R-:W-:Y:S02]  /*08d0*/  IMAD.MOV R0, RZ, RZ, -R2 ;  /* 0x000000ffff007224 */ /* 0x000fe400078e0a02 */
[----:B------:R-:W-:Y:S02]  /*08e0*/  IMAD.SHL.U32 R5, R2, 0x100, RZ ;  /* 0x0000010002057824 */ /* 0x000fe400078e00ff */
[----:B------:R-:W-:-:S04]  /*08f0*/  IMAD R0, R11, R0, R4 ;  /* 0x000000000b007224 */ /* 0x000fc800078e0204 */
[----:B------:R-:W-:-:S04]  /*0900*/  IMAD.IADD R0, R6, 0x1, R0 ;  /* 0x0000000106007824 */ /* 0x000fc800078e0200 */
[----:B------:R-:W-:-:S05]  /*0910*/  IMAD R14, R0, 0x100, R3 ;  /* 0x00000100000e7824 */ /* 0x000fca00078e0203 */
[----:B------:R0:W-:Y:S01]  /*0920*/  STL [R1+0xa30], R14 ;  /* 0x000a300e01007387 */ /* 0x0001e20000100800 */
[----:B------:R-:W-:Y:S05]  /*0930*/  @!P0 BRA `(.L_x_0) ;  /* 0x000001d0009c8947 */ /* 0x000fea0003800000 */
[----:B------:R-:W-:Y:S01]  /*0940*/  IABS R10, R26 ;  /* 0x0000001a000a7213 */ /* 0x000fe20000000000 */
[----:B------:R-:W-:Y:S01]  /*0950*/  ULDC UR13, c[0x0][0x23c] ;  /* 0x00008f00000d7ab9 */ /* 0x000fe20000000800 */
[----:B------:R-:W-:Y:S01]  /*0960*/  IABS R0, R27 ;  /* 0x0000001b00007213 */ /* 0x000fe20000000000 */
[----:B------:R-:W-:Y:S01]  /*0970*/  ULDC.64 UR4, c[0x0][0x218] ;  /* 0x0000860000047ab9 */ /* 0x000fe20000000a00 */
[----:B------:R-:W1:Y:S01]  /*0980*/  I2F.RP R4, R10 ;  /* 0x0000000a00047306 */ /* 0x000e620000209400 */
[----:B------:R-:W-:Y:S01]  /*0990*/  IABS R13, R14 ;  /* 0x0000000e000d7213 */ /* 0x000fe20000000000 */
[----:B------:R-:W-:Y:S01]  /*09a0*/  ULDC.64 UR6, c[0x0][0x210] ;  /* 0x0000840000067ab9 */ /* 0x000fe20000000a00 */
[----:B------:R-:W-:Y:S01]  /*09b0*/  SHF.R.U32.HI R12, RZ, 0x7, R152 ;  /* 0x00000007ff0c7819 */ /* 0x000fe20000011698 */
[----:B------:R-:W-:Y:S01]  /*09c0*/  UMOV UR11, 0x40000040 ;  /* 0x40000040000b7882 */ /* 0x000fe20000000000 */
[----:B------:R-:W-:Y:S02]  /*09d0*/  SHF.R.S32.HI R117, RZ, 0x1f, R8 ;  /* 0x0000001fff757819 */ /* 0x000fe40000011408 */
[----:B------:R-:W-:Y:S01]  /*09e0*/  ISETP.NE.AND P3, PT, R26, RZ, PT ;  /* 0x000000ff1a00720c */ /* 0x000fe20003f65270 */
[----:B------:R-:W2:Y:S01]  /*09f0*/  I2F.RP R9, R0 ;  /* 0x0000000000097306 */ /* 0x000ea20000209400 */
[----:B------:R-:W-:-:S02]  /*0a00*/  LEA.HI R117, R117, R8, RZ, 0x7 ;  /* 0x0000000875757211 */ /* 0x000fc400078f38ff */
[----:B------:R-:W-:Y:S02]  /*0a10*/  SHF.R.S32.HI R8, RZ, 0x7, R152 ;  /* 0x00000007ff087819 */ /* 0x000fe40000011498 */
[----:B------:R-:W-:-:S03]  /*0a20*/  SHF.R.S32.HI R117, RZ, 0x7, R117 ;  /* 0x00000007ff757819 */ /* 0x000fc60000011475 */
[----:B-1----:R-:W1:Y:S08]  /*0a30*/  MUFU.RCP R4, R4 ;  /* 0x0000000400047308 */ /* 0x002e700000001000 */
[----:B--2---:R-:W2:Y:S01]  /*0a40*/  MUFU.RCP R9, R9 ;  /* 0x0000000900097308 */ /* 0x004ea20000001000 */
[----:B-1----:R-:W-:Y:S01]  /*0a50*/  VIADD R2, R4, 0xffffffe ;  /* 0x0ffffffe04027836 */ /* 0x002fe20000000000 */
[----:B------:R-:W-:-:S06]  /*0a60*/  SGXT.U32 R4, R12, 0x1 ;  /* 0x000000010c04781a */ /* 0x000fcc0000000000 */
[----:B------:R1:W3:Y:S01]  /*0a70*/  F2I.FTZ.U32.TRUNC.NTZ R3, R2 ;  /* 0x0000000200037305 */ /* 0x0002e2000021f000 */
[----:B------:R-:W-:Y:S01]  /*0a80*/  LOP3.LUT R4, R5, R4, RZ, 0xfc, !PT ;  /* 0x0000000405047212 */ /* 0x000fe200078efcff */
[----:B--2---:R-:W-:-:S03]  /*0a90*/  VIADD R6, R9, 0xffffffe ;  /* 0x0ffffffe09067836 */ /* 0x004fc60000000000 */
[----:B------:R-:W-:Y:S02]  /*0aa0*/  IABS R243, R4 ;  /* 0x0000000400f37213 */ /* 0x000fe40000000000 */
[C---:B------:R-:W-:Y:S01]  /*0ab0*/  LOP3.LUT R12, R4.reuse, 0xfe, RZ, 0xfc, !PT ;  /* 0x000000fe040c7812 */ /* 0x040fe200078efcff */
[----:B------:R2:W4:Y:S01]  /*0ac0*/  F2I.FTZ.U32.TRUNC.NTZ R7, R6 ;  /* 0x0000000600077305 */ /* 0x000522000021f000 */
[----:B-1----:R-:W-:Y:S01]  /*0ad0*/  IMAD.MOV.U32 R2, RZ, RZ, RZ ;  /* 0x000000ffff027224 */ /* 0x002fe200078e00ff */
[----:B------:R-:W-:Y:S02]  /*0ae0*/  LOP3.LUT R15, R4, 0xb2, RZ, 0xfc, !PT ;  /* 0x000000b2040f7812 */ /* 0x000fe400078efcff */
[----:B------:R-:W-:Y:S02]  /*0af0*/  IABS R241, R12 ;  /* 0x0000000c00f17213 */ /* 0x000fe40000000000 */
[----:B------:R-:W-:Y:S01]  /*0b00*/  ISETP.GE.AND P4, PT, R12, RZ, PT ;  /* 0x000000ff0c00720c */ /* 0x000fe20003f86270 */
[----:B---3--:R-:W-:Y:S01]  /*0b10*/  IMAD.MOV R11, RZ, RZ, -R3 ;  /* 0x000000ffff0b7224 */ /* 0x008fe200078e0a03 */
[C---:B------:R-:W-:Y:S01]  /*0b20*/  LOP3.LUT R12, R4.reuse, 0xf0, RZ, 0xfc, !PT ;  /* 0x000000f0040c7812 */ /* 0x040fe200078efcff */
[----:B--2---:R-:W-:Y:S01]  /*0b30*/  IMAD.MOV.U32 R6, RZ, RZ, RZ ;  /* 0x000000ffff067224 */ /* 0x004fe200078e00ff */
[----:B------:R-:W-:Y:S01]  /*0b40*/  LOP3.LUT R16, R4, 0xb0, RZ, 0xfc, !PT ;  /* 0x000000b004107812 */ /* 0x000fe200078efcff */
[----:B------:R-:W-:Y:S01]  /*0b50*/  IMAD R11, R11, R10, RZ ;  /* 0x0000000a0b0b7224 */ /* 0x000fe200078e02ff */
[----:B------:R-:W-:-:S02]  /*0b60*/  IABS R227, R12 ;  /* 0x0000000c00e37213 */ /* 0x000fc40000000000 */
[----:B------:R-:W-:Y:S01]  /*0b70*/  IABS R165, R15 ;  /* 0x0000000f00a57213 */ /* 0x000fe20000000000 */
[----:B------:R-:W-:Y:S01]  /*0b80*/  IMAD.HI.U32 R3, R3, R11, R2 ;  /* 0x0000000b03037227 */ /* 0x000fe200078e0002 */
[----:B------:R-:W-:Y:S02]  /*0b90*/  IABS R163, R16 ;  /* 0x0000001000a37213 */ /* 0x000fe40000000000 */
[C---:B------:R-:W-:Y:S01]  /*0ba0*/  LOP3.LUT R20, R4.reuse, 0x20, RZ, 0xfc, !PT ;  /* 0x0000002004147812 */ /* 0x040fe200078efcff */
[----:B------:R-:W-:Y:S01]  /*0bb0*/  IMAD.MOV.U32 R2, RZ, RZ, R13 ;  /* 0x000000ffff027224 */ /* 0x000fe200078e000d */
[----:B------:R-:W-:Y:S01]  /*0bc0*/  LOP3.LUT R13, R4, 0xfc, RZ, 0xfc, !PT ;  /* 0x000000fc040d7812 */ /* 0x000fe200078efcff */
[----:B----4-:R-:W-:Y:S01]  /*0bd0*/  IMAD.MOV R9, RZ, RZ, -R7 ;  /* 0x000000ffff097224 */ /* 0x010fe200078e0a07 */
[----:B------:R-:W-:Y:S01]  /*0be0*/  IABS R21, R20 ;  /* 0x0000001400157213 */ /* 0x000fe20000000000 */
[----:B------:R-:W-:Y:S01]  /*0bf0*/  IMAD.HI.U32 R3, R3, R2, RZ ;  /* 0x0000000203037227 */ /* 0x000fe200078e00ff */
[----:B------:R-:W-:-:S02]  /*0c00*/  IABS R239, R13 ;  /* 0x0000000d00ef7213 */ /* 0x000fc40000000000 */
[----:B------:R-:W-:Y:S01]  /*0c10*/  ISETP.GE.AND P2, PT, R13, RZ, PT ;  /* 0x000000ff0d00720c */ /* 0x000fe20003f46270 */
[----:B------:R-:W-:Y:S01]  /*0c20*/  IMAD R9, R9, R0, RZ ;  /* 0x0000000009097224 */ /* 0x000fe200078e02ff */
[C---:B------:R-:W-:Y:S01]  /*0c30*/  LOP3.LUT R13, R4.reuse, 0xee, RZ, 0xfc, !PT ;  /* 0x000000ee040d7812 */ /* 0x040fe200078efcff */
[----:B------:R-:W-:Y:S01]  /*0c40*/  IMAD.MOV R3, RZ, RZ, -R3 ;  /* 0x000000ffff037224 */ /* 0x000fe200078e0a03 */
[----:B------:R-:W-:Y:S01]  /*0c50*/  LOP3.LUT R18, R4, 0x24, RZ, 0xfc, !PT ;  /* 0x0000002404127812 */ /* 0x000fe200078efcff */
[----:B------:R-:W-:Y:S01]  /*0c60*/  IMAD.HI.U32 R6, R7, R9, R6 ;  /* 0x0000000907067227 */ /* 0x000fe200078e0006 */
[----:B------:R-:W-:Y:S02]  /*0c70*/  IABS R225, R13 ;  /* 0x0000000d00e17213 */ /* 0x000fe40000000000 */
[----:B------:R-:W-:Y:S01]  /*0c80*/  IABS R17, R18 ;  /* 0x0000001200117213 */ /* 0x000fe20000000000 */
[----:B------:R-:W-:Y:S01]  /*0c90*/  IMAD R7, R10, R3, R2 ;  /* 0x000000030a077224 */ /* 0x000fe200078e0202 */
[----:B------:R-:W-:Y:S01]  /*0ca0*/  SHF.R.U32.HI R3, RZ, 0x5, R152 ;  /* 0x00000005ff037819 */ /* 0x000fe20000011698 */
[----:B------:R-:W-:Y:S01]  /*0cb0*/  IMAD.HI.U32 R2, R6, R243, RZ ;  /* 0x000000f306027227 */ /* 0x000fe200078e00ff */
[----:B------:R-:W-:-:S02]  /*0cc0*/  LOP3.LUT R22, R4, 0x1e, RZ, 0xfc, !PT ;  /* 0x0000001e04167812 */ /* 0x000fc400078efcff */
[----:B------:R-:W-:Y:S01]  /*0cd0*/  ISETP.GT.U32.AND P0, PT, R10, R7, PT ;  /* 0x000000070a00720c */ /* 0x000fe20003f04070 */
[----:B------:R-:W-:Y:S01]  /*0ce0*/  IMAD.MOV R2, RZ, RZ, -R2 ;  /* 0x000000ffff027224 */ /* 0x000fe200078e0a02 */
[----:B------:R-:W-:Y:S01]  /*0cf0*/  R2UR UR40, R3 ;  /* 0x00000000032872ca */ /* 0x000fe200000e0000 */
[----:B------:R-:W-:Y:S01]  /*0d00*/  IMAD.SHL.U32 R3, R152, 0x100, RZ ;  /* 0x0000010098037824 */ /* 0x000fe200078e00ff */
[----:B------:R-:W-:Y:S01]  /*0d10*/  IABS R19, R22 ;  /* 0x0000001600137213 */ /* 0x000fe20000000000 */
[----:B------:R-:W-:Y:S01]  /*0d20*/  IMAD R243, R0, R2, R243 ;  /* 0x0000000200f37224 */ /* 0x000fe200078e02f3 */
[----:B------:R-:W-:Y:S01]  /*0d30*/  SGXT R2, R8, 0x1 ;  /* 0x000000010802781a */ /* 0x000fe20000000200 */
[----:B------:R-:W-:Y:S01]  /*0d40*/  IMAD.SHL.U32 R8, R152, 0x2, RZ ;  /* 0x0000000298087824 */ /* 0x000fe200078e00ff */
[----:B------:R-:W-:Y:S02]  /*0d50*/  LOP3.LUT R28, R4, 0x1c, RZ, 0xfc, !PT ;  /* 0x0000001c041c7812 */ /* 0x000fe400078efcff */
[----:B------:R-:W-:-:S02]  /*0d60*/  ISETP.GT.U32.AND P5, PT, R0, R243, PT ;  /* 0x000000f30000720c */ /* 0x000fc40003fa4070 */
[----:B------:R-:W-:Y:S01]  /*0d70*/  LOP3.LUT R9, R2, 0x90, RZ, 0xc0, !PT ;  /* 0x0000009002097812 */ /* 0x000fe200078ec0ff */
[----:B------:R-:W-:Y:S01]  /*0d80*/  @!P0 IMAD.IADD R7, R7, 0x1, -R10 ;  /* 0x0000000107078824 */ /* 0x000fe200078e0a0a */
[----:B------:R-:W-:Y:S01]  /*0d90*/  ISETP.GE.AND P0, PT, R14, RZ, PT ;  /* 0x000000ff0e00720c */ /* 0x000fe20003f06270 */
[----:B------:R-:W-:Y:S01]  /*0da0*/  IMAD.HI.U32 R2, R6, R241, RZ ;  /* 0x000000f106027227 */ /* 0x000fe200078e00ff */
[----:B------:R-:W-:Y:S02]  /*0db0*/  LOP3.LUT R3, R3, 0xc07e, R8, 0xc8, !PT ;  /* 0x0000c07e03037812 */ /* 0x000fe400078ec808 */
[----:B------:R-:W-:Y:S01]  /*0dc0*/  ISETP.GT.U32.AND P1, PT, R10, R7, PT ;  /* 0x000000070a00720c */ /* 0x000fe20003f24070 */
[----:B------:R-:W-:Y:S01]  /*0dd0*/  IMAD.MOV R11, RZ, RZ, -R2 ;  /* 0x000000ffff0b7224 */ /* 0x000fe200078e0a02 */
[----:B------:R-:W-:Y:S01]  /*0de0*/  LOP3.LUT R2, R9, 0x7e, R8, 0x78, !PT ;  /* 0x0000007e09027812 */ /* 0x000fe200078e7808 */
[----:B------:R-:W-:Y:S01]  /*0df0*/  IMAD.HI.U32 R8, R6, R239, RZ ;  /* 0x000000ef06087227 */ /* 0x000fe200078e00ff */
[----:B------:R-:W-:-:S02]  /*0e00*/  LOP3.LUT R9, R4, 0xfa, RZ, 0xfc, !PT ;  /* 0x000000fa04097812 */ /* 0x000fc400078efcff */
[C---:B0-----:R-:W-:Y:S01]  /*0e10*/  LOP3.LUT R14, R4.reuse, 0xec, RZ, 0xfc, !PT ;  /* 0x000000ec040e7812 */ /* 0x041fe200078efcff */
[----:B------:R-:W-:Y:S01]  /*0e20*/  @!P5 IMAD.IADD R243, R243, 0x1, -R0 ;  /* 0x00000001f3f3d824 */ /* 0x000fe200078e0a00 */
[----:B------:R-:W-:Y:S01]  /*0e30*/  ISETP.GE.AND P5, PT, R4, RZ, PT ;  /* 0x000000ff0400720c */ /* 0x000fe20003fa6270 */
[C---:B------:R-:W-:Y:S01]  /*0e40*/  IMAD R241, R0.reuse, R11, R241 ;  /* 0x0000000b00f17224 */ /* 0x040fe200078e02f1 */
[----:B------:R-:W-:Y:S01]  /*0e50*/  IABS R237, R9 ;  /* 0x0000000900ed7213 */ /* 0x000fe20000000000 */
[----:B------:R-:W-:Y:S01]  /*0e60*/  IMAD.MOV R8, RZ, RZ, -R8 ;  /* 0x000000ffff087224 */ /* 0x000fe200078e0a08 */
[C---:B------:R-:W-:Y:S01]  /*0e70*/  ISETP.GT.U32.AND P6, PT, R0.reuse, R243, PT ;  /* 0x000000f30000720c */ /* 0x040fe20003fc4070 */
[----:B------:R-:W-:Y:S01]  /*0e80*/  @!P1 IMAD.IADD R7, R7, 0x1, -R10 ;  /* 0x0000000107079824 */ /* 0x000fe200078e0a0a */
[----:B------:R-:W-:Y:S01]  /*0e90*/  ISETP.GE.AND P1, PT, R9, RZ, PT ;  /* 0x000000ff0900720c */ /* 0x000fe20003f26270 */
[----:B------:R-:W-:Y:S01]  /*0ea0*/  IMAD R239, R0, R8, R239 ;  /* 0x0000000800ef7224 */ /* 0x000fe200078e02ef */
[----:B------:R-:W-:Y:S01]  /*0eb0*/  LOP3.LUT R8, R4, 0xf8, RZ, 0xfc, !PT ;  /* 0x000000f804087812 */ /* 0x000fe200078efcff */
[----:B------:R-:W-:Y:S01]  /*0ec0*/  @!P0 IMAD.MOV R7, RZ, RZ, -R7 ;  /* 0x000000ffff078224 */ /* 0x000fe200078e0a07 */
[----:B------:R-:W-:-:S02]  /*0ed0*/  ISETP.GT.U32.AND P0, PT, R0, R241, PT ;  /* 0x000000f10000720c */ /* 0x000fc40003f04070 */
[----:B------:R-:W-:Y:S02]  /*0ee0*/  @!P3 LOP3.LUT R7, RZ, R26, RZ, 0x33, !PT ;  /* 0x0000001aff07b212 */ /* 0x000fe400078e33ff */
[----:B------:R-:W-:Y:S02]  /*0ef0*/  ISETP.GE.AND P3, PT, R8, RZ, PT ;  /* 0x000000ff0800720c */ /* 0x000fe40003f66270 */
[----:B------:R-:W-:Y:S01]  /*0f00*/  IABS R235, R8 ;  /* 0x0000000800eb7213 */ /* 0x000fe20000000000 */
[--C-:B------:R-:W-:Y:S01]  /*0f10*/  @!P6 IMAD.IADD R243, R243, 0x1, -R0.reuse ;  /* 0x00000001f3f3e824 */ /* 0x100fe200078e0a00 */
[----:B------:R-:W-:Y:S01]  /*0f20*/  ISETP.GT.U32.AND P6, PT, R0, R239, PT ;  /* 0x000000ef0000720c */ /* 0x000fe20003fc4070 */
[----:B------:R-:W-:Y:S01]  /*0f30*/  IMAD.HI.U32 R8, R6, R237, RZ ;  /* 0x000000ed06087227 */ /* 0x000fe200078e00ff */
[C---:B------:R-:W-:Y:S02]  /*0f40*/  LOP3.LUT R9, R4.reuse, 0xf6, RZ, 0xfc, !PT ;  /* 0x000000f604097812 */ /* 0x040fe400078efcff */
[----:B------:R-:W-:Y:S01]  /*0f50*/  LOP3.LUT R11, R4, 0xf4, RZ, 0xfc, !PT ;  /* 0x000000f4040b7812 */ /* 0x000fe200078efcff */
[----:B------:R-:W-:Y:S01]  /*0f60*/  @!P0 IMAD.IADD R241, R241, 0x1, -R0 ;  /* 0x00000001f1f18824 */ /* 0x000fe200078e0a00 */
[----:B------:R-:W-:Y:S01]  /*0f70*/  IABS R233, R9 ;  /* 0x0000000900e97213 */ /* 0x000fe20000000000 */
[----:B------:R-:W-:Y:S01]  /*0f80*/  @!P5 IMAD.MOV R243, RZ, RZ, -R243 ;  /* 0x000000fffff3d224 */ /* 0x000fe200078e0af3 */
[----:B------:R-:W-:Y:S01]  /*0f90*/  IABS R231, R11 ;  /* 0x0000000b00e77213 */ /* 0x000fe20000000000 */
[----:B------:R-:W-:Y:S01]  /*0fa0*/  IMAD.MOV R10, RZ, RZ, -R8 ;  /* 0x000000ffff0a7224 */ /* 0x000fe200078e0a08 */
[----:B------:R-:W-:Y:S01]  /*0fb0*/  ISETP.GT.U32.AND P5, PT, R0, R241, PT ;  /* 0x000000f10000720c */ /* 0x000fe20003fa4070 */
[----:B------:R-:W-:Y:S01]  /*0fc0*/  IMAD.HI.U32 R8, R6, R235, RZ ;  /* 0x000000eb06087227 */ /* 0x000fe200078e00ff */
[----:B------:R-:W-:-:S02]  /*0fd0*/  ISETP.GE.AND P0, PT, R9, RZ, PT ;  /* 0x000000ff0900720c */ /* 0x000fc40003f06270 */
[----:B------:R-:W-:Y:S01]  /*0fe0*/  IABS R223, R14 ;  /* 0x0000000e00df7213 */ /* 0x000fe20000000000 */
[----:B------:R-:W-:Y:S01]  /*0ff0*/  @!P6 IMAD.IADD R239, R239, 0x1, -R0 ;  /* 0x00000001efefe824 */ /* 0x000fe200078e0a00 */
[C---:B------:R-:W-:Y:S01]  /*1000*/  LOP3.LUT R38, R4.reuse, 0x16, RZ, 0xfc, !PT ;  /* 0x0000001604267812 */ /* 0x040fe200078efcff */
[----:B------:R-:W-:Y:S01]  /*1010*/  IMAD.MOV R8, RZ, RZ, -R8 ;  /* 0x000000ffff087224 */ /* 0x000fe200078e0a08 */
[----:B------:R-:W-:Y:S01]  /*1020*/  LOP3.LUT R40, R4, 0x14, RZ, 0xfc, !PT ;  /* 0x0000001404287812 */ /* 0x000fe200078efcff */
[C---:B------:R-:W-:Y:S01]  /*1030*/  IMAD R237, R0.reuse, R10, R237 ;  /* 0x0000000a00ed7224 */ /* 0x040fe200078e02ed */
[C---:B------:R-:W-:Y:S01]  /*1040*/  ISETP.GT.U32.AND P6, PT, R0.reuse, R239, PT ;  /* 0x000000ef0000720c */ /* 0x040fe20003fc4070 */
[----:B------:R-:W-:Y:S01]  /*1050*/  IMAD R235, R0, R8, R235 ;  /* 0x0000000800eb7224 */ /* 0x000fe200078e02eb */
[----:B------:R-:W-:Y:S01]  /*1060*/  LOP3.LUT R10, R4, 0xf2, RZ, 0xfc, !PT ;  /* 0x000000f2040a7812 */ /* 0x000fe200078efcff */
[----:B------:R-:W-:Y:S01]  /*1070*/  IMAD.HI.U32 R8, R6, R233, RZ ;  /* 0x000000e906087227 */ /* 0x000fe200078e00ff */
[----:B------:R-:W-:-:S02]  /*1080*/  IABS R245, R38 ;  /* 0x0000002600f57213 */ /* 0x000fc40000000000 */
[----:B------:R-:W-:Y:S01]  /*1090*/  IABS R229, R10 ;  /* 0x0000000a00e57213 */ /* 0x000fe20000000000 */
[----:B------:R-:W-:Y:S01]  /*10a0*/  @!P5 IMAD.IADD R241, R241, 0x1, -R0 ;  /* 0x00000001f1f1d824 */ /* 0x000fe200078e0a00 */
[----:B------:R-:W-:Y:S01]  /*10b0*/  ISETP.GT.U32.AND P5, PT, R0, R237, PT ;  /* 0x000000ed0000720c */ /* 0x000fe20003fa4070 */
[----:B------:R-:W-:Y:S01]  /*10c0*/  IMAD.HI.U32 R9, R6, R231, RZ ;  /* 0x000000e706097227 */ /* 0x000fe200078e00ff */
[----:B------:R-:W-:Y:S02]  /*10d0*/  IABS R247, R40 ;  /* 0x0000002800f77213 */ /* 0x000fe40000000000 */
[C---:B------:R-:W-:Y:S01]  /*10e0*/  LOP3.LUT R36, R4.reuse, 0x18, RZ, 0xfc, !PT ;  /* 0x0000001804247812 */ /* 0x040fe200078efcff */
[----:B------:R-:W-:Y:S01]  /*10f0*/  IMAD.MOV R8, RZ, RZ, -R8 ;  /* 0x000000ffff087224 */ /* 0x000fe200078e0a08 */
[C---:B------:R-:W-:Y:S01]  /*1100*/  LOP3.LUT R44, R4.reuse, 0x10, RZ, 0xfc, !PT ;  /* 0x00000010042c7812 */ /* 0x040fe200078efcff */
[----:B------:R-:W-:Y:S01]  /*1110*/  IMAD.MOV R9, RZ, RZ, -R9 ;  /* 0x000000ffff097224 */ /* 0x000fe200078e0a09 */
[----:B------:R-:W-:Y:S01]  /*1120*/  LOP3.LUT R42, R4, 0x12, RZ, 0xfc, !PT ;  /* 0x00000012042a7812 */ /* 0x000fe200078efcff */
[----:B------:R-:W-:Y:S01]  /*1130*/  IMAD R233, R0, R8, R233 ;  /* 0x0000000800e97224 */ /* 0x000fe200078e02e9 */
[----:B------:R-:W-:Y:S01]  /*1140*/  LOP3.LUT R46, R4, 0xe, RZ, 0xfc, !PT ;  /* 0x0000000e042e7812 */ /* 0x000fe200078efcff */
[C---:B------:R-:W-:Y:S01]  /*1150*/  IMAD R231, R0.reuse, R9, R231 ;  /* 0x0000000900e77224 */ /* 0x040fe200078e02e7 */
[----:B------:R-:W-:Y:S01]  /*1160*/  IABS R249, R42 ;  /* 0x0000002a00f97213 */ /* 0x000fe20000000000 */
[--C-:B------:R-:W-:Y:S01]  /*1170*/  @!P6 IMAD.IADD R239, R239, 0x1, -R0.reuse ;  /* 0x00000001efefe824 */ /* 0x100fe200078e0a00 */
[C---:B------:R-:W-:Y:S01]  /*1180*/  ISETP.GT.U32.AND P6, PT, R0.reuse, R233, PT ;  /* 0x000000e90000720c */ /* 0x040fe20003fc4070 */
[----:B------:R-:W-:Y:S01]  /*1190*/  @!P5 IMAD.IADD R237, R237, 0x1, -R0 ;  /* 0x00000001ededd824 */ /* 0x000fe200078e0a00 */
[C---:B------:R-:W-:Y:S01]  /*11a0*/  ISETP.GT.U32.AND P5, PT, R0.reuse, R231, PT ;  /* 0x000000e70000720c */ /* 0x040fe20003fa4070 */
[----:B------:R-:W-:Y:S01]  /*11b0*/  @!P4 IMAD.MOV R241, RZ, RZ, -R241 ;  /* 0x000000fffff1c224 */ /* 0x000fe200078e0af1 */
[----:B------:R-:W-:Y:S01]  /*11c0*/  ISETP.GT.U32.AND P4, PT, R0, R235, PT ;  /* 0x000000eb0000720c */ /* 0x000fe20003f84070 */
[----:B------:R-:W-:Y:S01]  /*11d0*/  IMAD.HI.U32 R8, R6, R229, RZ ;  /* 0x000000e506087227 */ /* 0x000fe200078e00ff */
[----:B------:R-:W-:-:S02]  /*11e0*/  IABS R251, R46 ;  /* 0x0000002e00fb7213 */ /* 0x000fc40000000000 */
[C---:B------:R-:W-:Y:S01]  /*11f0*/  LOP3.LUT R48, R4.reuse, 0xc, RZ, 0xfc, !PT ;  /* 0x0000000c04307812 */ /* 0x040fe200078efcff */
[----:B------:R-:W-:Y:S01]  /*1200*/  IMAD.MOV R8, RZ, RZ, -R8 ;  /* 0x000000ffff087224 */ /* 0x000fe200078e0a08 */
[C---:B------:R-:W-:Y:S01]  /*1210*/  LOP3.LUT R50, R4.reuse, 0xa, RZ, 0xfc, !PT ;  /* 0x0000000a04327812 */ /* 0x040fe200078efcff */
[----:B------:R-:W-:Y:S01]  /*1220*/  @!P2 IMAD.MOV R239, RZ, RZ, -R239 ;  /* 0x000000ffffefa224 */ /* 0x000fe200078e0aef */
[C---:B------:R-:W-:Y:S01]  /*1230*/  LOP3.LUT R52, R4.reuse, 0x8, RZ, 0xfc, !PT ;  /* 0x0000000804347812 */ /* 0x040fe200078efcff */
[--C-:B------:R-:W-:Y:S01]  /*1240*/  @!P6 IMAD.IADD R233, R233, 0x1, -R0.reuse ;  /* 0x00000001e9e9e824 */ /* 0x100fe200078e0a00 */
[C---:B------:R-:W-:Y:S01]  /*1250*/  LOP3.LUT R54, R4.reuse, 0x6, RZ, 0xfc, !PT ;  /* 0x0000000604367812 */ /* 0x040fe200078efcff */
[----:B------:R-:W-:Y:S01]  /*1260*/  @!P5 IMAD.IADD R231, R231, 0x1, -R0 ;  /* 0x00000001e7e7d824 */ /* 0x000fe200078e0a00 */
[----:B------:R-:W-:Y:S01]  /*1270*/  LOP3.LUT R56, R4, 0x4, RZ, 0xfc, !PT ;  /* 0x0000000404387812 */ /* 0x000fe200078efcff */
[C---:B------:R-:W-:Y:S01]  /*1280*/  IMAD R229, R0.reuse, R8, R229 ;  /* 0x0000000800e57224 */ /* 0x040fe200078e02e5 */
[----:B------:R-:W-:Y:S01]  /*1290*/  ISETP.GT.U32.AND P5, PT, R0, R233, PT ;  /* 0x000000e90000720c */ /* 0x000fe20003fa4070 */
[----:B------:R-:W-:Y:S01]  /*12a0*/  IMAD.HI.U32 R8, R6, R227, RZ ;  /* 0x000000e306087227 */ /* 0x000fe200078e00ff */
[----:B------:R-:W-:-:S02]  /*12b0*/  ISETP.GT.U32.AND P2, PT, R0, R231, PT ;  /* 0x000000e70000720c */ /* 0x000fc40003f44070 */
[----:B------:R-:W-:Y:S01]  /*12c0*/  IABS R32, R56 ;  /* 0x0000003800207213 */ /* 0x000fe20000000000 */
[----:B------:R-:W-:Y:S01]  /*12d0*/  @!P4 IMAD.IADD R235, R235, 0x1, -R0 ;  /* 0x00000001ebebc824 */ /* 0x000fe200078e0a00 */
[----:B------:R-:W-:Y:S01]  /*12e0*/  ISETP.GT.U32.AND P4, PT, R0, R237, PT ;  /* 0x000000ed0000720c */ /* 0x000fe20003f84070 */
[----:B------:R-:W-:Y:S02]  /*12f0*/  IMAD.MOV R8, RZ, RZ, -R8 ;  /* 0x000000ffff087224 */ /* 0x000fe400078e0a08 */
[----:B------:R-:W-:Y:S01]  /*1300*/  IMAD.HI.U32 R9, R6, R223, RZ ;  /* 0x000000df06097227 */ /* 0x000fe200078e00ff */
[----:B------:R-:W-:-:S03]  /*1310*/  ISETP.GT.U32.AND P6, PT, R0, R235, PT ;  /* 0x000000eb0000720c */ /* 0x000fc60003fc4070 */
[----:B------:R-:W-:Y:S02]  /*1320*/  IMAD R227, R0, R8, R227 ;  /* 0x0000000800e37224 */ /* 0x000fe400078e02e3 */
[----:B------:R-:W-:Y:S02]  /*1330*/  @!P5 IMAD.IADD R233, R233, 0x1, -R0 ;  /* 0x00000001e9e9d824 */ /* 0x000fe400078e0a00 */
[----:B------:R-:W-:Y:S01]  /*1340*/  IMAD.HI.U32 R8, R6, R225, RZ ;  /* 0x000000e106087227 */ /* 0x000fe200078e00ff */
[----:B------:R-:W-:-:S03]  /*1350*/  ISETP.GT.U32.AND P5, PT, R0, R227, PT ;  /* 0x000000e30000720c */ /* 0x000fc60003fa4070 */
[----:B------:R-:W-:Y:S02]  /*1360*/  IMAD.MOV R8, RZ, RZ, -R8 ;  /* 0x000000ffff087224 */ /* 0x000fe400078e0a08 */
[--C-:B------:R-:W-:Y:S01]  /*1370*/  @!P6 IMAD.IADD R235, R235, 0x1, -R0.reuse ;  /* 0x00000001ebebe824 */ /* 0x100fe200078e0a00 */
[----:B------:R-:W-:Y:S01]  /*1380*/  ISETP.GE.AND P6, PT, R11, RZ, PT ;  /* 0x000000ff0b00720c */ /* 0x000fe20003fc6270 */
[----:B------:R-:W-:Y:S01]  /*1390*/  IMAD R225, R0, R8, R225 ;  /* 0x0000000800e17224 */ /* 0x000fe200078e02e1 */
[----:B------:R-:W-:Y:S01]  /*13a0*/  LOP3.LUT R11, R4, 0xea, RZ, 0xfc, !PT ;  /* 0x000000ea040b7812 */ /* 0x000fe200078efcff */
[--C-:B------:R-:W-:Y:S01]  /*13b0*/  @!P4 IMAD.IADD R237, R237, 0x1, -R0.reuse ;  /* 0x00000001ededc824 */ /* 0x100fe200078e0a00 */
[----:B------:R-:W-:Y:S01]  /*13c0*/  ISETP.GT.U32.AND P4, PT, R0, R229, PT ;  /* 0x000000e50000720c */ /* 0x000fe20003f84070 */
[----:B------:R-:W-:Y:S01]  /*13d0*/  IMAD.MOV R9, RZ, RZ, -R9 ;  /* 0x000000ffff097224 */ /* 0x000fe200078e0a09 */
[----:B------:R-:W-:Y:S01]  /*13e0*/  IABS R221, R11 ;  /* 0x0000000b00dd7213 */ /* 0x000fe20000000000 */
[----:B------:R-:W-:-:S02]  /*13f0*/  @!P5 IMAD.IADD R227, R227, 0x1, -R0 ;  /* 0x00000001e3e3d824 */ /* 0x000fc400078e0a00 */
[----:B------:R-:W-:Y:S01]  /*1400*/  @!P2 IMAD.IADD R231, R231, 0x1, -R0 ;  /* 0x00000001e7e7a824 */ /* 0x000fe200078e0a00 */
[----:B------:R-:W-:Y:S01]  /*1410*/  ISETP.GE.AND P2, PT, R10, RZ, PT ;  /* 0x000000ff0a00720c */ /* 0x000fe20003f46270 */
[----:B------:R-:W-:Y:S01]  /*1420*/  IMAD.HI.U32 R8, R6, R221, RZ ;  /* 0x000000dd06087227 */ /* 0x000fe200078e00ff */
[----:B------:R-:W-:Y:S02]  /*1430*/  ISETP.GT.U32.AND P5, PT, R0, R227, PT ;  /* 0x000000e30000720c */ /* 0x000fe40003fa4070 */
[----:B------:R-:W-:Y:S01]  /*1440*/  LOP3.LUT R10, R4, 0xe8, RZ, 0xfc, !PT ;  /* 0x000000e8040a7812 */ /* 0x000fe200078efcff */
[----:B------:R-:W-:Y:S02]  /*1450*/  IMAD.MOV R8, RZ, RZ, -R8 ;  /* 0x000000ffff087224 */ /* 0x000fe400078e0a08 */
[--C-:B------:R-:W-:Y:S01]  /*1460*/  @!P4 IMAD.IADD R229, R229, 0x1, -R0.reuse ;  /* 0x00000001e5e5c824 */ /* 0x100fe200078e0a00 */
[----:B------:R-:W-:Y:S01]  /*1470*/  ISETP.GE.AND P4, PT, R12, RZ, PT ;  /* 0x000000ff0c00720c */ /* 0x000fe20003f86270 */
[C---:B------:R-:W-:Y:S01]  /*1480*/  IMAD R221, R0.reuse, R8, R221 ;  /* 0x0000000800dd7224 */ /* 0x040fe200078e02dd */
[----:B------:R-:W-:Y:S01]  /*1490*/  IABS R219, R10 ;  /* 0x0000000a00db7213 */ /* 0x000fe20000000000 */
[----:B------:R-:W-:Y:S01]  /*14a0*/  IMAD R223, R0, R9, R223 ;  /* 0x0000000900df7224 */ /* 0x000fe200078e02df */
[----:B------:R-:W-:Y:S01]  /*14b0*/  LOP3.LUT R12, R4, 0xe6, RZ, 0xfc, !PT ;  /* 0x000000e6040c7812 */ /* 0x000fe200078efcff */
[----:B------:R-:W-:Y:S01]  /*14c0*/  @!P1 IMAD.MOV R237, RZ, RZ, -R237 ;  /* 0x000000ffffed9224 */ /* 0x000fe200078e0aed */
[C---:B------:R-:W-:Y:S01]  /*14d0*/  ISETP.GT.U32.AND P1, PT, R0.reuse, R229, PT ;  /* 0x000000e50000720c */ /* 0x040fe20003f24070 */
[----:B------:R-:W-:Y:S01]  /*14e0*/  @!P5 IMAD.IADD R227, R227, 0x1, -R0 ;  /* 0x00000001e3e3d824 */ /* 0x000fe200078e0a00 */
[C---:B------:R-:W-:Y:S01]  /*14f0*/  ISETP.GT.U32.AND P5, PT, R0.reuse, R221, PT ;  /* 0x000000dd0000720c */ /* 0x040fe20003fa4070 */
[----:B------:R-:W-:Y:S01]  /*1500*/  @!P6 IMAD.MOV R231, RZ, RZ, -R231 ;  /* 0x000000ffffe7e224 */ /* 0x000fe200078e0ae7 */
[----:B------:R-:W-:Y:S01]  /*1510*/  ISETP.GT.U32.AND P6, PT, R0, R223, PT ;  /* 0x000000df0000720c */ /* 0x000fe20003fc4070 */
[----:B------:R-:W-:Y:S01]  /*1520*/  IMAD.HI.U32 R8, R6, R219, RZ ;  /* 0x000000db06087227 */ /* 0x000fe200078e00ff */
[----:B------:R-:W-:-:S03]  /*1530*/  IABS R217, R12 ;  /* 0x0000000c00d97213 */ /* 0x000fc60000000000 */
[----:B------:R-:W-:Y:S01]  /*1540*/  @!P3 IMAD.MOV R235, RZ, RZ, -R235 ;  /* 0x000000ffffebb224 */ /* 0x000fe200078e0aeb */
[----:B------:R-:W-:Y:S01]  /*1550*/  ISETP.GT.U32.AND P3, PT, R0, R225, PT ;  /* 0x000000e10000720c */ /* 0x000fe20003f64070 */
[----:B------:R-:W-:Y:S02]  /*1560*/  IMAD.MOV R9, RZ, RZ, -R8 ;  /* 0x000000ffff097224 */ /* 0x000fe400078e0a08 */
[----:B------:R-:W-:-:S04]  /*1570*/  IMAD.HI.U32 R8, R6, R217, RZ ;  /* 0x000000d906087227 */ /* 0x000fc800078e00ff */
[--C-:B------:R-:W-:Y:S02]  /*1580*/  @!P5 IMAD.IADD R221, R221, 0x1, -R0.reuse ;  /* 0x00000001ddddd824 */ /* 0x100fe400078e0a00 */
[--C-:B------:R-:W-:Y:S01]  /*1590*/  @!P1 IMAD.IADD R229, R229, 0x1, -R0.reuse ;  /* 0x00000001e5e59824 */ /* 0x100fe200078e0a00 */
[----:B------:R-:W-:Y:S01]  /*15a0*/  ISETP.GE.AND P1, PT, R14, RZ, PT ;  /* 0x000000ff0e00720c */ /* 0x000fe20003f26270 */
[----:B------:R-:W-:Y:S01]  /*15b0*/  @!P6 IMAD.IADD R223, R223, 0x1, -R0 ;  /* 0x00000001dfdfe824 */ /* 0x000fe200078e0a00 */
[----:B------:R-:W-:Y:S01]  /*15c0*/  ISETP.GT.U32.AND P5, PT, R0, R221, PT ;  /* 0x000000dd0000720c */ /* 0x000fe20003fa4070 */
[----:B------:R-:W-:Y:S01]  /*15d0*/  IMAD.MOV R8, RZ, RZ, -R8 ;  /* 0x000000ffff087224 */ /* 0x000fe200078e0a08 */
[----:B------:R-:W-:Y:S01]  /*15e0*/  LOP3.LUT R14, R4, 0xb4, RZ, 0xfc, !PT ;  /* 0x000000b4040e7812 */ /* 0x000fe200078efcff */
[----:B------:R-:W-:Y:S01]  /*15f0*/  @!P2 IMAD.MOV R229, RZ, RZ, -R229 ;  /* 0x000000ffffe5a224 */ /* 0x000fe200078e0ae5 */
[C---:B------:R-:W-:Y:S01]  /*1600*/  ISETP.GT.U32.AND P2, PT, R0.reuse, R223, PT ;  /* 0x000000df0000720c */ /* 0x040fe20003f44070 */
[----:B------:R-:W-:Y:S01]  /*1610*/  IMAD R217, R0, R8, R217 ;  /* 0x0000000800d97224 */ /* 0x000fe200078e02d9 */
[----:B------:R-:W-:Y:S01]  /*1620*/  IABS R167, R14 ;  /* 0x0000000e00a77213 */ /* 0x000fe20000000000 */
[--C-:B------:R-:W-:Y:S01]  /*1630*/  @!P3 IMAD.IADD R225, R225, 0x1, -R0.reuse ;  /* 0x00000001e1e1b824 */ /* 0x100fe200078e0a00 */
[----:B------:R-:W-:Y:S01]  /*1640*/  ISETP.GE.AND P3, PT, R11, RZ, PT ;  /* 0x000000ff0b00720c */ /* 0x000fe20003f66270 */
[----:B------:R-:W-:Y:S01]  /*1650*/  @!P0 IMAD.MOV R233, RZ, RZ, -R233 ;  /* 0x000000ffffe98224 */ /* 0x000fe200078e0ae9 */
[----:B------:R-:W-:Y:S01]  /*1660*/  LOP3.LUT R11, R4, 0xe4, RZ, 0xfc, !PT ;  /* 0x000000e4040b7812 */ /* 0x000fe200078efcff */
[C---:B------:R-:W-:Y:S01]  /*1670*/  IMAD R219, R0.reuse, R9, R219 ;  /* 0x0000000900db7224 */ /* 0x040fe200078e02db */
[C---:B------:R-:W-:Y:S01]  /*1680*/  ISETP.GT.U32.AND P6, PT, R0.reuse, R225, PT ;  /* 0x000000e10000720c */ /* 0x040fe20003fc4070 */
[--C-:B------:R-:W-:Y:S01]  /*1690*/  @!P5 IMAD.IADD R221, R221, 0x1, -R0.reuse ;  /* 0x00000001ddddd824 */ /* 0x100fe200078e0a00 */
[----:B------:R-:W-:Y:S01]  /*16a0*/  ISETP.GT.U32.AND P5, PT, R0, R217, PT ;  /* 0x000000d90000720c */ /* 0x000fe20003fa4070 */
[----:B------:R-:W-:Y:S01]  /*16b0*/  @!P4 IMAD.MOV R227, RZ, RZ, -R227 ;  /* 0x000000ffffe3c224 */ /* 0x000fe200078e0ae3 */
[----:B------:R-:W-:Y:S01]  /*16c0*/  ISETP.GE.AND P0, PT, R13, RZ, PT ;  /* 0x000000ff0d00720c */ /* 0x000fe20003f06270 */
[----:B------:R-:W-:Y:S01]  /*16d0*/  @!P2 IMAD.IADD R223, R223, 0x1, -R0 ;  /* 0x00000001dfdfa824 */ /* 0x000fe200078e0a00 */
[----:B------:R-:W-:-:S02]  /*16e0*/  IABS R215, R11 ;  /* 0x0000000b00d77213 */ /* 0x000fc40000000000 */
[----:B------:R-:W-:Y:S01]  /*16f0*/  LOP3.LUT R13, R4, 0xe2, RZ, 0xfc, !PT ;  /* 0x000000e2040d7812 */ /* 0x000fe200078efcff */
[----:B------:R-:W-:Y:S01]  /*1700*/  @!P3 IMAD.MOV R221, RZ, RZ, -R221 ;  /* 0x000000ffffddb224 */ /* 0x000fe200078e0add */
[----:B------:R-:W-:Y:S01]  /*1710*/  ISETP.GE.AND P2, PT, R10, RZ, PT ;  /* 0x000000ff0a00720c */ /* 0x000fe20003f46270 */
[----:B------:R-:W-:Y:S01]  /*1720*/  IMAD.HI.U32 R8, R6, R215, RZ ;  /* 0x000000d706087227 */ /* 0x000fe200078e00ff */
[----:B------:R-:W-:Y:S02]  /*1730*/  IABS R213, R13 ;  /* 0x0000000d00d57213 */ /* 0x000fe40000000000 */
[----:B------:R-:W-:Y:S01]  /*1740*/  LOP3.LUT R10, R4, 0xe0, RZ, 0xfc, !PT ;  /* 0x000000e0040a7812 */ /* 0x000fe200078efcff */
[----:B------:R-:W-:Y:S02]  /*1750*/  @!P5 IMAD.IADD R217, R217, 0x1, -R0 ;  /* 0x00000001d9d9d824 */ /* 0x000fe400078e0a00 */
[----:B------:R-:W-:Y:S01]  /*1760*/  IMAD.MOV R8, RZ, RZ, -R8 ;  /* 0x000000ffff087224 */ /* 0x000fe200078e0a08 */
[----:B------:R-:W-:Y:S01]  /*1770*/  IABS R211, R10 ;  /* 0x0000000a00d37213 */ /* 0x000fe20000000000 */
[----:B------:R-:W-:Y:S01]  /*1780*/  IMAD.HI.U32 R9, R6, R213, RZ ;  /* 0x000000d506097227 */ /* 0x000fe200078e00ff */
[----:B------:R-:W-:-:S03]  /*1790*/  ISETP.GT.U32.AND P5, PT, R0, R217, PT ;  /* 0x000000d90000720c */ /* 0x000fc60003fa4070 */
[----:B------:R-:W-:Y:S01]  /*17a0*/  @!P6 IMAD.IADD R225, R225, 0x1, -R0 ;  /* 0x00000001e1e1e824 */ /* 0x000fe200078e0a00 */
[C---:B------:R-:W-:Y:S01]  /*17b0*/  ISETP.GT.U32.AND P6, PT, R0.reuse, R219, PT ;  /* 0x000000db0000720c */ /* 0x040fe20003fc4070 */
[----:B------:R-:W-:Y:S02]  /*17c0*/  IMAD R215, R0, R8, R215 ;  /* 0x0000000800d77224 */ /* 0x000fe400078e02d7 */
[----:B------:R-:W-:Y:S02]  /*17d0*/  IMAD.MOV R9, RZ, RZ, -R9 ;  /* 0x000000ffff097224 */ /* 0x000fe400078e0a09 */
[----:B------:R-:W-:-:S04]  /*17e0*/  IMAD.HI.U32 R8, R6, R211, RZ ;  /* 0x000000d306087227 */ /* 0x000fc800078e00ff */
[----:B------:R-:W-:Y:S01]  /*17f0*/  IMAD R213, R0, R9, R213 ;  /* 0x0000000900d57224 */ /* 0x000fe200078e02d5 */
[----:B------:R-:W-:Y:S01]  /*1800*/  LOP3.LUT R9, R4, 0xdc, RZ, 0xfc, !PT ;  /* 0x000000dc04097812 */ /* 0x000fe200078efcff */
[----:B------:R-:W-:Y:S02]  /*1810*/  IMAD.MOV R8, RZ, RZ, -R8 ;  /* 0x000000ffff087224 */ /* 0x000fe400078e0a08 */
[----:B------:R-:W-:Y:S01]  /*1820*/  @!P0 IMAD.MOV R225, RZ, RZ, -R225 ;  /* 0x000000ffffe18224 */ /* 0x000fe200078e0ae1 */
[C---:B------:R-:W-:Y:S01]  /*1830*/  ISETP.GT.U32.AND P0, PT, R0.reuse, R215, PT ;  /* 0x000000d70000720c */ /* 0x040fe20003f04070 */
[C---:B------:R-:W-:Y:S01]  /*1840*/  IMAD R211, R0.reuse, R8, R211 ;  /* 0x0000000800d37224 */ /* 0x040fe200078e02d3 */
[----:B------:R-:W-:Y:S01]  /*1850*/  ISETP.GT.U32.AND P3, PT, R0, R213, PT ;  /* 0x000000d50000720c */ /* 0x000fe20003f64070 */
[--C-:B------:R-:W-:Y:S01]  /*1860*/  @!P6 IMAD.IADD R219, R219, 0x1, -R0.reuse ;  /* 0x00000001dbdbe824 */ /* 0x100fe200078e0a00 */
[----:B------:R-:W-:Y:S01]  /*1870*/  ISETP.GE.AND P6, PT, R12, RZ, PT ;  /* 0x000000ff0c00720c */ /* 0x000fe20003fc6270 */
[----:B------:R-:W-:Y:S01]  /*1880*/  @!P5 IMAD.IADD R217, R217, 0x1, -R0 ;  /* 0x00000001d9d9d824 */ /* 0x000fe200078e0a00 */
[----:B------:R-:W-:Y:S01]  /*1890*/  ISETP.GT.U32.AND P5, PT, R0, R211, PT ;  /* 0x000000d30000720c */ /* 0x000fe20003fa4070 */
[----:B------:R-:W-:Y:S01]  /*18a0*/  @!P1 IMAD.MOV R223, RZ, RZ, -R223 ;  /* 0x000000ffffdf9224 */ /* 0x000fe200078e0adf */
[----:B------:R-:W-:-:S02]  /*18b0*/  LOP3.LUT R12, R4, 0xde, RZ, 0xfc, !PT ;  /* 0x000000de040c7812 */ /* 0x000fc400078efcff */
[----:B------:R-:W-:Y:S02]  /*18c0*/  ISETP.GT.U32.AND P4, PT, R0, R219, PT ;  /* 0x000000db0000720c */ /* 0x000fe40003f84070 */
[----:B------:R-:W-:Y:S01]  /*18d0*/  IABS R209, R12 ;  /* 0x0000000c00d17213 */ /* 0x000fe20000000000 */
[--C-:B------:R-:W-:Y:S01]  /*18e0*/  @!P0 IMAD.IADD R215, R215, 0x1, -R0.reuse ;  /* 0x00000001d7d78824 */ /* 0x100fe200078e0a00 */
[----:B------:R-:W-:Y:S01]  /*18f0*/  IABS R207, R9 ;  /* 0x0000000900cf7213 */ /* 0x000fe20000000000 */
[--C-:B------:R-:W-:Y:S01]  /*1900*/  @!P3 IMAD.IADD R213, R213, 0x1, -R0.reuse ;  /* 0x00000001d5d5b824 */ /* 0x100fe200078e0a00 */
[----:B------:R-:W-:Y:S01]  /*1910*/  ISETP.GE.AND P0, PT, R10, RZ, PT ;  /* 0x000000ff0a00720c */ /* 0x000fe20003f06270 */
[----:B------:R-:W-:Y:S01]  /*1920*/  IMAD.HI.U32 R8, R6, R209, RZ ;  /* 0x000000d106087227 */ /* 0x000fe200078e00ff */
[----:B------:R-:W-:Y:S02]  /*1930*/  ISETP.GT.U32.AND P3, PT, R0, R215, PT ;  /* 0x000000d70000720c */ /* 0x000fe40003f64070 */
[----:B------:R-:W-:Y:S01]  /*1940*/  ISETP.GE.AND P1, PT, R11, RZ, PT ;  /* 0x000000ff0b00720c */ /* 0x000fe20003f26270 */
[----:B------:R-:W-:Y:S01]  /*1950*/  @!P5 IMAD.IADD R211, R211, 0x1, -R0 ;  /* 0x00000001d3d3d824 */ /* 0x000fe200078e0a00 */
[C---:B------:R-:W-:Y:S01]  /*1960*/  LOP3.LUT R10, R4.reuse, 0xda, RZ, 0xfc, !PT ;  /* 0x000000da040a7812 */ /* 0x040fe200078efcff */
[----:B------:R-:W-:Y:S01]  /*1970*/  IMAD.MOV R8, RZ, RZ, -R8 ;  /* 0x000000ffff087224 */ /* 0x000fe200078e0a08 */
[----:B------:R-:W-:Y:S01]  /*1980*/  LOP3.LUT R11, R4, 0xd8, RZ, 0xfc, !PT ;  /* 0x000000d8040b7812 */ /* 0x000fe200078efcff */
[----:B------:R-:W-:Y:S01]  /*1990*/  @!P4 IMAD.IADD R219, R219, 0x1, -R0 ;  /* 0x00000001dbdbc824 */ /* 0x000fe200078e0a00 */
[C---:B------:R-:W-:Y:S01]  /*19a0*/  ISETP.GT.U32.AND P5, PT, R0.reuse, R211, PT ;  /* 0x000000d30000720c */ /* 0x040fe20003fa4070 */
[----:B------:R-:W-:Y:S01]  /*19b0*/  IMAD R209, R0, R8, R209 ;  /* 0x0000000800d17224 */ /* 0x000fe200078e02d1 */
[----:B------:R-:W-:Y:S01]  /*19c0*/  IABS R205, R10 ;  /* 0x0000000a00cd7213 */ /* 0x000fe20000000000 */
[----:B------:R-:W-:Y:S01]  /*19d0*/  IMAD.HI.U32 R8, R6, R207, RZ ;  /* 0x000000cf06087227 */ /* 0x000fe200078e00ff */
[----:B------:R-:W-:-:S02]  /*19e0*/  ISETP.GE.AND P4, PT, R13, RZ, PT ;  /* 0x000000ff0d00720c */ /* 0x000fc40003f86270 */
[----:B------:R-:W-:Y:S01]  /*19f0*/  IABS R203, R11 ;  /* 0x0000000b00cb7213 */ /* 0x000fe20000000000 */
[----:B------:R-:W-:Y:S01]  /*1a00*/  IMAD.MOV R8, RZ, RZ, -R8 ;  /* 0x000000ffff087224 */ /* 0x000fe200078e0a08 */
[----:B------:R-:W-:Y:S01]  /*1a10*/  LOP3.LUT R13, R4, 0xc8, RZ, 0xfc, !PT ;  /* 0x000000c8040d7812 */ /* 0x000fe200078efcff */
[--C-:B------:R-:W-:Y:S01]  /*1a20*/  @!P3 IMAD.IADD R215, R215, 0x1, -R0.reuse ;  /* 0x00000001d7d7b824 */ /* 0x100fe200078e0a00 */
[C---:B------:R-:W-:Y:S01]  /*1a30*/  ISETP.GT.U32.AND P3, PT, R0.reuse, R209, PT ;  /* 0x000000d10000720c */ /* 0x040fe20003f64070 */
[C---:B------:R-:W-:Y:S01]  /*1a40*/  IMAD R207, R0.reuse, R8, R207 ;  /* 0x0000000800cf7224 */ /* 0x040fe200078e02cf */
[----:B------:R-:W-:Y:S01]  /*1a50*/  IABS R187, R13 ;  /* 0x0000000d00bb7213 */ /* 0x000fe20000000000 */
[----:B------:R-:W-:Y:S01]  /*1a60*/  @!P2 IMAD.MOV R219, RZ, RZ, -R219 ;  /* 0x000000ffffdba224 */ /* 0x000fe200078e0adb */
[C---:B------:R-:W-:Y:S01]  /*1a70*/  ISETP.GT.U32.AND P2, PT, R0.reuse, R213, PT ;  /* 0x000000d50000720c */ /* 0x040fe20003f44070 */
[----:B------:R-:W-:Y:S01]  /*1a80*/  @!P5 IMAD.IADD R211, R211, 0x1, -R0 ;  /* 0x00000001d3d3d824 */ /* 0x000fe200078e0a00 */
[----:B------:R-:W-:Y:S01]  /*1a90*/  ISETP.GT.U32.AND P5, PT, R0, R207, PT ;  /* 0x000000cf0000720c */ /* 0x000fe20003fa4070 */
[----:B------:R-:W-:Y:S01]  /*1aa0*/  @!P6 IMAD.MOV R217, RZ, RZ, -R217 ;  /* 0x000000ffffd9e224 */ /* 0x000fe200078e0ad9 */
[----:B------:R-:W-:Y:S01]  /*1ab0*/  ISETP.GE.AND P6, PT, R12, RZ, PT ;  /* 0x000000ff0c00720c */ /* 0x000fe20003fc6270 */
[----:B------:R-:W-:Y:S01]  /*1ac0*/  IMAD.HI.U32 R8, R6, R205, RZ ;  /* 0x000000cd06087227 */ /* 0x000fe200078e00ff */
[----:B------:R-:W-:-:S03]  /*1ad0*/  LOP3.LUT R12, R4, 0xd6, RZ, 0xfc, !PT ;  /* 0x000000d6040c7812 */ /* 0x000fc600078efcff */
[----:B------:R-:W-:Y:S01]  /*1ae0*/  @!P3 IMAD.IADD R209, R209, 0x1, -R0 ;  /* 0x00000001d1d1b824 */ /* 0x000fe200078e0a00 */
[----:B------:R-:W-:Y:S01]  /*1af0*/  IABS R201, R12 ;  /* 0x0000000c00c97213 */ /* 0x000fe20000000000 */
[----:B------:R-:W-:Y:S01]  /*1b00*/  IMAD.MOV R8, RZ, RZ, -R8 ;  /* 0x000000ffff087224 */ /* 0x000fe200078e0a08 */
[----:B------:R-:W-:Y:S01]  /*1b10*/  ISETP.GE.AND P3, PT, R10, RZ, PT ;  /* 0x000000ff0a00720c */ /* 0x000fe20003f66270 */
[----:B------:R-:W-:Y:S01]  /*1b20*/  @!P1 IMAD.MOV R215, RZ, RZ, -R215 ;  /* 0x000000ffffd79224 */ /* 0x000fe200078e0ad7 */
[C---:B------:R-:W-:Y:S01]  /*1b30*/  ISETP.GT.U32.AND P1, PT, R0.reuse, R209, PT ;  /* 0x000000d10000720c */ /* 0x040fe20003f24070 */
[--C-:B------:R-:W-:Y:S01]  /*1b40*/  @!P2 IMAD.IADD R213, R213, 0x1, -R0.reuse ;  /* 0x00000001d5d5a824 */ /* 0x100fe200078e0a00 */
[----:B------:R-:W-:Y:S01]  /*1b50*/  ISETP.GE.AND P2, PT, R9, RZ, PT ;  /* 0x000000ff0900720c */ /* 0x000fe20003f46270 */
[----:B------:R-:W-:Y:S01]  /*1b60*/  IMAD R205, R0, R8, R205 ;  /* 0x0000000800cd7224 */ /* 0x000fe200078e02cd */
[----:B------:R-:W-:Y:S01]  /*1b70*/  LOP3.LUT R10, R4, 0xd4, RZ, 0xfc, !PT ;  /* 0x000000d4040a7812 */ /* 0x000fe200078efcff */
[----:B------:R-:W-:-:S02]  /*1b80*/  @!P5 IMAD.IADD R207, R207, 0x1, -R0 ;  /* 0x00000001cfcfd824 */ /* 0x000fc400078e0a00 */
[----:B------:R-:W-:Y:S01]  /*1b90*/  IMAD.HI.U32 R9, R6, R201, RZ ;  /* 0x000000c906097227 */ /* 0x000fe200078e00ff */
[----:B------:R-:W-:Y:S02]  /*1ba0*/  IABS R199, R10 ;  /* 0x0000000a00c77213 */ /* 0x000fe40000000000 */
[C---:B------:R-:W-:Y:S01]  /*1bb0*/  ISETP.GT.U32.AND P5, PT, R0.reuse, R207, PT ;  /* 0x000000cf0000720c */ /* 0x040fe20003fa4070 */
[----:B------:R-:W-:Y:S01]  /*1bc0*/  @!P4 IMAD.MOV R213, RZ, RZ, -R213 ;  /* 0x000000ffffd5c224 */ /* 0x000fe200078e0ad5 */
[----:B------:R-:W-:Y:S01]  /*1bd0*/  ISETP.GT.U32.AND P4, PT, R0, R205, PT ;  /* 0x000000cd0000720c */ /* 0x000fe20003f84070 */
[----:B------:R-:W-:-:S04]  /*1be0*/  IMAD.HI.U32 R8, R6, R203, RZ ;  /* 0x000000cb06087227 */ /* 0x000fc800078e00ff */
[----:B------:R-:W-:Y:S02]  /*1bf0*/  IMAD.MOV R9, RZ, RZ, -R9 ;  /* 0x000000ffff097224 */ /* 0x000fe400078e0a09 */
[----:B------:R-:W-:Y:S02]  /*1c00*/  IMAD.MOV R8, RZ, RZ, -R8 ;  /* 0x000000ffff087224 */ /* 0x000fe400078e0a08 */
[--C-:B------:R-:W-:Y:S01]  /*1c10*/  @!P1 IMAD.IADD R209, R209, 0x1, -R0.reuse ;  /* 0x00000001d1d19824 */ /* 0x100fe200078e0a00 */
[----:B------:R-:W-:Y:S01]  /*1c20*/  ISETP.GE.AND P1, PT, R12, RZ, PT ;  /* 0x000000ff0c00720c */ /* 0x000fe20003f26270 */
[----:B------:R-:W-:Y:S01]  /*1c30*/  IMAD R201, R0, R9, R201 ;  /* 0x0000000900c97224 */ /* 0x000fe200078e02c9 */
[----:B------:R-:W-:Y:S01]  /*1c40*/  LOP3.LUT R9, R4, 0xd2, RZ, 0xfc, !PT ;  /* 0x000000d204097812 */ /* 0x000fe200078efcff */
[----:B------:R-:W-:Y:S01]  /*1c50*/  IMAD R203, R0, R8, R203 ;  /* 0x0000000800cb7224 */ /* 0x000fe200078e02cb */
[----:B------:R-:W-:Y:S01]  /*1c60*/  LOP3.LUT R12, R4, 0xca, RZ, 0xfc, !PT ;  /* 0x000000ca040c7812 */ /* 0x000fe200078efcff */
[----:B------:R-:W-:Y:S01]  /*1c70*/  @!P6 IMAD.MOV R209, RZ, RZ, -R209 ;  /* 0x000000ffffd1e224 */ /* 0x000fe200078e0ad1 */
[C---:B------:R-:W-:Y:S01]  /*1c80*/  ISETP.GT.U32.AND P6, PT, R0.reuse, R201, PT ;  /* 0x000000c90000720c */ /* 0x040fe20003fc4070 */
[--C-:B------:R-:W-:Y:S01]  /*1c90*/  @!P5 IMAD.IADD R207, R207, 0x1, -R0.reuse ;  /* 0x00000001cfcfd824 */ /* 0x100fe200078e0a00 */
[----:B------:R-:W-:Y:S01]  /*1ca0*/  ISETP.GT.U32.AND P5, PT, R0, R203, PT ;  /* 0x000000cb0000720c */ /* 0x000fe20003fa4070 */
[----:B------:R-:W-:Y:S01]  /*1cb0*/  @!P4 IMAD.IADD R205, R205, 0x1, -R0 ;  /* 0x00000001cdcdc824 */ /* 0x000fe200078e0a00 */
[----:B------:R-:W-:Y:S01]  /*1cc0*/  IABS R197, R9 ;  /* 0x0000000900c57213 */ /* 0x000fe20000000000 */
[----:B------:R-:W-:Y:S01]  /*1cd0*/  @!P0 IMAD.MOV R211, RZ, RZ, -R211 ;  /* 0x000000ffffd38224 */ /* 0x000fe200078e0ad3 */
[----:B------:R-:W-:Y:S01]  /*1ce0*/  ISETP.GE.AND P0, PT, R11, RZ, PT ;  /* 0x000000ff0b00720c */ /* 0x000fe20003f06270 */
[----:B------:R-:W-:Y:S01]  /*1cf0*/  IMAD.HI.U32 R8, R6, R199, RZ ;  /* 0x000000c706087227 */ /* 0x000fe200078e00ff */
[----:B------:R-:W-:-:S02]  /*1d00*/  ISETP.GT.U32.AND P4, PT, R0, R205, PT ;  /* 0x000000cd0000720c */ /* 0x000fc40003f84070 */
[----:B------:R-:W-:Y:S01]  /*1d10*/  LOP3.LUT R11, R4, 0xd0, RZ, 0xfc, !PT ;  /* 0x000000d0040b7812 */ /* 0x000fe200078efcff */
[----:B------:R-:W-:Y:S01]  /*1d20*/  @!P2 IMAD.MOV R207, RZ, RZ, -R207 ;  /* 0x000000ffffcfa224 */ /* 0x000fe200078e0acf */
[----:B------:R-:W-:Y:S01]  /*1d30*/  ISETP.GE.AND P2, PT, R10, RZ, PT ;  /* 0x000000ff0a00720c */ /* 0x000fe20003f46270 */
[--C-:B------:R-:W-:Y:S01]  /*1d40*/  @!P6 IMAD.IADD R201, R201, 0x1, -R0.reuse ;  /* 0x00000001c9c9e824 */ /* 0x100fe200078e0a00 */
[----:B------:R-:W-:Y:S01]  /*1d50*/  IABS R195, R11 ;  /* 0x0000000b00c37213 */ /* 0x000fe20000000000 */
[----:B------:R-:W-:Y:S01]  /*1d60*/  @!P5 IMAD.IADD R203, R203, 0x1, -R0 ;  /* 0x00000001cbcbd824 */ /* 0x000fe200078e0a00 */
[----:B------:R-:W-:Y:S01]  /*1d70*/  IABS R189, R12 ;  /* 0x0000000c00bd7213 */ /* 0x000fe20000000000 */
[----:B------:R-:W-:Y:S01]  /*1d80*/  IMAD.MOV R10, RZ, RZ, -R8 ;  /* 0x000000ffff0a7224 */ /* 0x000fe200078e0a08 */
[----:B------:R-:W-:Y:S01]  /*1d90*/  ISETP.GT.U32.AND P6, PT, R0, R201, PT ;  /* 0x000000c90000720c */ /* 0x000fe20003fc4070 */
[----:B------:R-:W-:Y:S01]  /*1da0*/  IMAD.HI.U32 R8, R6, R197, RZ ;  /* 0x000000c506087227 */ /* 0x000fe200078e00ff */
[----:B------:R-:W-:-:S03]  /*1db0*/  ISETP.GT.U32.AND P5, PT, R0, R203, PT ;  /* 0x000000cb0000720c */ /* 0x000fc60003fa4070 */
[----:B------:R-:W-:Y:S01]  /*1dc0*/  @!P4 IMAD.IADD R205, R205, 0x1, -R0 ;  /* 0x00000001cdcdc824 */ /* 0x000fe200078e0a00 */
[----:B------:R-:W-:Y:S01]  /*1dd0*/  ISETP.GE.AND P4, PT, R9, RZ, PT ;  /* 0x000000ff0900720c */ /* 0x000fe20003f86270 */
[----:B------:R-:W-:-:S04]  /*1de0*/  IMAD.HI.U32 R9, R6, R195, RZ ;  /* 0x000000c306097227 */ /* 0x000fc800078e00ff */
[----:B------:R-:W-:Y:S02]  /*1df0*/  IMAD.MOV R9, RZ, RZ, -R9 ;  /* 0x000000ffff097224 */ /* 0x000fe400078e0a09 */
[C---:B------:R-:W-:Y:S02]  /*1e00*/  IMAD R199, R0.reuse, R10, R199 ;  /* 0x0000000a00c77224 */ /* 0x040fe400078e02c7 */
[C---:B------:R-:W-:Y:S02]  /*1e10*/  IMAD R195, R0.reuse, R9, R195 ;  /* 0x0000000900c37224 */ /* 0x040fe400078e02c3 */
[--C-:B------:R-:W-:Y:S02]  /*1e20*/  @!P6 IMAD.IADD R201, R201, 0x1, -R0.reuse ;  /* 0x00000001c9c9e824 */ /* 0x100fe400078e0a00 */
[----:B------:R-:W-:Y:S01]  /*1e30*/  @!P5 IMAD.IADD R203, R203, 0x1, -R0 ;  /* 0x00000001cbcbd824 */ /* 0x000fe200078e0a00 */
[C---:B------:R-:W-:Y:S01]  /*1e40*/  ISETP.GT.U32.AND P5, PT, R0.reuse, R199, PT ;  /* 0x000000c70000720c */ /* 0x040fe20003fa4070 */
[----:B------:R-:W-:Y:S01]  /*1e50*/  @!P1 IMAD.MOV R201, RZ, RZ, -R201 ;  /* 0x000000ffffc99224 */ /* 0x000fe200078e0ac9 */
[----:B------:R-:W-:Y:S01]  /*1e60*/  ISETP.GT.U32.AND P1, PT, R0, R195, PT ;  /* 0x000000c30000720c */ /* 0x000fe20003f24070 */
[----:B------:R-:W-:-:S02]  /*1e70*/  IMAD.MOV R8, RZ, RZ, -R8 ;  /* 0x000000ffff087224 */ /* 0x000fc400078e0a08 */
[----:B------:R-:W-:Y:S01]  /*1e80*/  @!P3 IMAD.MOV R205, RZ, RZ, -R205 ;  /* 0x000000ffffcdb224 */ /* 0x000fe200078e0acd */
[----:B------:R-:W-:Y:S01]  /*1e90*/  ISETP.GE.AND P3, PT, R11, RZ, PT ;  /* 0x000000ff0b00720c */ /* 0x000fe20003f66270 */
[----:B------:R-:W-:Y:S01]  /*1ea0*/  IMAD R197, R0, R8, R197 ;  /* 0x0000000800c57224 */ /* 0x000fe200078e02c5 */
[C---:B------:R-:W-:Y:S01]  /*1eb0*/  LOP3.LUT R11, R4.reuse, 0xcc, RZ, 0xfc, !PT ;  /* 0x000000cc040b7812 */ /* 0x040fe200078efcff */
[----:B------:R-:W-:Y:S01]  /*1ec0*/  @!P0 IMAD.MOV R203, RZ, RZ, -R203 ;  /* 0x000000ffffcb8224 */ /* 0x000fe200078e0acb */
[----:B------:R-:W-:Y:S02]  /*1ed0*/  LOP3.LUT R8, R4, 0xce, RZ, 0xfc, !PT ;  /* 0x000000ce04087812 */ /* 0x000fe400078efcff */
[----:B------:R-:W-:Y:S01]  /*1ee0*/  IABS R191, R11 ;  /* 0x0000000b00bf7213 */ /* 0x000fe20000000000 */
[--C-:B------:R-:W-:Y:S01]  /*1ef0*/  @!P5 IMAD.IADD R199, R199, 0x1, -R0.reuse ;  /* 0x00000001c7c7d824 */ /* 0x100fe200078e0a00 */
[----:B------:R-:W-:Y:S01]  /*1f00*/  ISETP.GT.U32.AND P0, PT, R0, R197, PT ;  /* 0x000000c50000720c */ /* 0x000fe20003f04070 */
[----:B------:R-:W-:Y:S01]  /*1f10*/  @!P1 IMAD.IADD R195, R195, 0x1, -R0 ;  /* 0x00000001c3c39824 */ /* 0x000fe200078e0a00 */
[----:B------:R-:W-:Y:S01]  /*1f20*/  IABS R193, R8 ;  /* 0x0000000800c17213 */ /* 0x000fe20000000000 */
[----:B------:R-:W-:Y:S01]  /*1f30*/  IMAD.HI.U32 R9, R6, R191, RZ ;  /* 0x000000bf06097227 */ /* 0x000fe200078e00ff */
[----:B------:R-:W-:-:S02]  /*1f40*/  ISETP.GT.U32.AND P5, PT, R0, R199, PT ;  /* 0x000000c70000720c */ /* 0x000fc40003fa4070 */
[----:B------:R-:W-:Y:S01]  /*1f50*/  ISETP.GT.U32.AND P1, PT, R0, R195, PT ;  /* 0x000000c30000720c */ /* 0x000fe20003f24070 */
[----:B------:R-:W-:Y:S01]  /*1f60*/  IMAD.MOV R9, RZ, RZ, -R9 ;  /* 0x000000ffff097224 */ /* 0x000fe200078e0a09 */
[----:B------:R-:W-:Y:S01]  /*1f70*/  ISETP.GE.AND P6, PT, R8, RZ, PT ;  /* 0x000000ff0800720c */ /* 0x000fe20003fc6270 */
[----:B------:R-:W-:-:S04]  /*1f80*/  IMAD.HI.U32 R8, R6, R193, RZ ;  /* 0x000000c106087227 */ /* 0x000fc800078e00ff */
[----:B------:R-:W-:Y:S02]  /*1f90*/  IMAD R191, R0, R9, R191 ;  /* 0x0000000900bf7224 */ /* 0x000fe400078e02bf */
[----:B------:R-:W-:-:S04]  /*1fa0*/  IMAD.HI.U32 R9, R6, R187, RZ ;  /* 0x000000bb06097227 */ /* 0x000fc800078e00ff */
[--C-:B------:R-:W-:Y:S02]  /*1fb0*/  @!P0 IMAD.IADD R197, R197, 0x1, -R0.reuse ;  /* 0x00000001c5c58824 */ /* 0x100fe400078e0a00 */
[----:B------:R-:W-:Y:S02]  /*1fc0*/  IMAD.MOV R9, RZ, RZ, -R9 ;  /* 0x000000ffff097224 */ /* 0x000fe400078e0a09 */
[--C-:B------:R-:W-:Y:S01]  /*1fd0*/  @!P5 IMAD.IADD R199, R199, 0x1, -R0.reuse ;  /* 0x00000001c7c7d824 */ /* 0x100fe200078e0a00 */
[C---:B------:R-:W-:Y:S01]  /*1fe0*/  ISETP.GT.U32.AND P0, PT, R0.reuse, R197, PT ;  /* 0x000000c50000720c */ /* 0x040fe20003f04070 */
[----:B------:R-:W-:Y:S01]  /*1ff0*/  IMAD R187, R0, R9, R187 ;  /* 0x0000000900bb7224 */ /* 0x000fe200078e02bb */
[----:B------:R-:W-:Y:S01]  /*2000*/  ISETP.GE.AND P5, PT, R11, RZ, PT ;  /* 0x000000ff0b00720c */ /* 0x000fe20003fa6270 */
[----:B------:R-:W-:Y:S01]  /*2010*/  @!P1 IMAD.IADD R195, R195, 0x1, -R0 ;  /* 0x00000001c3c39824 */ /* 0x000fe200078e0a00 */
[----:B------:R-:W-:Y:S01]  /*2020*/  LOP3.LUT R11, R4, 0xc4, RZ, 0xfc, !PT ;  /* 0x000000c4040b7812 */ /* 0x000fe200078efcff */
[----:B------:R-:W-:-:S02]  /*2030*/  IMAD.MOV R10, RZ, RZ, -R8 ;  /* 0x000000ffff0a7224 */ /* 0x000fc400078e0a08 */
[----:B------:R-:W-:Y:S01]  /*2040*/  @!P2 IMAD.MOV R199, RZ, RZ, -R199 ;  /* 0x000000ffffc7a224 */ /* 0x000fe200078e0ac7 */
[C---:B------:R-:W-:Y:S01]  /*2050*/  ISETP.GT.U32.AND P2, PT, R0.reuse, R191, PT ;  /* 0x000000bf0000720c */ /* 0x040fe20003f44070 */
[----:B------:R-:W-:Y:S01]  /*2060*/  @!P3 IMAD.MOV R195, RZ, RZ, -R195 ;  /* 0x000000ffffc3b224 */ /* 0x000fe200078e0ac3 */
[C---:B------:R-:W-:Y:S01]  /*2070*/  ISETP.GT.U32.AND P3, PT, R0.reuse, R187, PT ;  /* 0x000000bb0000720c */ /* 0x040fe20003f64070 */
[----:B------:R-:W-:Y:S01]  /*2080*/  IMAD R193, R0, R10, R193 ;  /* 0x0000000a00c17224 */ /* 0x000fe200078e02c1 */
[----:B------:R-:W-:Y:S01]  /*2090*/  LOP3.LUT R10, R4, 0xc6, RZ, 0xfc, !PT ;  /* 0x000000c6040a7812 */ /* 0x000fe200078efcff */
[----:B------:R-:W-:Y:S01]  /*20a0*/  IMAD.HI.U32 R8, R6, R189, RZ ;  /* 0x000000bd06087227 */ /* 0x000fe200078e00ff */
[----:B------:R-:W-:Y:S02]  /*20b0*/  IABS R183, R11 ;  /* 0x0000000b00b77213 */ /* 0x000fe40000000000 */
[----:B------:R-:W-:Y:S01]  /*20c0*/  IABS R185, R10 ;  /* 0x0000000a00b97213 */ /* 0x000fe20000000000 */
[----:B------:R-:W-:-:S02]  /*20d0*/  IMAD.MOV R8, RZ, RZ, -R8 ;  /* 0x000000ffff087224 */ /* 0x000fc400078e0a08 */
[----:B------:R-:W-:Y:S01]  /*20e0*/  @!P0 IMAD.IADD R197, R197, 0x1, -R0 ;  /* 0x00000001c5c58824 */ /* 0x000fe200078e0a00 */
[C---:B------:R-:W-:Y:S01]  /*20f0*/  ISETP.GT.U32.AND P0, PT, R0.reuse, R193, PT ;  /* 0x000000c10000720c */ /* 0x040fe20003f04070 */
[----:B------:R-:W-:Y:S02]  /*2100*/  IMAD R189, R0, R8, R189 ;  /* 0x0000000800bd7224 */ /* 0x000fe400078e02bd */
[----:B------:R-:W-:-:S03]  /*2110*/  IMAD.HI.U32 R8, R6, R185, RZ ;  /* 0x000000b906087227 */ /* 0x000fc600078e00ff */
[C---:B------:R-:W-:Y:S01]  /*2120*/  ISETP.GT.U32.AND P1, PT, R0.reuse, R189, PT ;  /* 0x000000bd0000720c */ /* 0x040fe20003f24070 */
[--C-:B------:R-:W-:Y:S02]  /*2130*/  @!P2 IMAD.IADD R191, R191, 0x1, -R0.reuse ;  /* 0x00000001bfbfa824 */ /* 0x100fe400078e0a00 */
[----:B------:R-:W-:Y:S02]  /*2140*/  @!P3 IMAD.IADD R187, R187, 0x1, -R0 ;  /* 0x00000001bbbbb824 */ /* 0x000fe400078e0a00 */
[----:B------:R-:W-:Y:S01]  /*2150*/  IMAD.MOV R8, RZ, RZ, -R8 ;  /* 0x000000ffff087224 */ /* 0x000fe200078e0a08 */
[C---:B------:R-:W-:Y:S01]  /*2160*/  ISETP.GT.U32.AND P2, PT, R0.reuse, R191, PT ;  /* 0x000000bf0000720c */ /* 0x040fe20003f44070 */
[----:B------:R-:W-:Y:S01]  /*2170*/  @!P0 IMAD.IADD R193, R193, 0x1, -R0 ;  /* 0x00000001c1c18824 */ /* 0x000fe200078e0a00 */
[C---:B------:R-:W-:Y:S01]  /*2180*/  ISETP.GT.U32.AND P3, PT, R0.reuse, R187, PT ;  /* 0x000000bb0000720c */ /* 0x040fe20003f64070 */
[----:B------:R-:W-:Y:S02]  /*2190*/  IMAD R185, R0, R8, R185 ;  /* 0x0000000800b97224 */ /* 0x000fe400078e02b9 */
[----:B------:R-:W-:Y:S01]  /*21a0*/  IMAD.HI.U32 R8, R6, R183, RZ ;  /* 0x000000b706087227 */ /* 0x000fe200078e00ff */
[----:B------:R-:W-:-:S03]  /*21b0*/  ISETP.GT.U32.AND P0, PT, R0, R193, PT ;  /* 0x000000c10000720c */ /* 0x000fc60003f04070 */
[----:B------:R-:W-:Y:S02]  /*21c0*/  IMAD.MOV R8, RZ, RZ, -R8 ;  /* 0x000000ffff087224 */ /* 0x000fe400078e0a08 */
[----:B------:R-:W-:Y:S01]  /*21d0*/  @!P4 IMAD.MOV R197, RZ, RZ, -R197 ;  /* 0x000000ffffc5c224 */ /* 0x000fe200078e0ac5 */
[----:B------:R-:W-:Y:S01]  /*21e0*/  ISETP.GE.AND P4, PT, R12, RZ, PT ;  /* 0x000000ff0c00720c */ /* 0x000fe20003f86270 */
[--C-:B------:R-:W-:Y:S01]  /*21f0*/  @!P1 IMAD.IADD R189, R189, 0x1, -R0.reuse ;  /* 0x00000001bdbd9824 */ /* 0x100fe200078e0a00 */
[----:B------:R-:W-:Y:S01]  /*2200*/  LOP3.LUT R12, R4, 0xc2, RZ, 0xfc, !PT ;  /* 0x000000c2040c7812 */ /* 0x000fe200078efcff */
[----:B------:R-:W-:Y:S01]  /*2210*/  IMAD R183, R0, R8, R183 ;  /* 0x0000000800b77224 */ /* 0x000fe200078e02b7 */
[----:B------:R-:W-:Y:S01]  /*2220*/  LOP3.LUT R8, R4, 0xc0, RZ, 0xfc, !PT ;  /* 0x000000c004087812 */ /* 0x000fe200078efcff */
[--C-:B------:R-:W-:Y:S01]  /*2230*/  @!P2 IMAD.IADD R191, R191, 0x1, -R0.reuse ;  /* 0x00000001bfbfa824 */ /* 0x100fe200078e0a00 */
[----:B------:R-:W-:Y:S01]  /*2240*/  IABS R181, R12 ;  /* 0x0000000c00b57213 */ /* 0x000fe20000000000 */
[--C-:B------:R-:W-:Y:S01]  /*2250*/  @!P3 IMAD.IADD R187, R187, 0x1, -R0.reuse ;  /* 0x00000001bbbbb824 */ /* 0x100fe200078e0a00 */
[C---:B------:R-:W-:Y:S01]  /*2260*/  ISETP.GT.U32.AND P1, PT, R0.reuse, R189, PT ;  /* 0x000000bd0000720c */ /* 0x040fe20003f24070 */
[----:B------:R-:W-:Y:S01]  /*2270*/  @!P0 IMAD.IADD R193, R193, 0x1, -R0 ;  /* 0x00000001c1c18824 */ /* 0x000fe200078e0a00 */
[----:B------:R-:W-:Y:S01]  /*2280*/  ISETP.GT.U32.AND P2, PT, R0, R185, PT ;  /* 0x000000b90000720c */ /* 0x000fe20003f44070 */
[----:B------:R-:W-:Y:S01]  /*2290*/  IMAD.HI.U32 R9, R6, R181, RZ ;  /* 0x000000b506097227 */ /* 0x000fe200078e00ff */
[----:B------:R-:W-:-:S02]  /*22a0*/  ISETP.GT.U32.AND P3, PT, R0, R183, PT ;  /* 0x000000b70000720c */ /* 0x000fc40003f64070 */
[----:B------:R-:W-:Y:S01]  /*22b0*/  ISETP.GE.AND P0, PT, R13, RZ, PT ;  /* 0x000000ff0d00720c */ /* 0x000fe20003f06270 */
[----:B------:R-:W-:Y:S01]  /*22c0*/  IMAD.MOV R9, RZ, RZ, -R9 ;  /* 0x000000ffff097224 */ /* 0x000fe200078e0a09 */
[----:B------:R-:W-:Y:S01]  /*22d0*/  IABS R179, R8 ;  /* 0x0000000800b37213 */ /* 0x000fe20000000000 */
[----:B------:R-:W-:Y:S01]  /*22e0*/  @!P6 IMAD.MOV R193, RZ, RZ, -R193 ;  /* 0x000000ffffc1e224 */ /* 0x000fe200078e0ac1 */
[----:B------:R-:W-:Y:S01]  /*22f0*/  ISETP.GE.AND P6, PT, R10, RZ, PT ;  /* 0x000000ff0a00720c */ /* 0x000fe20003fc6270 */
[----:B------:R-:W-:Y:S01]  /*2300*/  IMAD R181, R0, R9, R181 ;  /* 0x0000000900b57224 */ /* 0x000fe200078e02b5 */
[C---:B------:R-:W-:Y:S01]  /*2310*/  LOP3.LUT R9, R4.reuse, 0xbe, RZ, 0xfc, !PT ;  /* 0x000000be04097812 */ /* 0x040fe200078efcff */
[--C-:B------:R-:W-:Y:S01]  /*2320*/  @!P1 IMAD.IADD R189, R189, 0x1, -R0.reuse ;  /* 0x00000001bdbd9824 */ /* 0x100fe200078e0a00 */
[----:B------:R-:W-:Y:S01]  /*2330*/  LOP3.LUT R10, R4, 0xbc, RZ, 0xfc, !PT ;  /* 0x000000bc040a7812 */ /* 0x000fe200078efcff */
[--C-:B------:R-:W-:Y:S01]  /*2340*/  @!P2 IMAD.IADD R185, R185, 0x1, -R0.reuse ;  /* 0x00000001b9b9a824 */ /* 0x100fe200078e0a00 */
[----:B------:R-:W-:Y:S01]  /*2350*/  IABS R177, R9 ;  /* 0x0000000900b17213 */ /* 0x000fe20000000000 */
[----:B------:R-:W-:Y:S01]  /*2360*/  @!P3 IMAD.IADD R183, R183, 0x1, -R0 ;  /* 0x00000001b7b7b824 */ /* 0x000fe200078e0a00 */
[----:B------:R-:W-:Y:S01]  /*2370*/  IABS R175, R10 ;  /* 0x0000000a00af7213 */ /* 0x000fe20000000000 */
[----:B------:R-:W-:Y:S01]  /*2380*/  @!P4 IMAD.MOV R189, RZ, RZ, -R189 ;  /* 0x000000ffffbdc224 */ /* 0x000fe200078e0abd */
[----:B------:R-:W-:Y:S01]  /*2390*/  ISETP.GT.U32.AND P2, PT, R0, R185, PT ;  /* 0x000000b90000720c */ /* 0x000fe20003f44070 */
[----:B------:R-:W-:Y:S01]  /*23a0*/  @!P0 IMAD.MOV R187, RZ, RZ, -R187 ;  /* 0x000000ffffbb8224 */ /* 0x000fe200078e0abb */
[----:B------:R-:W-:Y:S01]  /*23b0*/  ISETP.GE.AND P4, PT, R8, RZ, PT ;  /* 0x000000ff0800720c */ /* 0x000fe20003f86270 */
[----:B------:R-:W-:Y:S01]  /*23c0*/  IMAD.HI.U32 R8, R6, R179, RZ ;  /* 0x000000b306087227 */ /* 0x000fe200078e00ff */
[----:B------:R-:W-:-:S02]  /*23d0*/  ISETP.GT.U32.AND P3, PT, R0, R183, PT ;  /* 0x000000b70000720c */ /* 0x000fc40003f64070 */
[----:B------:R-:W-:Y:S01]  /*23e0*/  ISETP.GE.AND P0, PT, R9, RZ, PT ;  /* 0x000000ff0900720c */ /* 0x000fe20003f06270 */
[----:B------:R-:W-:Y:S01]  /*23f0*/  IMAD.HI.U32 R9, R6, R177, RZ ;  /* 0x000000b106097227 */ /* 0x000fe200078e00ff */
[----:B------:R-:W-:Y:S02]  /*2400*/  ISETP.GE.AND P1, PT, R12, RZ, PT ;  /* 0x000000ff0c00720c */ /* 0x000fe40003f26270 */
[C---:B------:R-:W-:Y:S01]  /*2410*/  LOP3.LUT R12, R4.reuse, 0xb8, RZ, 0xfc, !PT ;  /* 0x000000b8040c7812 */ /* 0x040fe200078efcff */
[----:B------:R-:W-:Y:S01]  /*2420*/  IMAD.MOV R8, RZ, RZ, -R8 ;  /* 0x000000ffff087224 */ /* 0x000fe200078e0a08 */
[----:B------:R-:W-:Y:S01]  /*2430*/  LOP3.LUT R13, R4, 0xb6, RZ, 0xfc, !PT ;  /* 0x000000b6040d7812 */ /* 0x000fe200078efcff */
[----:B------:R-:W-:Y:S01]  /*2440*/  IMAD.MOV R9, RZ, RZ, -R9 ;  /* 0x000000ffff097224 */ /* 0x000fe200078e0a09 */
[----:B------:R-:W-:Y:S01]  /*2450*/  IABS R171, R12 ;  /* 0x0000000c00ab7213 */ /* 0x000fe20000000000 */
[C---:B------:R-:W-:Y:S01]  /*2460*/  IMAD R179, R0.reuse, R8, R179 ;  /* 0x0000000800b37224 */ /* 0x040fe200078e02b3 */
[----:B------:R-:W-:Y:S01]  /*2470*/  IABS R169, R13 ;  /* 0x0000000d00a97213 */ /* 0x000fe20000000000 */
[----:B------:R-:W-:Y:S01]  /*2480*/  @!P2 IMAD.IADD R185, R185, 0x1, -R0 ;  /* 0x00000001b9b9a824 */ /* 0x000fe200078e0a00 */
[C---:B------:R-:W-:Y:S01]  /*2490*/  ISETP.GT.U32.AND P2, PT, R0.reuse, R181, PT ;  /* 0x000000b50000720c */ /* 0x040fe20003f44070 */
[----:B------:R-:W-:-:S02]  /*24a0*/  IMAD R177, R0, R9, R177 ;  /* 0x0000000900b17224 */ /* 0x000fc400078e02b1 */
[----:B------:R-:W-:Y:S01]  /*24b0*/  @!P3 IMAD.IADD R183, R183, 0x1, -R0 ;  /* 0x00000001b7b7b824 */ /* 0x000fe200078e0a00 */
[C---:B------:R-:W-:Y:S01]  /*24c0*/  ISETP.GT.U32.AND P3, PT, R0.reuse, R179, PT ;  /* 0x000000b30000720c */ /* 0x040fe20003f64070 */
[----:B------:R-:W-:Y:S01]  /*24d0*/  @!P6 IMAD.MOV R185, RZ, RZ, -R185 ;  /* 0x000000ffffb9e224 */ /* 0x000fe200078e0ab9 */
[----:B------:R-:W-:Y:S01]  /*24e0*/  ISETP.GT.U32.AND P6, PT, R0, R177, PT ;  /* 0x000000b10000720c */ /* 0x000fe20003fc4070 */
[----:B------:R-:W-:Y:S01]  /*24f0*/  @!P5 IMAD.MOV R191, RZ, RZ, -R191 ;  /* 0x000000ffffbfd224 */ /* 0x000fe200078e0abf */
[----:B------:R-:W-:Y:S01]  /*2500*/  ISETP.GE.AND P5, PT, R11, RZ, PT ;  /* 0x000000ff0b00720c */ /* 0x000fe20003fa6270 */
[----:B------:R-:W-:Y:S01]  /*2510*/  IMAD.HI.U32 R8, R6, R175, RZ ;  /* 0x000000af06087227 */ /* 0x000fe200078e00ff */
[----:B------:R-:W-:-:S03]  /*2520*/  LOP3.LUT R11, R4, 0xba, RZ, 0xfc, !PT ;  /* 0x000000ba040b7812 */ /* 0x000fc600078efcff */
[----:B------:R-:W-:Y:S01]  /*2530*/  @!P2 IMAD.IADD R181, R181, 0x1, -R0 ;  /* 0x00000001b5b5a824 */ /* 0x000fe200078e0a00 */
[----:B------:R-:W-:Y:S01]  /*2540*/  IABS R173, R11 ;  /* 0x0000000b00ad7213 */ /* 0x000fe20000000000 */
[----:B------:R-:W-:Y:S02]  /*2550*/  IMAD.MOV R8, RZ, RZ, -R8 ;  /* 0x000000ffff087224 */ /* 0x000fe400078e0a08 */
[--C-:B------:R-:W-:Y:S01]  /*2560*/  @!P3 IMAD.IADD R179, R179, 0x1, -R0.reuse ;  /* 0x00000001b3b3b824 */ /* 0x100fe200078e0a00 */
[----:B------:R-:W-:Y:S01]  /*2570*/  ISETP.GT.U32.AND P2, PT, R0, R181, PT ;  /* 0x000000b50000720c */ /* 0x000fe20003f44070 */
[----:B------:R-:W-:Y:S02]  /*2580*/  @!P6 IMAD.IADD R177, R177, 0x1, -R0 ;  /* 0x00000001b1b1e824 */ /* 0x000fe400078e0a00 */
[----:B------:R-:W-:Y:S01]  /*2590*/  IMAD.HI.U32 R9, R6, R173, RZ ;  /* 0x000000ad06097227 */ /* 0x000fe200078e00ff */
[C---:B------:R-:W-:Y:S02]  /*25a0*/  ISETP.GT.U32.AND P3, PT, R0.reuse, R179, PT ;  /* 0x000000b30000720c */ /* 0x040fe40003f64070 */
[----:B------:R-:W-:Y:S01]  /*25b0*/  ISETP.GT.U32.AND P6, PT, R0, R177, PT ;  /* 0x000000b10000720c */ /* 0x000fe20003fc4070 */
[----:B------:R-:W-:-:S02]  /*25c0*/  IMAD.MOV R9, RZ, RZ, -R9 ;  /* 0x000000ffff097224 */ /* 0x000fc400078e0a09 */
[C---:B------:R-:W-:Y:S02]  /*25d0*/  IMAD R175, R0.reuse, R8, R175 ;  /* 0x0000000800af7224 */ /* 0x040fe400078e02af */
[----:B------:R-:W-:Y:S02]  /*25e0*/  IMAD R173, R0, R9, R173 ;  /* 0x0000000900ad7224 */ /* 0x000fe400078e02ad */
[----:B------:R-:W-:-:S04]  /*25f0*/  IMAD.HI.U32 R8, R6, R171, RZ ;  /* 0x000000ab06087227 */ /* 0x000fc800078e00ff */
[--C-:B------:R-:W-:Y:S01]  /*2600*/  @!P3 IMAD.IADD R179, R179, 0x1, -R0.reuse ;  /* 0x00000001b3b3b824 */ /* 0x100fe200078e0a00 */
[----:B------:R-:W-:Y:S01]  /*2610*/  ISETP.GT.U32.AND P3, PT, R0, R175, PT ;  /* 0x000000af0000720c */ /* 0x000fe20003f64070 */
[----:B------:R-:W-:Y:S01]  /*2620*/  @!P5 IMAD.MOV R183, RZ, RZ, -R183 ;  /* 0x000000ffffb7d224 */ /* 0x000fe200078e0ab7 */
[----:B------:R-:W-:Y:S01]  /*2630*/  ISETP.GE.AND P5, PT, R10, RZ, PT ;  /* 0x000000ff0a00720c */ /* 0x000fe20003fa6270 */
[----:B------:R-:W-:Y:S01]  /*2640*/  @!P6 IMAD.IADD R177, R177, 0x1, -R0 ;  /* 0x00000001b1b1e824 */ /* 0x000fe200078e0a00 */
[----:B------:R-:W-:Y:S01]  /*2650*/  ISETP.GT.U32.AND P6, PT, R0, R173, PT ;  /* 0x000000ad0000720c */ /* 0x000fe20003fc4070 */
[----:B------:R-:W-:Y:S02]  /*2660*/  IMAD.MOV R10, RZ, RZ, -R8 ;  /* 0x000000ffff0a7224 */ /* 0x000fe400078e0a08 */
[----:B------:R-:W-:-:S04]  /*2670*/  IMAD.HI.U32 R8, R6, R169, RZ ;  /* 0x000000a906087227 */ /* 0x000fc800078e00ff */
[----:B------:R-:W-:Y:S01]  /*2680*/  @!P2 IMAD.IADD R181, R181, 0x1, -R0 ;  /* 0x00000001b5b5a824 */ /* 0x000fe200078e0a00 */
[----:B------:R-:W-:Y:S01]  /*2690*/  ISETP.GE.AND P2, PT, R11, RZ, PT ;  /* 0x000000ff0b00720c */ /* 0x000fe20003f46270 */
[C---:B------:R-:W-:Y:S02]  /*26a0*/  IMAD R171, R0.reuse, R10, R171 ;  /* 0x0000000a00ab7224 */ /* 0x040fe400078e02ab */
[----:B------:R-:W-:Y:S02]  /*26b0*/  IMAD.MOV R11, RZ, RZ, -R8 ;  /* 0x000000ffff0b7224 */ /* 0x000fe400078e0a08 */
[--C-:B------:R-:W-:Y:S01]  /*26c0*/  @!P3 IMAD.IADD R175, R175, 0x1, -R0.reuse ;  /* 0x00000001afafb824 */ /* 0x100fe200078e0a00 */
[C---:B------:R-:W-:Y:S01]  /*26d0*/  ISETP.GT.U32.AND P3, PT, R0.reuse, R171, PT ;  /* 0x000000ab0000720c */ /* 0x040fe20003f64070 */
[----:B------:R-:W-:Y:S01]  /*26e0*/  IMAD R169, R0, R11, R169 ;  /* 0x0000000b00a97224 */ /* 0x000fe200078e02a9 */
[----:B------:R-:W-:Y:S01]  /*26f0*/  LOP3.LUT R11, R4, 0xac, RZ, 0xfc, !PT ;  /* 0x000000ac040b7812 */ /* 0x000fe200078efcff */
[----:B------:R-:W-:-:S02]  /*2700*/  @!P6 IMAD.IADD R173, R173, 0x1, -R0 ;  /* 0x00000001adade824 */ /* 0x000fc400078e0a00 */
[----:B------:R-:W-:Y:S01]  /*2710*/  IMAD.HI.U32 R9, R6, R167, RZ ;  /* 0x000000a706097227 */ /* 0x000fe200078e00ff */
[----:B------:R-:W-:Y:S02]  /*2720*/  ISETP.GT.U32.AND P6, PT, R0, R169, PT ;  /* 0x000000a90000720c */ /* 0x000fe40003fc4070 */
[----:B------:R-:W-:Y:S01]  /*2730*/  IABS R159, R11 ;  /* 0x0000000b009f7213 */ /* 0x000fe20000000000 */
[----:B------:R-:W-:Y:S02]  /*2740*/  IMAD.MOV R9, RZ, RZ, -R9 ;  /* 0x000000ffff097224 */ /* 0x000fe400078e0a09 */
[----:B------:R-:W-:-:S04]  /*2750*/  IMAD.HI.U32 R10, R6, R165, RZ ;  /* 0x000000a5060a7227 */ /* 0x000fc800078e00ff */
[--C-:B------:R-:W-:Y:S01]  /*2760*/  @!P3 IMAD.IADD R171, R171, 0x1, -R0.reuse ;  /* 0x00000001ababb824 */ /* 0x100fe200078e0a00 */
[C---:B------:R-:W-:Y:S01]  /*2770*/  ISETP.GT.U32.AND P3, PT, R0.reuse, R175, PT ;  /* 0x000000af0000720c */ /* 0x040fe20003f64070 */
[C---:B------:R-:W-:Y:S02]  /*2780*/  IMAD R167, R0.reuse, R9, R167 ;  /* 0x0000000900a77224 */ /* 0x040fe400078e02a7 */
[----:B------:R-:W-:Y:S01]  /*2790*/  @!P6 IMAD.IADD R169, R169, 0x1, -R0 ;  /* 0x00000001a9a9e824 */ /* 0x000fe200078e0a00 */
[----:B------:R-:W-:Y:S01]  /*27a0*/  ISETP.GT.U32.AND P6, PT, R0, R171, PT ;  /* 0x000000ab0000720c */ /* 0x000fe20003fc4070 */
[----:B------:R-:W-:-:S04]  /*27b0*/  IMAD.HI.U32 R8, R6, R163, RZ ;  /* 0x000000a306087227 */ /* 0x000fc800078e00ff */
[----:B------:R-:W-:Y:S01]  /*27c0*/  @!P1 IMAD.MOV R181, RZ, RZ, -R181 ;  /* 0x000000ffffb59224 */ /* 0x000fe200078e0ab5 */
[C---:B------:R-:W-:Y:S01]  /*27d0*/  ISETP.GT.U32.AND P1, PT, R0.reuse, R173, PT ;  /* 0x000000ad0000720c */ /* 0x040fe20003f24070 */
[----:B------:R-:W-:Y:S01]  /*27e0*/  @!P0 IMAD.MOV R177, RZ, RZ, -R177 ;  /* 0x000000ffffb18224 */ /* 0x000fe200078e0ab1 */
[C---:B------:R-:W-:Y:S01]  /*27f0*/  ISETP.GT.U32.AND P0, PT, R0.reuse, R167, PT ;  /* 0x000000a70000720c */ /* 0x040fe20003f04070 */
[----:B------:R-:W-:Y:S02]  /*2800*/  IMAD.MOV R10, RZ, RZ, -R10 ;  /* 0x000000ffff0a7224 */ /* 0x000fe400078e0a0a */
[----:B------:R-:W-:Y:S02]  /*2810*/  IMAD.MOV R8, RZ, RZ, -R8 ;  /* 0x000000ffff087224 */ /* 0x000fe400078e0a08 */
[----:B------:R-:W-:Y:S01]  /*2820*/  @!P4 IMAD.MOV R179, RZ, RZ, -R179 ;  /* 0x000000ffffb3c224 */ /* 0x000fe200078e0ab3 */
[C---:B------:R-:W-:Y:S01]  /*2830*/  ISETP.GT.U32.AND P4, PT, R0.reuse, R169, PT ;  /* 0x000000a90000720c */ /* 0x040fe20003f84070 */
[----:B------:R-:W-:Y:S01]  /*2840*/  IMAD R165, R0, R10, R165 ;  /* 0x0000000a00a57224 */ /* 0x000fe200078e02a5 */
[----:B------:R-:W-:Y:S01]  /*2850*/  LOP3.LUT R10, R4, 0xae, RZ, 0xfc, !PT ;  /* 0x000000ae040a7812 */ /* 0x000fe200078efcff */
[----:B------:R-:W-:-:S02]  /*2860*/  IMAD R163, R0, R8, R163 ;  /* 0x0000000800a37224 */ /* 0x000fc400078e02a3 */
[--C-:B------:R-:W-:Y:S01]  /*2870*/  @!P6 IMAD.IADD R171, R171, 0x1, -R0.reuse ;  /* 0x00000001ababe824 */ /* 0x100fe200078e0a00 */
[----:B------:R-:W-:Y:S01]  /*2880*/  IABS R161, R10 ;  /* 0x0000000a00a17213 */ /* 0x000fe20000000000 */
[--C-:B------:R-:W-:Y:S01]  /*2890*/  @!P3 IMAD.IADD R175, R175, 0x1, -R0.reuse ;  /* 0x00000001afafb824 */ /* 0x100fe200078e0a00 */
[----:B------:R-:W-:Y:S01]  /*28a0*/  ISETP.GT.U32.AND P6, PT, R0, R163, PT ;  /* 0x000000a30000720c */ /* 0x000fe20003fc4070 */
[--C-:B------:R-:W-:Y:S01]  /*28b0*/  @!P1 IMAD.IADD R173, R173, 0x1, -R0.reuse ;  /* 0x00000001adad9824 */ /* 0x100fe200078e0a00 */
[----:B------:R-:W-:Y:S01]  /*28c0*/  ISETP.GE.AND P1, PT, R12, RZ, PT ;  /* 0x000000ff0c00720c */ /* 0x000fe20003f26270 */
[----:B------:R-:W-:Y:S01]  /*28d0*/  @!P0 IMAD.IADD R167, R167, 0x1, -R0 ;  /* 0x00000001a7a78824 */ /* 0x000fe200078e0a00 */
[----:B------:R-:W-:Y:S01]  /*28e0*/  ISETP.GT.U32.AND P3, PT, R0, R165, PT ;  /* 0x000000a50000720c */ /* 0x000fe20003f64070 */
[----:B------:R-:W-:Y:S01]  /*28f0*/  IMAD.HI.U32 R8, R6, R161, RZ ;  /* 0x000000a106087227 */ /* 0x000fe200078e00ff */
[----:B------:R-:W-:Y:S02]  /*2900*/  ISETP.GE.AND P0, PT, R14, RZ, PT ;  /* 0x000000ff0e00720c */ /* 0x000fe40003f06270 */
[----:B------:R-:W-:Y:S01]  /*2910*/  LOP3.LUT R12, R4, 0xa8, RZ, 0xfc, !PT ;  /* 0x000000a8040c7812 */ /* 0x000fe200078efcff */
[----:B------:R-:W-:Y:S01]  /*2920*/  IMAD.HI.U32 R9, R6, R159, RZ ;  /* 0x0000009f06097227 */ /* 0x000fe200078e00ff */
[----:B------:R-:W-:-:S02]  /*2930*/  LOP3.LUT R14, R4, 0x86, RZ, 0xfc, !PT ;  /* 0x00000086040e7812 */ /* 0x000fc400078efcff */
[----:B------:R-:W-:Y:S01]  /*2940*/  IABS R155, R12 ;  /* 0x0000000c009b7213 */ /* 0x000fe20000000000 */
[----:B------:R-:W-:Y:S01]  /*2950*/  @!P4 IMAD.IADD R169, R169, 0x1, -R0 ;  /* 0x00000001a9a9c824 */ /* 0x000fe200078e0a00 */
[----:B------:R-:W-:Y:S01]  /*2960*/  ISETP.GE.AND P4, PT, R13, RZ, PT ;  /* 0x000000ff0d00720c */ /* 0x000fe20003f86270 */
[----:B------:R-:W-:Y:S01]  /*2970*/  @!P5 IMAD.MOV R175, RZ, RZ, -R175 ;  /* 0x000000ffffafd224 */ /* 0x000fe200078e0aaf */
[----:B------:R-:W-:Y:S01]  /*2980*/  ISETP.GT.U32.AND P5, PT, R0, R167, PT ;  /* 0x000000a70000720c */ /* 0x000fe20003fa4070 */
[----:B------:R-:W-:Y:S01]  /*2990*/  IMAD.MOV R8, RZ, RZ, -R8 ;  /* 0x000000ffff087224 */ /* 0x000fe200078e0a08 */
[----:B------:R-:W-:Y:S01]  /*29a0*/  LOP3.LUT R13, R4, 0x9a, RZ, 0xfc, !PT ;  /* 0x0000009a040d7812 */ /* 0x000fe200078efcff */
[----:B------:R-:W-:Y:S01]  /*29b0*/  IMAD.MOV R9, RZ, RZ, -R9 ;  /* 0x000000ffff097224 */ /* 0x000fe200078e0a09 */
[----:B------:R-:W-:Y:S01]  /*29c0*/  IABS R121, R14 ;  /* 0x0000000e00797213 */ /* 0x000fe20000000000 */
[C---:B------:R-:W-:Y:S01]  /*29d0*/  IMAD R161, R0.reuse, R8, R161 ;  /* 0x0000000800a17224 */ /* 0x040fe200078e02a1 */
[----:B------:R-:W-:Y:S01]  /*29e0*/  IABS R141, R13 ;  /* 0x0000000d008d7213 */ /* 0x000fe20000000000 */
[----:B------:R-:W-:Y:S01]  /*29f0*/  IMAD R159, R0, R9, R159 ;  /* 0x00000009009f7224 */ /* 0x000fe200078e029f */
[----:B------:R-:W-:Y:S01]  /*2a00*/  LOP3.LUT R9, R4, 0xaa, RZ, 0xfc, !PT ;  /* 0x000000aa04097812 */ /* 0x000fe200078efcff */
[----:B------:R-:W-:-:S02]  /*2a10*/  @!P6 IMAD.IADD R163, R163, 0x1, -R0 ;  /* 0x00000001a3a3e824 */ /* 0x000fc400078e0a00 */
[----:B------:R-:W-:Y:S01]  /*2a20*/  @!P1 IMAD.MOV R171, RZ, RZ, -R171 ;  /* 0x000000ffffab9224 */ /* 0x000fe200078e0aab */
[C---:B------:R-:W-:Y:S01]  /*2a30*/  ISETP.GT.U32.AND P1, PT, R0.reuse, R161, PT ;  /* 0x000000a10000720c */ /* 0x040fe20003f24070 */
[--C-:B------:R-:W-:Y:S01]  /*2a40*/  @!P3 IMAD.IADD R165, R165, 0x1, -R0.reuse ;  /* 0x00000001a5a5b824 */ /* 0x100fe200078e0a00 */
[----:B------:R-:W-:Y:S01]  /*2a50*/  ISETP.GT.U32.AND P6, PT, R0, R163, PT ;  /* 0x000000a30000720c */ /* 0x000fe20003fc4070 */
[----:B------:R-:W-:Y:S01]  /*2a60*/  @!P4 IMAD.MOV R169, RZ, RZ, -R169 ;  /* 0x000000ffffa9c224 */ /* 0x000fe200078e0aa9 */
[----:B------:R-:W-:Y:S01]  /*2a70*/  IABS R157, R9 ;  /* 0x00000009009d7213 */ /* 0x000fe20000000000 */
[----:B------:R-:W-:Y:S01]  /*2a80*/  @!P5 IMAD.IADD R167, R167, 0x1, -R0 ;  /* 0x00000001a7a7d824 */ /* 0x000fe200078e0a00 */
[----:B------:R-:W-:Y:S01]  /*2a90*/  ISETP.GE.AND P4, PT, R16, RZ, PT ;  /* 0x000000ff1000720c */ /* 0x000fe20003f86270 */
[----:B------:R-:W-:Y:S01]  /*2aa0*/  @!P2 IMAD.MOV R173, RZ, RZ, -R173 ;  /* 0x000000ffffada224 */ /* 0x000fe200078e0aad */
[----:B------:R-:W-:Y:S01]  /*2ab0*/  ISETP.GT.U32.AND P5, PT, R0, R159, PT ;  /* 0x0000009f0000720c */ /* 0x000fe20003fa4070 */
[----:B------:R-:W-:Y:S01]  /*2ac0*/  IMAD.HI.U32 R8, R6, R157, RZ ;  /* 0x0000009d06087227 */ /* 0x000fe200078e00ff */
[----:B------:R-:W-:-:S02]  /*2ad0*/  ISETP.GT.U32.AND P2, PT, R0, R165, PT ;  /* 0x000000a50000720c */ /* 0x000fc40003f44070 */
[----:B------:R-:W-:Y:S01]  /*2ae0*/  ISETP.GE.AND P3, PT, R15, RZ, PT ;  /* 0x000000ff0f00720c */ /* 0x000fe20003f66270 */
[----:B------:R-:W-:Y:S01]  /*2af0*/  IMAD.MOV R8, RZ, RZ, -R8 ;  /* 0x000000ffff087224 */ /* 0x000fe200078e0a08 */
[----:B------:R-:W-:Y:S01]  /*2b00*/  LOP3.LUT R15, R4, 0x3e, RZ, 0xfc, !PT ;  /* 0x0000003e040f7812 */ /* 0x000fe200078efcff */
[--C-:B------:R-:W-:Y:S01]  /*2b10*/  @!P6 IMAD.IADD R163, R163, 0x1, -R0.reuse ;  /* 0x00000001a3a3e824 */ /* 0x100fe200078e0a00 */
[----:B------:R-:W-:Y:S01]  /*2b20*/  ISETP.GE.AND P6, PT, R11, RZ, PT ;  /* 0x000000ff0b00720c */ /* 0x000fe20003fc6270 */
[--C-:B------:R-:W-:Y:S01]  /*2b30*/  @!P1 IMAD.IADD R161, R161, 0x1, -R0.reuse ;  /* 0x00000001a1a19824 */ /* 0x100fe200078e0a00 */
[----:B------:R-:W-:Y:S01]  /*2b40*/  ISETP.GE.AND P1, PT, R9, RZ, PT ;  /* 0x000000ff0900720c */ /* 0x000fe20003f26270 */
[----:B------:R-:W-:Y:S01]  /*2b50*/  IMAD R157, R0, R8, R157 ;  /* 0x00000008009d7224 */ /* 0x000fe200078e029d */
[C---:B------:R-:W-:Y:S01]  /*2b60*/  LOP3.LUT R8, R4.reuse, 0xa6, RZ, 0xfc, !PT ;  /* 0x000000a604087812 */ /* 0x040fe200078efcff */
[--C-:B------:R-:W-:Y:S01]  /*2b70*/  @!P5 IMAD.IADD R159, R159, 0x1, -R0.reuse ;  /* 0x000000019f9fd824 */ /* 0x100fe200078e0a00 */
[----:B------:R-:W-:Y:S01]  /*2b80*/  LOP3.LUT R11, R4, 0xa2, RZ, 0xfc, !PT ;  /* 0x000000a2040b7812 */ /* 0x000fe200078efcff */
[----:B------:R-:W-:Y:S01]  /*2b90*/  @!P0 IMAD.MOV R167, RZ, RZ, -R167 ;  /* 0x000000ffffa78224 */ /* 0x000fe200078e0aa7 */
[C---:B------:R-:W-:Y:S01]  /*2ba0*/  ISETP.GT.U32.AND P0, PT, R0.reuse, R161, PT ;  /* 0x000000a10000720c */ /* 0x040fe20003f04070 */
[----:B------:R-:W-:Y:S01]  /*2bb0*/  @!P4 IMAD.MOV R163, RZ, RZ, -R163 ;  /* 0x000000ffffa3c224 */ /* 0x000fe200078e0aa3 */
[----:B------:R-:W-:Y:S01]  /*2bc0*/  ISETP.GT.U32.AND P4, PT, R0, R157, PT ;  /* 0x0000009d0000720c */ /* 0x000fe20003f84070 */
[----:B------:R-:W-:Y:S01]  /*2bd0*/  @!P2 IMAD.IADD R165, R165, 0x1, -R0 ;  /* 0x00000001a5a5a824 */ /* 0x000fe200078e0a00 */
[----:B------:R-:W-:Y:S01]  /*2be0*/  ISETP.GE.AND P2, PT, R10, RZ, PT ;  /* 0x000000ff0a00720c */ /* 0x000fe20003f46270 */
[----:B------:R-:W-:Y:S01]  /*2bf0*/  IMAD.HI.U32 R9, R6, R155, RZ ;  /* 0x0000009b06097227 */ /* 0x000fe200078e00ff */
[----:B------:R-:W-:-:S02]  /*2c00*/  ISETP.GT.U32.AND P5, PT, R0, R159, PT ;  /* 0x0000009f0000720c */ /* 0x000fc40003fa4070 */
[----:B------:R-:W-:Y:S01]  /*2c10*/  IABS R153, R8 ;  /* 0x0000000800997213 */ /* 0x000fe20000000000 */
[----:B------:R-:W-:Y:S01]  /*2c20*/  IMAD.MOV R9, RZ, RZ, -R9 ;  /* 0x000000ffff097224 */ /* 0x000fe200078e0a09 */
[----:B------:R-:W-:Y:S01]  /*2c30*/  IABS R149, R11 ;  /* 0x0000000b00957213 */ /* 0x000fe20000000000 */
[----:B------:R-:W-:Y:S01]  /*2c40*/  @!P3 IMAD.MOV R165, RZ, RZ, -R165 ;  /* 0x000000ffffa5b224 */ /* 0x000fe200078e0aa5 */
[----:B------:R-:W-:Y:S01]  /*2c50*/  ISETP.GE.AND P3, PT, R12, RZ, PT ;  /* 0x000000ff0c00720c */ /* 0x000fe20003f66270 */
[----:B------:R-:W-:Y:S01]  /*2c60*/  IMAD R155, R0, R9, R155 ;  /* 0x00000009009b7224 */ /* 0x000fe200078e029b */
[----:B------:R-:W-:Y:S01]  /*2c70*/  LOP3.LUT R9, R4, 0xa4, RZ, 0xfc, !PT ;  /* 0x000000a404097812 */ /* 0x000fe200078efcff */
[--C-:B------:R-:W-:Y:S01]  /*2c80*/  @!P0 IMAD.IADD R161, R161, 0x1, -R0.reuse ;  /* 0x00000001a1a18824 */ /* 0x100fe200078e0a00 */
[----:B------:R-:W-:Y:S01]  /*2c90*/  ISETP.GE.AND P0, PT, R8, RZ, PT ;  /* 0x000000ff0800720c */ /* 0x000fe20003f06270 */
[--C-:B------:R-:W-:Y:S01]  /*2ca0*/  @!P4 IMAD.IADD R157, R157, 0x1, -R0.reuse ;  /* 0x000000019d9dc824 */ /* 0x100fe200078e0a00 */
[----:B------:R-:W-:Y:S01]  /*2cb0*/  IABS R151, R9 ;  /* 0x0000000900977213 */ /* 0x000fe20000000000 */
[----:B------:R-:W-:Y:S01]  /*2cc0*/  @!P5 IMAD.IADD R159, R159, 0x1, -R0 ;  /* 0x000000019f9fd824 */ /* 0x000fe200078e0a00 */
[C---:B------:R-:W-:Y:S01]  /*2cd0*/  ISETP.GT.U32.AND P5, PT, R0.reuse, R155, PT ;  /* 0x0000009b0000720c */ /* 0x040fe20003fa4070 */
[----:B------:R-:W-:Y:S01]  /*2ce0*/  @!P2 IMAD.MOV R161, RZ, RZ, -R161 ;  /* 0x000000ffffa1a224 */ /* 0x000fe200078e0aa1 */
[----:B------:R-:W-:Y:S01]  /*2cf0*/  ISETP.GT.U32.AND P2, PT, R0, R157, PT ;  /* 0x0000009d0000720c */ /* 0x000fe20003f44070 */
[----:B------:R-:W-:Y:S01]  /*2d00*/  IMAD.HI.U32 R8, R6, R153, RZ ;  /* 0x0000009906087227 */ /* 0x000fe200078e00ff */
[----:B------:R-:W-:-:S02]  /*2d10*/  ISETP.GE.AND P4, PT, R9, RZ, PT ;  /* 0x000000ff0900720c */ /* 0x000fc40003f86270 */
[----:B------:R-:W-:Y:S01]  /*2d20*/  LOP3.LUT R12, R4, 0x9c, RZ, 0xfc, !PT ;  /* 0x0000009c040c7812 */ /* 0x000fe200078efcff */
[----:B------:R-:W-:Y:S01]  /*2d30*/  IMAD.HI.U32 R10, R6, R149, RZ ;  /* 0x00000095060a7227 */ /* 0x000fe200078e00ff */
[----:B------:R-:W-:Y:S02]  /*2d40*/  IABS R47, R15 ;  /* 0x0000000f002f7213 */ /* 0x000fe40000000000 */
[----:B------:R-:W-:Y:S01]  /*2d50*/  IABS R143, R12 ;  /* 0x0000000c008f7213 */ /* 0x000fe20000000000 */
[----:B------:R-:W-:Y:S01]  /*2d60*/  IMAD.MOV R8, RZ, RZ, -R8 ;  /* 0x000000ffff087224 */ /* 0x000fe200078e0a08 */
[----:B------:R-:W-:Y:S01]  /*2d70*/  LOP3.LUT R16, R4, 0x26, RZ, 0xfc, !PT ;  /* 0x0000002604107812 */ /* 0x000fe200078efcff */
[----:B------:R-:W-:Y:S02]  /*2d80*/  IMAD.MOV R10, RZ, RZ, -R10 ;  /* 0x000000ffff0a7224 */ /* 0x000fe400078e0a0a */
[----:B------:R-:W-:Y:S01]  /*2d90*/  @!P5 IMAD.IADD R155, R155, 0x1, -R0 ;  /* 0x000000019b9bd824 */ /* 0x000fe200078e0a00 */
[----:B------:R-:W-:Y:S01]  /*2da0*/  IABS R25, R16 ;  /* 0x0000001000197213 */ /* 0x000fe20000000000 */
[----:B------:R-:W-:-:S02]  /*2db0*/  IMAD R153, R0, R8, R153 ;  /* 0x0000000800997224 */ /* 0x000fc400078e0299 */
[----:B------:R-:W-:Y:S01]  /*2dc0*/  @!P2 IMAD.IADD R157, R157, 0x1, -R0 ;  /* 0x000000019d9da824 */ /* 0x000fe200078e0a00 */
[C---:B------:R-:W-:Y:S01]  /*2dd0*/  ISETP.GT.U32.AND P5, PT, R0.reuse, R155, PT ;  /* 0x0000009b0000720c */ /* 0x040fe20003fa4070 */
[C---:B------:R-:W-:Y:S01]  /*2de0*/  IMAD R149, R0.reuse, R10, R149 ;  /* 0x0000000a00957224 */ /* 0x040fe200078e0295 */
[----:B------:R-:W-:Y:S01]  /*2df0*/  ISETP.GT.U32.AND P2, PT, R0, R153, PT ;  /* 0x000000990000720c */ /* 0x000fe20003f44070 */
[----:B------:R-:W-:Y:S02]  /*2e00*/  @!P1 IMAD.MOV R157, RZ, RZ, -R157 ;  /* 0x000000ffff9d9224 */ /* 0x000fe400078e0a9d */
[----:B------:R-:W-:Y:S01]  /*2e10*/  IMAD.HI.U32 R9, R6, R151, RZ ;  /* 0x0000009706097227 */ /* 0x000fe200078e00ff */
[----:B------:R-:W-:-:S03]  /*2e20*/  ISETP.GT.U32.AND P1, PT, R0, R149, PT ;  /* 0x000000950000720c */ /* 0x000fc60003f24070 */
[----:B------:R-:W-:Y:S02]  /*2e30*/  IMAD.MOV R9, RZ, RZ, -R9 ;  /* 0x000000ffff097224 */ /* 0x000fe400078e0a09 */
        /* <DEDUP_REMOVED lines=12> */
[----:B------:R-:W-:Y:S01]  /*2f00*/  IMAD.HI.U32 R8, R6, R147, RZ ;  /* 0x0000009306087227 */ /* 0x000fe200078e00ff */
[----:B------:R-:W-:-:S02]  /*2f10*/  ISETP.GE.AND P3, PT, R9, RZ, PT ;  /* 0x000000ff0900720c */ /* 0x000fc40003f66270 */
[----:B------:R-:W-:Y:S01]  /*2f20*/  ISETP.GT.U32.AND P1, PT, R0, R149, PT ;  /* 0x000000950000720c */ /* 0x000fe20003f24070 */
[----:B------:R-:W-:Y:S01]  /*2f30*/  IMAD.HI.U32 R9, R6, R143, RZ ;  /* 0x0000008f06097227 */ /* 0x000fe200078e00ff */
[----:B------:R-:W-:-:S03]  /*2f40*/  ISETP.GT.U32.AND P5, PT, R0, R151, PT ;  /* 0x000000970000720c */ /* 0x000fc60003fa4070 */
[----:B------:R-:W-:Y:S02]  /*2f50*/  IMAD.MOV R8, RZ, RZ, -R8 ;  /* 0x000000ffff087224 */ /* 0x000fe400078e0a08 */
[----:B------:R-:W-:-:S04]  /*2f60*/  IMAD.HI.U32 R10, R6, R141, RZ ;  /* 0x0000008d060a7227 */ /* 0x000fc800078e00ff */
[----:B------:R-:W-:Y:S02]  /*2f70*/  IMAD.MOV R9, RZ, RZ, -R9 ;  /* 0x000000ffff097224 */ /* 0x000fe400078e0a09 */
[C---:B------:R-:W-:Y:S02]  /*2f80*/  IMAD R147, R0.reuse, R8, R147 ;  /* 0x0000000800937224 */ /* 0x040fe400078e0293 */
[----:B------:R-:W-:Y:S02]  /*2f90*/  IMAD.MOV R10, RZ, RZ, -R10 ;  /* 0x000000ffff0a7224 */ /* 0x000fe400078e0a0a */
[----:B------:R-:W-:Y:S01]  /*2fa0*/  IMAD R143, R0, R9, R143 ;  /* 0x00000009008f7224 */ /* 0x000fe200078e028f */
[----:B------:R-:W-:Y:S01]  /*2fb0*/  LOP3.LUT R9, R4, 0x98, RZ, 0xfc, !PT ;  /* 0x0000009804097812 */ /* 0x000fe200078efcff */
[--C-:B------:R-:W-:Y:S01]  /*2fc0*/  @!P2 IMAD.IADD R153, R153, 0x1, -R0.reuse ;  /* 0x000000019999a824 */ /* 0x100fe200078e0a00 */
[C---:B------:R-:W-:Y:S01]  /*2fd0*/  ISETP.GT.U32.AND P2, PT, R0.reuse, R147, PT ;  /* 0x000000930000720c */ /* 0x040fe20003f44070 */
[C---:B------:R-:W-:Y:S01]  /*2fe0*/  IMAD R141, R0.reuse, R10, R141 ;  /* 0x0000000a008d7224 */ /* 0x040fe200078e028d */
[----:B------:R-:W-:Y:S01]  /*2ff0*/  IABS R139, R9 ;  /* 0x00000009008b7213 */ /* 0x000fe20000000000 */
[----:B------:R-:W-:Y:S01]  /*3000*/  @!P1 IMAD.IADD R149, R149, 0x1, -R0 ;  /* 0x0000000195959824 */ /* 0x000fe200078e0a00 */
[----:B------:R-:W-:Y:S01]  /*3010*/  ISETP.GT.U32.AND P1, PT, R0, R143, PT ;  /* 0x0000008f0000720c */ /* 0x000fe20003f24070 */
[----:B------:R-:W-:Y:S01]  /*3020*/  IMAD.HI.U32 R8, R6, R145, RZ ;  /* 0x0000009106087227 */ /* 0x000fe200078e00ff */
[----:B------:R-:W-:-:S03]  /*3030*/  LOP3.LUT R10, R4, 0x96, RZ, 0xfc, !PT ;  /* 0x00000096040a7812 */ /* 0x000fc600078efcff */
[----:B------:R-:W-:Y:S01]  /*3040*/  @!P6 IMAD.MOV R149, RZ, RZ, -R149 ;  /* 0x000000ffff95e224 */ /* 0x000fe200078e0a95 */
[C---:B------:R-:W-:Y:S01]  /*3050*/  ISETP.GT.U32.AND P6, PT, R0.reuse, R141, PT ;  /* 0x0000008d0000720c */ /* 0x040fe20003fc4070 */
[----:B------:R-:W-:Y:S01]  /*3060*/  IMAD.MOV R8, RZ, RZ, -R8 ;  /* 0x000000ffff087224 */ /* 0x000fe200078e0a08 */
[----:B------:R-:W-:Y:S01]  /*3070*/  IABS R137, R10 ;  /* 0x0000000a00897213 */ /* 0x000fe20000000000 */
[----:B------:R-:W-:Y:S02]  /*3080*/  @!P2 IMAD.IADD R147, R147, 0x1, -R0 ;  /* 0x000000019393a824 */ /* 0x000fe400078e0a00 */
[----:B------:R-:W-:Y:S02]  /*3090*/  IMAD R145, R0, R8, R145 ;  /* 0x0000000800917224 */ /* 0x000fe400078e0291 */
[----:B------:R-:W-:Y:S01]  /*30a0*/  IMAD.HI.U32 R8, R6, R139, RZ ;  /* 0x0000008b06087227 */ /* 0x000fe200078e00ff */
[----:B------:R-:W-:-:S03]  /*30b0*/  ISETP.GT.U32.AND P2, PT, R0, R147, PT ;  /* 0x000000930000720c */ /* 0x000fc60003f44070 */
[--C-:B------:R-:W-:Y:S02]  /*30c0*/  @!P1 IMAD.IADD R143, R143, 0x1, -R0.reuse ;  /* 0x000000018f8f9824 */ /* 0x100fe400078e0a00 */
[----:B------:R-:W-:Y:S02]  /*30d0*/  @!P5 IMAD.IADD R151, R151, 0x1, -R0 ;  /* 0x000000019797d824 */ /* 0x000fe400078e0a00 */
[----:B------:R-:W-:Y:S02]  /*30e0*/  IMAD.MOV R8, RZ, RZ, -R8 ;  /* 0x000000ffff087224 */ /* 0x000fe400078e0a08 */
[----:B------:R-:W-:Y:S01]  /*30f0*/  @!P6 IMAD.IADD R141, R141, 0x1, -R0 ;  /* 0x000000018d8de824 */ /* 0x000fe200078e0a00 */
[C---:B------:R-:W-:Y:S01]  /*3100*/  ISETP.GT.U32.AND P6, PT, R0.reuse, R143, PT ;  /* 0x0000008f0000720c */ /* 0x040fe20003fc4070 */
[C---:B------:R-:W-:Y:S01]  /*3110*/  IMAD R139, R0.reuse, R8, R139 ;  /* 0x00000008008b7224 */ /* 0x040fe200078e028b */
[----:B------:R-:W-:Y:S01]  /*3120*/  ISETP.GT.U32.AND P5, PT, R0, R151, PT ;  /* 0x000000970000720c */ /* 0x000fe20003fa4070 */
[----:B------:R-:W-:-:S04]  /*3130*/  IMAD.HI.U32 R8, R6, R137, RZ ;  /* 0x0000008906087227 */ /* 0x000fc800078e00ff */
[----:B------:R-:W-:Y:S01]  /*3140*/  @!P0 IMAD.MOV R153, RZ, RZ, -R153 ;  /* 0x000000ffff998224 */ /* 0x000fe200078e0a99 */
[C---:B------:R-:W-:Y:S01]  /*3150*/  ISETP.GT.U32.AND P0, PT, R0.reuse, R145, PT ;  /* 0x000000910000720c */ /* 0x040fe20003f04070 */
[----:B------:R-:W-:Y:S02]  /*3160*/  IMAD.MOV R8, RZ, RZ, -R8 ;  /* 0x000000ffff087224 */ /* 0x000fe400078e0a08 */
[--C-:B------:R-:W-:Y:S01]  /*3170*/  @!P2 IMAD.IADD R147, R147, 0x1, -R0.reuse ;  /* 0x000000019393a824 */ /* 0x100fe200078e0a00 */
[----:B------:R-:W-:Y:S01]  /*3180*/  ISETP.GE.AND P2, PT, R13, RZ, PT ;  /* 0x000000ff0d00720c */ /* 0x000fe20003f46270 */
[----:B------:R-:W-:Y:S01]  /*3190*/  IMAD R137, R0, R8, R137 ;  /* 0x0000000800897224 */ /* 0x000fe200078e0289 */
[----:B------:R-:W-:Y:S01]  /*31a0*/  LOP3.LUT R13, R4, 0x90, RZ, 0xfc, !PT ;  /* 0x00000090040d7812 */ /* 0x000fe200078efcff */
[--C-:B------:R-:W-:Y:S02]  /*31b0*/  @!P6 IMAD.IADD R143, R143, 0x1, -R0.reuse ;  /* 0x000000018f8fe824 */ /* 0x100fe400078e0a00 */
[--C-:B------:R-:W-:Y:S01]  /*31c0*/  @!P5 IMAD.IADD R151, R151, 0x1, -R0.reuse ;  /* 0x000000019797d824 */ /* 0x100fe200078e0a00 */
[----:B------:R-:W-:Y:S01]  /*31d0*/  ISETP.GT.U32.AND P6, PT, R0, R137, PT ;  /* 0x000000890000720c */ /* 0x000fe20003fc4070 */
[----:B------:R-:W-:Y:S01]  /*31e0*/  @!P3 IMAD.MOV R147, RZ, RZ, -R147 ;  /* 0x000000ffff93b224 */ /* 0x000fe200078e0a93 */
[----:B------:R-:W-:Y:S01]  /*31f0*/  ISETP.GE.AND P5, PT, R11, RZ, PT ;  /* 0x000000ff0b00720c */ /* 0x000fe20003fa6270 */
[----:B------:R-:W-:Y:S01]  /*3200*/  @!P4 IMAD.MOV R151, RZ, RZ, -R151 ;  /* 0x000000ffff97c224 */ /* 0x000fe200078e0a97 */
[----:B------:R-:W-:Y:S01]  /*3210*/  LOP3.LUT R11, R4, 0x94, RZ, 0xfc, !PT ;  /* 0x00000094040b7812 */ /* 0x000fe200078efcff */
[----:B------:R-:W-:Y:S01]  /*3220*/  @!P0 IMAD.IADD R145, R145, 0x1, -R0 ;  /* 0x0000000191918824 */ /* 0x000fe200078e0a00 */
[----:B------:R-:W-:-:S02]  /*3230*/  ISETP.GT.U32.AND P3, PT, R0, R141, PT ;  /* 0x0000008d0000720c */ /* 0x000fc40003f64070 */
[----:B------:R-:W-:Y:S02]  /*3240*/  ISETP.GE.AND P4, PT, R12, RZ, PT ;  /* 0x000000ff0c00720c */ /* 0x000fe40003f86270 */
[----:B------:R-:W-:Y:S02]  /*3250*/  LOP3.LUT R12, R4, 0x92, RZ, 0xfc, !PT ;  /* 0x00000092040c7812 */ /* 0x000fe400078efcff */
[----:B------:R-:W-:Y:S01]  /*3260*/  IABS R135, R11 ;  /* 0x0000000b00877213 */ /* 0x000fe20000000000 */
[----:B------:R-:W-:Y:S01]  /*3270*/  @!P6 IMAD.IADD R137, R137, 0x1, -R0 ;  /* 0x000000018989e824 */ /* 0x000fe200078e0a00 */
[----:B------:R-:W-:Y:S02]  /*3280*/  ISETP.GT.U32.AND P1, PT, R0, R145, PT ;  /* 0x000000910000720c */ /* 0x000fe40003f24070 */
[----:B------:R-:W-:Y:S01]  /*3290*/  IABS R133, R12 ;  /* 0x0000000c00857213 */ /* 0x000fe20000000000 */
[----:B------:R-:W-:Y:S01]  /*32a0*/  IMAD.HI.U32 R8, R6, R135, RZ ;  /* 0x0000008706087227 */ /* 0x000fe200078e00ff */
[----:B------:R-:W-:-:S02]  /*32b0*/  ISETP.GE.AND P0, PT, R9, RZ, PT ;  /* 0x000000ff0900720c */ /* 0x000fc40003f06270 */
[----:B------:R-:W-:Y:S01]  /*32c0*/  IABS R131, R13 ;  /* 0x0000000d00837213 */ /* 0x000fe20000000000 */
[----:B------:R-:W-:Y:S01]  /*32d0*/  IMAD.HI.U32 R9, R6, R133, RZ ;  /* 0x0000008506097227 */ /* 0x000fe200078e00ff */
[----:B------:R-:W-:-:S03]  /*32e0*/  ISETP.GT.U32.AND P6, PT, R0, R137, PT ;  /* 0x000000890000720c */ /* 0x000fc60003fc4070 */
[----:B------:R-:W-:Y:S02]  /*32f0*/  IMAD.MOV R8, RZ, RZ, -R8 ;  /* 0x000000ffff087224 */ /* 0x000fe400078e0a08 */
[----:B------:R-:W-:Y:S01]  /*3300*/  @!P3 IMAD.IADD R141, R141, 0x1, -R0 ;  /* 0x000000018d8db824 */ /* 0x000fe200078e0a00 */
[----:B------:R-:W-:Y:S01]  /*3310*/  ISETP.GE.AND P3, PT, R10, RZ, PT ;  /* 0x000000ff0a00720c */ /* 0x000fe20003f66270 */
[----:B------:R-:W-:-:S04]  /*3320*/  IMAD.HI.U32 R10, R6, R131, RZ ;  /* 0x00000083060a7227 */ /* 0x000fc800078e00ff */
[----:B------:R-:W-:Y:S02]  /*3330*/  IMAD.MOV R9, RZ, RZ, -R9 ;  /* 0x000000ffff097224 */ /* 0x000fe400078e0a09 */
[C---:B------:R-:W-:Y:S02]  /*3340*/  IMAD R135, R0.reuse, R8, R135 ;  /* 0x0000000800877224 */ /* 0x040fe400078e0287 */
[----:B------:R-:W-:Y:S01]  /*3350*/  @!P1 IMAD.IADD R145, R145, 0x1, -R0 ;  /* 0x0000000191919824 */ /* 0x000fe200078e0a00 */
[C---:B------:R-:W-:Y:S01]  /*3360*/  ISETP.GT.U32.AND P1, PT, R0.reuse, R139, PT ;  /* 0x0000008b0000720c */ /* 0x040fe20003f24070 */
[----:B------:R-:W-:Y:S02]  /*3370*/  IMAD.MOV R10, RZ, RZ, -R10 ;  /* 0x000000ffff0a7224 */ /* 0x000fe400078e0a0a */
[C---:B------:R-:W-:Y:S02]  /*3380*/  IMAD R133, R0.reuse, R9, R133 ;  /* 0x0000000900857224 */ /* 0x040fe400078e0285 */
[----:B------:R-:W-:Y:S01]  /*3390*/  @!P4 IMAD.MOV R143, RZ, RZ, -R143 ;  /* 0x000000ffff8fc224 */ /* 0x000fe200078e0a8f */
[C---:B------:R-:W-:Y:S01]  /*33a0*/  ISETP.GT.U32.AND P4, PT, R0.reuse, R135, PT ;  /* 0x000000870000720c */ /* 0x040fe20003f84070 */
[----:B------:R-:W-:Y:S01]  /*33b0*/  IMAD R131, R0, R10, R131 ;  /* 0x0000000a00837224 */ /* 0x000fe200078e0283 */
[----:B------:R-:W-:Y:S01]  /*33c0*/  LOP3.LUT R10, R4, 0x8e, RZ, 0xfc, !PT ;  /* 0x0000008e040a7812 */ /* 0x000fe200078efcff */
[----:B------:R-:W-:Y:S01]  /*33d0*/  @!P2 IMAD.MOV R141, RZ, RZ, -R141 ;  /* 0x000000ffff8da224 */ /* 0x000fe200078e0a8d */
[C---:B------:R-:W-:Y:S01]  /*33e0*/  ISETP.GT.U32.AND P2, PT, R0.reuse, R133, PT ;  /* 0x000000850000720c */ /* 0x040fe20003f44070 */
[--C-:B------:R-:W-:Y:S01]  /*33f0*/  @!P6 IMAD.IADD R137, R137, 0x1, -R0.reuse ;  /* 0x000000018989e824 */ /* 0x100fe200078e0a00 */
[----:B------:R-:W-:Y:S01]  /*3400*/  ISETP.GT.U32.AND P6, PT, R0, R131, PT ;  /* 0x000000830000720c */ /* 0x000fe20003fc4070 */
[--C-:B------:R-:W-:Y:S01]  /*3410*/  @!P1 IMAD.IADD R139, R139, 0x1, -R0.reuse ;  /* 0x000000018b8b9824 */ /* 0x100fe200078e0a00 */
[----:B------:R-:W-:Y:S01]  /*3420*/  ISETP.GE.AND P1, PT, R11, RZ, PT ;  /* 0x000000ff0b00720c */ /* 0x000fe20003f26270 */
[----:B------:R-:W-:Y:S01]  /*3430*/  @!P5 IMAD.MOV R145, RZ, RZ, -R145 ;  /* 0x000000ffff91d224 */ /* 0x000fe200078e0a91 */
[----:B------:R-:W-:Y:S01]  /*3440*/  IABS R129, R10 ;  /* 0x0000000a00817213 */ /* 0x000fe20000000000 */
[----:B------:R-:W-:Y:S01]  /*3450*/  @!P3 IMAD.MOV R137, RZ, RZ, -R137 ;  /* 0x000000ffff89b224 */ /* 0x000fe200078e0a89 */
[----:B------:R-:W-:Y:S01]  /*3460*/  LOP3.LUT R11, R4, 0x8c, RZ, 0xfc, !PT ;  /* 0x0000008c040b7812 */ /* 0x000fe200078efcff */
[----:B------:R-:W-:Y:S01]  /*3470*/  @!P4 IMAD.IADD R135, R135, 0x1, -R0 ;  /* 0x000000018787c824 */ /* 0x000fe200078e0a00 */
[----:B------:R-:W-:Y:S01]  /*3480*/  ISETP.GT.U32.AND P5, PT, R0, R139, PT ;  /* 0x0000008b0000720c */ /* 0x000fe20003fa4070 */
[----:B------:R-:W-:Y:S01]  /*3490*/  IMAD.HI.U32 R8, R6, R129, RZ ;  /* 0x0000008106087227 */ /* 0x000fe200078e00ff */
[----:B------:R-:W-:-:S02]  /*34a0*/  IABS R127, R11 ;  /* 0x0000000b007f7213 */ /* 0x000fc40000000000 */
[----:B------:R-:W-:Y:S01]  /*34b0*/  ISETP.GE.AND P4, PT, R13, RZ, PT ;  /* 0x000000ff0d00720c */ /* 0x000fe20003f86270 */
[--C-:B------:R-:W-:Y:S01]  /*34c0*/  @!P2 IMAD.IADD R133, R133, 0x1, -R0.reuse ;  /* 0x000000018585a824 */ /* 0x100fe200078e0a00 */
[----:B------:R-:W-:Y:S01]  /*34d0*/  ISETP.GT.U32.AND P2, PT, R0, R135, PT ;  /* 0x000000870000720c */ /* 0x000fe20003f44070 */
[----:B------:R-:W-:Y:S01]  /*34e0*/  @!P6 IMAD.IADD R131, R131, 0x1, -R0 ;  /* 0x000000018383e824 */ /* 0x000fe200078e0a00 */
[----:B------:R-:W-:Y:S01]  /*34f0*/  LOP3.LUT R13, R4, 0x88, RZ, 0xfc, !PT ;  /* 0x00000088040d7812 */ /* 0x000fe200078efcff */
[----:B------:R-:W-:Y:S01]  /*3500*/  IMAD.MOV R9, RZ, RZ, -R8 ;  /* 0x000000ffff097224 */ /* 0x000fe200078e0a08 */
[----:B------:R-:W-:Y:S01]  /*3510*/  ISETP.GT.U32.AND P6, PT, R0, R133, PT ;  /* 0x000000850000720c */ /* 0x000fe20003fc4070 */
[----:B------:R-:W-:Y:S01]  /*3520*/  IMAD.HI.U32 R8, R6, R127, RZ ;  /* 0x0000007f06087227 */ /* 0x000fe200078e00ff */
[----:B------:R-:W-:-:S03]  /*3530*/  IABS R123, R13 ;  /* 0x0000000d007b7213 */ /* 0x000fc60000000000 */
[C---:B------:R-:W-:Y:S02]  /*3540*/  IMAD R129, R0.reuse, R9, R129 ;  /* 0x0000000900817224 */ /* 0x040fe400078e0281 */
[----:B------:R-:W-:Y:S02]  /*3550*/  IMAD.MOV R8, RZ, RZ, -R8 ;  /* 0x000000ffff087224 */ /* 0x000fe400078e0a08 */
[--C-:B------:R-:W-:Y:S01]  /*3560*/  @!P2 IMAD.IADD R135, R135, 0x1, -R0.reuse ;  /* 0x000000018787a824 */ /* 0x100fe200078e0a00 */
[C---:B------:R-:W-:Y:S01]  /*3570*/  ISETP.GT.U32.AND P2, PT, R0.reuse, R129, PT ;  /* 0x000000810000720c */ /* 0x040fe20003f44070 */
[----:B------:R-:W-:Y:S02]  /*3580*/  IMAD R127, R0, R8, R127 ;  /* 0x00000008007f7224 */ /* 0x000fe400078e027f */
[--C-:B------:R-:W-:Y:S01]  /*3590*/  @!P5 IMAD.IADD R139, R139, 0x1, -R0.reuse ;  /* 0x000000018b8bd824 */ /* 0x100fe200078e0a00 */
[----:B------:R-:W-:Y:S01]  /*35a0*/  ISETP.GE.AND P5, PT, R12, RZ, PT ;  /* 0x000000ff0c00720c */ /* 0x000fe20003fa6270 */
[----:B------:R-:W-:Y:S01]  /*35b0*/  @!P6 IMAD.IADD R133, R133, 0x1, -R0 ;  /* 0x000000018585e824 */ /* 0x000fe200078e0a00 */
[----:B------:R-:W-:Y:S01]  /*35c0*/  ISETP.GT.U32.AND P6, PT, R0, R127, PT ;  /* 0x0000007f0000720c */ /* 0x000fe20003fc4070 */
[----:B------:R-:W-:Y:S01]  /*35d0*/  @!P1 IMAD.MOV R135, RZ, RZ, -R135 ;  /* 0x000000ffff879224 */ /* 0x000fe200078e0a87 */
[----:B------:R-:W-:Y:S01]  /*35e0*/  LOP3.LUT R12, R4, 0x8a, RZ, 0xfc, !PT ;  /* 0x0000008a040c7812 */ /* 0x000fe200078efcff */
[----:B------:R-:W-:Y:S01]  /*35f0*/  @!P0 IMAD.MOV R139, RZ, RZ, -R139 ;  /* 0x000000ffff8b8224 */ /* 0x000fe200078e0a8b */
[----:B------:R-:W-:-:S02]  /*3600*/  ISETP.GT.U32.AND P0, PT, R0, R131, PT ;  /* 0x000000830000720c */ /* 0x000fc40003f04070 */
[----:B------:R-:W-:Y:S01]  /*3610*/  IABS R125, R12 ;  /* 0x0000000c007d7213 */ /* 0x000fe20000000000 */
[----:B------:R-:W-:Y:S01]  /*3620*/  @!P2 IMAD.IADD R129, R129, 0x1, -R0 ;  /* 0x000000018181a824 */ /* 0x000fe200078e0a00 */
[----:B------:R-:W-:Y:S02]  /*3630*/  ISETP.GE.AND P2, PT, R11, RZ, PT ;  /* 0x000000ff0b00720c */ /* 0x000fe40003f46270 */
[----:B------:R-:W-:Y:S01]  /*3640*/  LOP3.LUT R11, R4, 0x80, RZ, 0xfc, !PT ;  /* 0x00000080040b7812 */ /* 0x000fe200078efcff */
[----:B------:R-:W-:-:S03]  /*3650*/  IMAD.HI.U32 R8, R6, R125, RZ ;  /* 0x0000007d06087227 */ /* 0x000fc600078e00ff */
[----:B------:R-:W-:Y:S01]  /*3660*/  IABS R113, R11 ;  /* 0x0000000b00717213 */ /* 0x000fe20000000000 */
[----:B------:R-:W-:Y:S01]  /*3670*/  @!P6 IMAD.IADD R127, R127, 0x1, -R0 ;  /* 0x000000017f7fe824 */ /* 0x000fe200078e0a00 */
[----:B------:R-:W-:Y:S01]  /*3680*/  ISETP.GT.U32.AND P6, PT, R0, R129, PT ;  /* 0x000000810000720c */ /* 0x000fe20003fc4070 */
[----:B------:R-:W-:Y:S02]  /*3690*/  IMAD.MOV R9, RZ, RZ, -R8 ;  /* 0x000000ffff097224 */ /* 0x000fe400078e0a08 */
[----:B------:R-:W-:Y:S01]  /*36a0*/  IMAD.HI.U32 R8, R6, R123, RZ ;  /* 0x0000007b06087227 */ /* 0x000fe200078e00ff */
[----:B------:R-:W-:-:S03]  /*36b0*/  ISETP.GT.U32.AND P3, PT, R0, R127, PT ;  /* 0x0000007f0000720c */ /* 0x000fc60003f64070 */
[----:B------:R-:W-:Y:S02]  /*36c0*/  IMAD R125, R0, R9, R125 ;  /* 0x00000009007d7224 */ /* 0x000fe400078e027d */
[----:B------:R-:W-:Y:S02]  /*36d0*/  IMAD.MOV R9, RZ, RZ, -R8 ;  /* 0x000000ffff097224 */ /* 0x000fe400078e0a08 */
[----:B------:R-:W-:Y:S01]  /*36e0*/  IMAD.HI.U32 R8, R6, R121, RZ ;  /* 0x0000007906087227 */ /* 0x000fe200078e00ff */
[----:B------:R-:W-:-:S03]  /*36f0*/  ISETP.GT.U32.AND P1, PT, R0, R125, PT ;  /* 0x0000007d0000720c */ /* 0x000fc60003f24070 */
[----:B------:R-:W-:Y:S01]  /*3700*/  IMAD R123, R0, R9, R123 ;  /* 0x00000009007b7224 */ /* 0x000fe200078e027b */
[----:B------:R-:W-:Y:S01]  /*3710*/  LOP3.LUT R9, R4, 0x84, RZ, 0xfc, !PT ;  /* 0x0000008404097812 */ /* 0x000fe200078efcff */
[----:B------:R-:W-:Y:S02]  /*3720*/  @!P6 IMAD.IADD R129, R129, 0x1, -R0 ;  /* 0x000000018181e824 */ /* 0x000fe400078e0a00 */
[----:B------:R-:W-:Y:S01]  /*3730*/  IMAD.MOV R8, RZ, RZ, -R8 ;  /* 0x000000ffff087224 */ /* 0x000fe200078e0a08 */
[C---:B------:R-:W-:Y:S01]  /*3740*/  ISETP.GT.U32.AND P6, PT, R0.reuse, R123, PT ;  /* 0x0000007b0000720c */ /* 0x040fe20003fc4070 */
[--C-:B------:R-:W-:Y:S01]  /*3750*/  @!P3 IMAD.IADD R127, R127, 0x1, -R0.reuse ;  /* 0x000000017f7fb824 */ /* 0x100fe200078e0a00 */
[----:B------:R-:W-:Y:S01]  /*3760*/  IABS R119, R9 ;  /* 0x0000000900777213 */ /* 0x000fe20000000000 */
[----:B------:R-:W-:Y:S01]  /*3770*/  IMAD R121, R0, R8, R121 ;  /* 0x0000000800797224 */ /* 0x000fe200078e0279 */
[----:B------:R-:W-:Y:S01]  /*3780*/  ISETP.GE.AND P3, PT, R14, RZ, PT ;  /* 0x000000ff0e00720c */ /* 0x000fe20003f66270 */
[----:B------:R-:W-:Y:S01]  /*3790*/  @!P1 IMAD.IADD R125, R125, 0x1, -R0 ;  /* 0x000000017d7d9824 */ /* 0x000fe200078e0a00 */
[----:B------:R-:W-:Y:S01]  /*37a0*/  ISETP.GE.AND P1, PT, R9, RZ, PT ;  /* 0x000000ff0900720c */ /* 0x000fe20003f26270 */
[----:B------:R-:W-:Y:S01]  /*37b0*/  IMAD.HI.U32 R8, R6, R119, RZ ;  /* 0x0000007706087227 */ /* 0x000fe200078e00ff */
[----:B------:R-:W-:-:S03]  /*37c0*/  LOP3.LUT R14, R4, 0x76, RZ, 0xfc, !PT ;  /* 0x00000076040e7812 */ /* 0x000fc600078efcff */
[----:B------:R-:W-:Y:S01]  /*37d0*/  IMAD.MOV R8, RZ, RZ, -R8 ;  /* 0x000000ffff087224 */ /* 0x000fe200078e0a08 */
[----:B------:R-:W-:Y:S01]  /*37e0*/  IABS R103, R14 ;  /* 0x0000000e00677213 */ /* 0x000fe20000000000 */
[--C-:B------:R-:W-:Y:S01]  /*37f0*/  @!P6 IMAD.IADD R123, R123, 0x1, -R0.reuse ;  /* 0x000000017b7be824 */ /* 0x100fe200078e0a00 */
[C---:B------:R-:W-:Y:S01]  /*3800*/  ISETP.GT.U32.AND P6, PT, R0.reuse, R125, PT ;  /* 0x0000007d0000720c */ /* 0x040fe20003fc4070 */
[----:B------:R-:W-:Y:S01]  /*3810*/  @!P2 IMAD.MOV R127, RZ, RZ, -R127 ;  /* 0x000000ffff7fa224 */ /* 0x000fe200078e0a7f */
[C---:B------:R-:W-:Y:S01]  /*3820*/  ISETP.GT.U32.AND P2, PT, R0.reuse, R121, PT ;  /* 0x000000790000720c */ /* 0x040fe20003f44070 */
[----:B------:R-:W-:Y:S02]  /*3830*/  IMAD R119, R0, R8, R119 ;  /* 0x0000000800777224 */ /* 0x000fe400078e0277 */
        /* <DEDUP_REMOVED lines=8> */
[----:B------:R-:W-:Y:S01]  /*38c0*/  @!P2 IMAD.IADD R121, R121, 0x1, -R0 ;  /* 0x000000017979a824 */ /* 0x000fe200078e0a00 */
[----:B------:R-:W-:Y:S01]  /*38d0*/  ISETP.GE.AND P2, PT, R11, RZ, PT ;  /* 0x000000ff0b00720c */ /* 0x000fe20003f46270 */
[----:B------:R-:W-:Y:S01]  /*38e0*/  IMAD R113, R0, R9, R113 ;  /* 0x0000000900717224 */ /* 0x000fe200078e0271 */
[----:B------:R-:W-:Y:S01]  /*38f0*/  LOP3.LUT R11, R4, 0x7a, RZ, 0xfc, !PT ;  /* 0x0000007a040b7812 */ /* 0x000fe200078efcff */
[----:B------:R-:W-:Y:S01]  /*3900*/  @!P0 IMAD.MOV R129, RZ, RZ, -R129 ;  /* 0x000000ffff818224 */ /* 0x000fe200078e0a81 */
[----:B------:R-:W-:Y:S01]  /*3910*/  ISETP.GT.U32.AND P0, PT, R0, R123, PT ;  /* 0x0000007b0000720c */ /* 0x000fe20003f04070 */
[----:B------:R-:W-:Y:S01]  /*3920*/  @!P4 IMAD.MOV R131, RZ, RZ, -R131 ;  /* 0x000000ffff83c224 */ /* 0x000fe200078e0a83 */
[----:B------:R-:W-:Y:S01]  /*3930*/  ISETP.GE.AND P4, PT, R13, RZ, PT ;  /* 0x000000ff0d00720c */ /* 0x000fe20003f86270 */
[----:B------:R-:W-:Y:S01]  /*3940*/  IMAD.HI.U32 R8, R6, R115, RZ ;  /* 0x0000007306087227 */ /* 0x000fe200078e00ff */
[----:B------:R-:W-:-:S02]  /*3950*/  IABS R107, R11 ;  /* 0x0000000b006b7213 */ /* 0x000fc40000000000 */
[----:B------:R-:W-:Y:S01]  /*3960*/  LOP3.LUT R13, R4, 0x78, RZ, 0xfc, !PT ;  /* 0x00000078040d7812 */ /* 0x000fe200078efcff */
[--C-:B------:R-:W-:Y:S01]  /*3970*/  @!P6 IMAD.IADD R119, R119, 0x1, -R0.reuse ;  /* 0x000000017777e824 */ /* 0x100fe200078e0a00 */
[----:B------:R-:W-:Y:S01]  /*3980*/  ISETP.GT.U32.AND P6, PT, R0, R121, PT ;  /* 0x000000790000720c */ /* 0x000fe20003fc4070 */
[----:B------:R-:W-:Y:S01]  /*3990*/  @!P5 IMAD.MOV R133, RZ, RZ, -R133 ;  /* 0x000000ffff85d224 */ /* 0x000fe200078e0a85 */
[----:B------:R-:W-:Y:S01]  /*39a0*/  ISETP.GE.AND P5, PT, R12, RZ, PT ;  /* 0x000000ff0c00720c */ /* 0x000fe20003fa6270 */
[----:B------:R-:W-:Y:S01]  /*39b0*/  IMAD.HI.U32 R9, R6, R107, RZ ;  /* 0x0000006b06097227 */ /* 0x000fe200078e00ff */
[----:B------:R-:W-:Y:S02]  /*39c0*/  LOP3.LUT R12, R4, 0x7e, RZ, 0xfc, !PT ;  /* 0x0000007e040c7812 */ /* 0x000fe400078efcff */
[----:B------:R-:W-:Y:S01]  /*39d0*/  IABS R105, R13 ;  /* 0x0000000d00697213 */ /* 0x000fe20000000000 */
[----:B------:R-:W-:Y:S01]  /*39e0*/  @!P0 IMAD.IADD R123, R123, 0x1, -R0 ;  /* 0x000000017b7b8824 */ /* 0x000fe200078e0a00 */
[----:B------:R-:W-:Y:S01]  /*39f0*/  ISETP.GE.AND P0, PT, R10, RZ, PT ;  /* 0x000000ff0a00720c */ /* 0x000fe20003f06270 */
[----:B------:R-:W-:Y:S01]  /*3a00*/  IMAD.MOV R10, RZ, RZ, -R8 ;  /* 0x000000ffff0a7224 */ /* 0x000fe200078e0a08 */
[----:B------:R-:W-:Y:S01]  /*3a10*/  IABS R111, R12 ;  /* 0x0000000c006f7213 */ /* 0x000fe20000000000 */
[----:B------:R-:W-:-:S02]  /*3a20*/  @!P4 IMAD.MOV R123, RZ, RZ, -R123 ;  /* 0x000000ffff7bc224 */ /* 0x000fc400078e0a7b */
[----:B------:R-:W-:Y:S01]  /*3a30*/  @!P6 IMAD.IADD R121, R121, 0x1, -R0 ;  /* 0x000000017979e824 */ /* 0x000fe200078e0a00 */
[C---:B------:R-:W-:Y:S01]  /*3a40*/  ISETP.GT.U32.AND P6, PT, R0.reuse, R113, PT ;  /* 0x000000710000720c */ /* 0x040fe20003fc4070 */
[----:B------:R-:W-:Y:S01]  /*3a50*/  IMAD R115, R0, R10, R115 ;  /* 0x0000000a00737224 */ /* 0x000fe200078e0273 */
[----:B------:R-:W-:Y:S01]  /*3a60*/  LOP3.LUT R10, R4, 0x7c, RZ, 0xfc, !PT ;  /* 0x0000007c040a7812 */ /* 0x000fe200078efcff */
[----:B------:R-:W-:Y:S02]  /*3a70*/  @!P3 IMAD.MOV R121, RZ, RZ, -R121 ;  /* 0x000000ffff79b224 */ /* 0x000fe400078e0a79 */
[----:B------:R-:W-:Y:S01]  /*3a80*/  IMAD.HI.U32 R8, R6, R111, RZ ;  /* 0x0000006f06087227 */ /* 0x000fe200078e00ff */
[C---:B------:R-:W-:Y:S02]  /*3a90*/  ISETP.GT.U32.AND P4, PT, R0.reuse, R115, PT ;  /* 0x000000730000720c */ /* 0x040fe40003f84070 */
[----:B------:R-:W-:Y:S01]  /*3aa0*/  IABS R109, R10 ;  /* 0x0000000a006d7213 */ /* 0x000fe20000000000 */
[----:B------:R-:W-:Y:S01]  /*3ab0*/  @!P5 IMAD.MOV R125, RZ, RZ, -R125 ;  /* 0x000000ffff7dd224 */ /* 0x000fe200078e0a7d */
[----:B------:R-:W-:Y:S01]  /*3ac0*/  ISETP.GT.U32.AND P5, PT, R0, R119, PT ;  /* 0x000000770000720c */ /* 0x000fe20003fa4070 */
[----:B------:R-:W-:-:S02]  /*3ad0*/  IMAD.MOV R9, RZ, RZ, -R9 ;  /* 0x000000ffff097224 */ /* 0x000fc400078e0a09 */
[----:B------:R-:W-:Y:S02]  /*3ae0*/  @!P6 IMAD.IADD R113, R113, 0x1, -R0 ;  /* 0x000000017171e824 */ /* 0x000fe400078e0a00 */
[----:B------:R-:W-:Y:S02]  /*3af0*/  IMAD.MOV R8, RZ, RZ, -R8 ;  /* 0x000000ffff087224 */ /* 0x000fe400078e0a08 */
[C---:B------:R-:W-:Y:S01]  /*3b00*/  IMAD R107, R0.reuse, R9, R107 ;  /* 0x00000009006b7224 */ /* 0x040fe200078e026b */
[----:B------:R-:W-:Y:S01]  /*3b10*/  ISETP.GT.U32.AND P3, PT, R0, R113, PT ;  /* 0x000000710000720c */ /* 0x000fe20003f64070 */
[----:B------:R-:W-:Y:S01]  /*3b20*/  @!P4 IMAD.IADD R115, R115, 0x1, -R0 ;  /* 0x000000017373c824 */ /* 0x000fe200078e0a00 */
[----:B------:R-:W-:Y:S01]  /*3b30*/  ISETP.GE.AND P4, PT, R12, RZ, PT ;  /* 0x000000ff0c00720c */ /* 0x000fe20003f86270 */
[----:B------:R-:W-:Y:S01]  /*3b40*/  IMAD R111, R0, R8, R111 ;  /* 0x00000008006f7224 */ /* 0x000fe200078e026f */
[----:B------:R-:W-:Y:S01]  /*3b50*/  LOP3.LUT R12, R4, 0x64, RZ, 0xfc, !PT ;  /* 0x00000064040c7812 */ /* 0x000fe200078efcff */
[----:B------:R-:W-:Y:S01]  /*3b60*/  IMAD.HI.U32 R8, R6, R109, RZ ;  /* 0x0000006d06087227 */ /* 0x000fe200078e00ff */
[----:B------:R-:W-:-:S02]  /*3b70*/  ISETP.GT.U32.AND P6, PT, R0, R115, PT ;  /* 0x000000730000720c */ /* 0x000fc40003fc4070 */
[----:B------:R-:W-:Y:S01]  /*3b80*/  IABS R85, R12 ;  /* 0x0000000c00557213 */ /* 0x000fe20000000000 */
[----:B------:R-:W-:Y:S02]  /*3b90*/  IMAD.MOV R8, RZ, RZ, -R8 ;  /* 0x000000ffff087224 */ /* 0x000fe400078e0a08 */
[--C-:B------:R-:W-:Y:S01]  /*3ba0*/  @!P5 IMAD.IADD R119, R119, 0x1, -R0.reuse ;  /* 0x000000017777d824 */ /* 0x100fe200078e0a00 */
[C---:B------:R-:W-:Y:S01]  /*3bb0*/  ISETP.GT.U32.AND P5, PT, R0.reuse, R111, PT ;  /* 0x0000006f0000720c */ /* 0x040fe20003fa4070 */
[----:B------:R-:W-:Y:S01]  /*3bc0*/  @!P3 IMAD.IADD R113, R113, 0x1, -R0 ;  /* 0x000000017171b824 */ /* 0x000fe200078e0a00 */
[C---:B------:R-:W-:Y:S01]  /*3bd0*/  ISETP.GT.U32.AND P3, PT, R0.reuse, R107, PT ;  /* 0x0000006b0000720c */ /* 0x040fe20003f64070 */
[----:B------:R-:W-:Y:S02]  /*3be0*/  IMAD R109, R0, R8, R109 ;  /* 0x00000008006d7224 */ /* 0x000fe400078e026d */
[----:B------:R-:W-:Y:S01]  /*3bf0*/  @!P1 IMAD.MOV R119, RZ, RZ, -R119 ;  /* 0x000000ffff779224 */ /* 0x000fe200078e0a77 */
[----:B------:R-:W-:Y:S01]  /*3c00*/  ISETP.GE.AND P1, PT, R10, RZ, PT ;  /* 0x000000ff0a00720c */ /* 0x000fe20003f26270 */
[----:B------:R-:W-:Y:S01]  /*3c10*/  IMAD.HI.U32 R9, R6, R103, RZ ;  /* 0x0000006706097227 */ /* 0x000fe200078e00ff */
[----:B------:R-:W-:-:S03]  /*3c20*/  LOP3.LUT R10, R4, 0x74, RZ, 0xfc, !PT ;  /* 0x00000074040a7812 */ /* 0x000fc600078efcff */
[----:B------:R-:W-:Y:S01]  /*3c30*/  IMAD.HI.U32 R8, R6, R105, RZ ;  /* 0x0000006906087227 */ /* 0x000fe200078e00ff */
[----:B------:R-:W-:-:S03]  /*3c40*/  IABS R101, R10 ;  /* 0x0000000a00657213 */ /* 0x000fc60000000000 */
[--C-:B------:R-:W-:Y:S01]  /*3c50*/  @!P6 IMAD.IADD R115, R115, 0x1, -R0.reuse ;  /* 0x000000017373e824 */ /* 0x100fe200078e0a00 */
[C---:B------:R-:W-:Y:S01]  /*3c60*/  ISETP.GT.U32.AND P6, PT, R0.reuse, R109, PT ;  /* 0x0000006d0000720c */ /* 0x040fe20003fc4070 */
[----:B------:R-:W-:Y:S02]  /*3c70*/  IMAD.MOV R9, RZ, RZ, -R9 ;  /* 0x000000ffff097224 */ /* 0x000fe400078e0a09 */
[----:B------:R-:W-:Y:S02]  /*3c80*/  @!P3 IMAD.IADD R107, R107, 0x1, -R0 ;  /* 0x000000016b6bb824 */ /* 0x000fe400078e0a00 */
[----:B------:R-:W-:Y:S02]  /*3c90*/  IMAD.MOV R8, RZ, RZ, -R8 ;  /* 0x000000ffff087224 */ /* 0x000fe400078e0a08 */
[C---:B------:R-:W-:Y:S01]  /*3ca0*/  IMAD R103, R0.reuse, R9, R103 ;  /* 0x0000000900677224 */ /* 0x040fe200078e0267 */
[C---:B------:R-:W-:Y:S01]  /*3cb0*/  ISETP.GT.U32.AND P3, PT, R0.reuse, R107, PT ;  /* 0x0000006b0000720c */ /* 0x040fe20003f64070 */
[----:B------:R-:W-:Y:S01]  /*3cc0*/  IMAD R105, R0, R8, R105 ;  /* 0x0000000800697224 */ /* 0x000fe200078e0269 */
[----:B------:R-:W-:Y:S01]  /*3cd0*/  LOP3.LUT R9, R4, 0x72, RZ, 0xfc, !PT ;  /* 0x0000007204097812 */ /* 0x000fe200078efcff */
[----:B------:R-:W-:-:S03]  /*3ce0*/  IMAD.HI.U32 R8, R6, R101, RZ ;  /* 0x0000006506087227 */ /* 0x000fc600078e00ff */
[----:B------:R-:W-:Y:S01]  /*3cf0*/  IABS R99, R9 ;  /* 0x0000000900637213 */ /* 0x000fe20000000000 */
[----:B------:R-:W-:Y:S02]  /*3d00*/  @!P5 IMAD.IADD R111, R111, 0x1, -R0 ;  /* 0x000000016f6fd824 */ /* 0x000fe400078e0a00 */
[----:B------:R-:W-:Y:S01]  /*3d10*/  @!P2 IMAD.MOV R113, RZ, RZ, -R113 ;  /* 0x000000ffff71a224 */ /* 0x000fe200078e0a71 */
[C---:B------:R-:W-:Y:S01]  /*3d20*/  ISETP.GT.U32.AND P2, PT, R0.reuse, R103, PT ;  /* 0x000000670000720c */ /* 0x040fe20003f44070 */
[----:B------:R-:W-:Y:S01]  /*3d30*/  IMAD.MOV R8, RZ, RZ, -R8 ;  /* 0x000000ffff087224 */ /* 0x000fe200078e0a08 */
[C---:B------:R-:W-:Y:S01]  /*3d40*/  ISETP.GT.U32.AND P5, PT, R0.reuse, R111, PT ;  /* 0x0000006f0000720c */ /* 0x040fe20003fa4070 */
[--C-:B------:R-:W-:Y:S01]  /*3d50*/  @!P6 IMAD.IADD R109, R109, 0x1, -R0.reuse ;  /* 0x000000016d6de824 */ /* 0x100fe200078e0a00 */
[C---:B------:R-:W-:Y:S01]  /*3d60*/  ISETP.GT.U32.AND P6, PT, R0.reuse, R105, PT ;  /* 0x000000690000720c */ /* 0x040fe20003fc4070 */
[C---:B------:R-:W-:Y:S02]  /*3d70*/  IMAD R101, R0.reuse, R8, R101 ;  /* 0x0000000800657224 */ /* 0x040fe400078e0265 */
[----:B------:R-:W-:Y:S01]  /*3d80*/  @!P0 IMAD.MOV R115, RZ, RZ, -R115 ;  /* 0x000000ffff738224 */ /* 0x000fe200078e0a73 */
[C---:B------:R-:W-:Y:S01]  /*3d90*/  ISETP.GT.U32.AND P0, PT, R0.reuse, R109, PT ;  /* 0x0000006d0000720c */ /* 0x040fe20003f04070 */
[----:B------:R-:W-:Y:S01]  /*3da0*/  @!P3 IMAD.IADD R107, R107, 0x1, -R0 ;  /* 0x000000016b6bb824 */ /* 0x000fe200078e0a00 */
[----:B------:R-:W-:Y:S01]  /*3db0*/  ISETP.GT.U32.AND P3, PT, R0, R101, PT ;  /* 0x000000650000720c */ /* 0x000fe20003f64070 */
[----:B------:R-:W-:-:S04]  /*3dc0*/  IMAD.HI.U32 R8, R6, R99, RZ ;  /* 0x0000006306087227 */ /* 0x000fc800078e00ff */
[--C-:B------:R-:W-:Y:S02]  /*3dd0*/  @!P2 IMAD.IADD R103, R103, 0x1, -R0.reuse ;  /* 0x000000016767a824 */ /* 0x100fe400078e0a00 */
[----:B------:R-:W-:Y:S01]  /*3de0*/  @!P5 IMAD.IADD R111, R111, 0x1, -R0 ;  /* 0x000000016f6fd824 */ /* 0x000fe200078e0a00 */
[----:B------:R-:W-:Y:S01]  /*3df0*/  ISETP.GE.AND P5, PT, R11, RZ, PT ;  /* 0x000000ff0b00720c */ /* 0x000fe20003fa6270 */
[----:B------:R-:W-:Y:S01]  /*3e00*/  IMAD.MOV R8, RZ, RZ, -R8 ;  /* 0x000000ffff087224 */ /* 0x000fe200078e0a08 */
[----:B------:R-:W-:Y:S01]  /*3e10*/  ISETP.GT.U32.AND P2, PT, R0, R103, PT ;  /* 0x000000670000720c */ /* 0x000fe20003f44070 */
[--C-:B------:R-:W-:Y:S01]  /*3e20*/  @!P0 IMAD.IADD R109, R109, 0x1, -R0.reuse ;  /* 0x000000016d6d8824 */ /* 0x100fe200078e0a00 */
[----:B------:R-:W-:Y:S01]  /*3e30*/  ISETP.GE.AND P0, PT, R14, RZ, PT ;  /* 0x000000ff0e00720c */ /* 0x000fe20003f06270 */
[----:B------:R-:W-:Y:S01]  /*3e40*/  IMAD R99, R0, R8, R99 ;  /* 0x0000000800637224 */ /* 0x000fe200078e0263 */
[C---:B------:R-:W-:Y:S01]  /*3e50*/  LOP3.LUT R8, R4.reuse, 0x70, RZ, 0xfc, !PT ;  /* 0x0000007004087812 */ /* 0x040fe200078efcff */
[--C-:B------:R-:W-:Y:S01]  /*3e60*/  @!P3 IMAD.IADD R101, R101, 0x1, -R0.reuse ;  /* 0x000000016565b824 */ /* 0x100fe200078e0a00 */
[----:B------:R-:W-:Y:S01]  /*3e70*/  LOP3.LUT R11, R4, 0x6a, RZ, 0xfc, !PT ;  /* 0x0000006a040b7812 */ /* 0x000fe200078efcff */
[--C-:B------:R-:W-:Y:S01]  /*3e80*/  @!P6 IMAD.IADD R105, R105, 0x1, -R0.reuse ;  /* 0x000000016969e824 */ /* 0x100fe200078e0a00 */
[----:B------:R-:W-:Y:S01]  /*3e90*/  IABS R97, R8 ;  /* 0x0000000800617213 */ /* 0x000fe20000000000 */
[----:B------:R-:W-:Y:S01]  /*3ea0*/  @!P1 IMAD.MOV R109, RZ, RZ, -R109 ;  /* 0x000000ffff6d9224 */ /* 0x000fe200078e0a6d */
[----:B------:R-:W-:Y:S01]  /*3eb0*/  ISETP.GT.U32.AND P3, PT, R0, R101, PT ;  /* 0x000000650000720c */ /* 0x000fe20003f64070 */
[----:B------:R-:W-:Y:S01]  /*3ec0*/  @!P5 IMAD.MOV R107, RZ, RZ, -R107 ;  /* 0x000000ffff6bd224 */ /* 0x000fe200078e0a6b */
[----:B------:R-:W-:Y:S01]  /*3ed0*/  ISETP.GE.AND P1, PT, R10, RZ, PT ;  /* 0x000000ff0a00720c */ /* 0x000fe20003f26270 */
[----:B------:R-:W-:Y:S01]  /*3ee0*/  @!P2 IMAD.IADD R103, R103, 0x1, -R0 ;  /* 0x000000016767a824 */ /* 0x000fe200078e0a00 */
[----:B------:R-:W-:Y:S01]  /*3ef0*/  LOP3.LUT R10, R4, 0x6c, RZ, 0xfc, !PT ;  /* 0x0000006c040a7812 */ /* 0x000fe200078efcff */
[----:B------:R-:W-:Y:S01]  /*3f00*/  @!P4 IMAD.MOV R111, RZ, RZ, -R111 ;  /* 0x000000ffff6fc224 */ /* 0x000fe200078e0a6f */
[----:B------:R-:W-:Y:S01]  /*3f10*/  ISETP.GE.AND P5, PT, R8, RZ, PT ;  /* 0x000000ff0800720c */ /* 0x000fe20003fa6270 */
[----:B------:R-:W-:Y:S01]  /*3f20*/  IMAD.HI.U32 R8, R6, R97, RZ ;  /* 0x0000006106087227 */ /* 0x000fe200078e00ff */
[----:B------:R-:W-:-:S02]  /*3f30*/  ISETP.GT.U32.AND P2, PT, R0, R99, PT ;  /* 0x000000630000720c */ /* 0x000fc40003f44070 */
[----:B------:R-:W-:Y:S01]  /*3f40*/  ISETP.GT.U32.AND P4, PT, R0, R105, PT ;  /* 0x000000690000720c */ /* 0x000fe20003f84070 */
[----:B------:R-:W-:Y:S01]  /*3f50*/  @!P0 IMAD.MOV R103, RZ, RZ, -R103 ;  /* 0x000000ffff678224 */ /* 0x000fe200078e0a67 */
[----:B------:R-:W-:Y:S01]  /*3f60*/  ISETP.GE.AND P0, PT, R10, RZ, PT ;  /* 0x000000ff0a00720c */ /* 0x000fe20003f06270 */
[----:B------:R-:W-:Y:S01]  /*3f70*/  @!P3 IMAD.IADD R101, R101, 0x1, -R0 ;  /* 0x000000016565b824 */ /* 0x000fe200078e0a00 */
[----:B------:R-:W-:Y:S01]  /*3f80*/  IABS R93, R10 ;  /* 0x0000000a005d7213 */ /* 0x000fe20000000000 */
[----:B------:R-:W-:Y:S01]  /*3f90*/  IMAD.MOV R10, RZ, RZ, -R8 ;  /* 0x000000ffff0a7224 */ /* 0x000fe200078e0a08 */
[----:B------:R-:W-:Y:S01]  /*3fa0*/  ISETP.GE.AND P6, PT, R13, RZ, PT ;  /* 0x000000ff0d00720c */ /* 0x000fe20003fc6270 */
[----:B------:R-:W-:Y:S01]  /*3fb0*/  @!P1 IMAD.MOV R101, RZ, RZ, -R101 ;  /* 0x000000ffff659224 */ /* 0x000fe200078e0a65 */
[----:B------:R-:W-:Y:S01]  /*3fc0*/  IABS R91, R11 ;  /* 0x0000000b005b7213 */ /* 0x000fe20000000000 */
[----:B------:R-:W-:Y:S01]  /*3fd0*/  IMAD R97, R0, R10, R97 ;  /* 0x0000000a00617224 */ /* 0x000fe200078e0261 */
[----:B------:R-:W-:Y:S01]  /*3fe0*/  ISETP.GE.AND P3, PT, R11, RZ, PT ;  /* 0x000000ff0b00720c */ /* 0x000fe20003f66270 */
[--C-:B------:R-:W-:Y:S01]  /*3ff0*/  @!P2 IMAD.IADD R99, R99, 0x1, -R0.reuse ;  /* 0x000000016363a824 */ /* 0x100fe200078e0a00 */
[----:B------:R-:W-:Y:S01]  /*4000*/  LOP3.LUT R11, R4, 0x66, RZ, 0xfc, !PT ;  /* 0x00000066040b7812 */ /* 0x000fe200078efcff */
[----:B------:R-:W-:Y:S01]  /*4010*/  @!P4 IMAD.IADD R105, R105, 0x1, -R0 ;  /* 0x000000016969c824 */ /* 0x000fe200078e0a00 */
[----:B------:R-:W-:-:S02]  /*4020*/  ISETP.GT.U32.AND P1, PT, R0, R97, PT ;  /* 0x000000610000720c */ /* 0x000fc40003f24070 */
[----:B------:R-:W-:Y:S02]  /*4030*/  ISETP.GE.AND P4, PT, R9, RZ, PT ;  /* 0x000000ff0900720c */ /* 0x000fe40003f86270 */
[----:B------:R-:W-:Y:S01]  /*4040*/  LOP3.LUT R9, R4, 0x6e, RZ, 0xfc, !PT ;  /* 0x0000006e04097812 */ /* 0x000fe200078efcff */
[----:B------:R-:W-:Y:S01]  /*4050*/  @!P6 IMAD.MOV R105, RZ, RZ, -R105 ;  /* 0x000000ffff69e224 */ /* 0x000fe200078e0a69 */
[----:B------:R-:W-:Y:S02]  /*4060*/  ISETP.GT.U32.AND P2, PT, R0, R99, PT ;  /* 0x000000630000720c */ /* 0x000fe40003f44070 */
[----:B------:R-:W-:Y:S02]  /*4070*/  ISETP.GE.AND P6, PT, R9, RZ, PT ;  /* 0x000000ff0900720c */ /* 0x000fe40003fc6270 */
[----:B------:R-:W-:Y:S01]  /*4080*/  IABS R95, R9 ;  /* 0x00000009005f7213 */ /* 0x000fe20000000000 */
[----:B------:R-:W-:Y:S01]  /*4090*/  IMAD.HI.U32 R9, R6, R93, RZ ;  /* 0x0000005d06097227 */ /* 0x000fe200078e00ff */
[----:B------:R-:W-:-:S02]  /*40a0*/  IABS R87, R11 ;  /* 0x0000000b00577213 */ /* 0x000fc40000000000 */
[C---:B------:R-:W-:Y:S01]  /*40b0*/  LOP3.LUT R13, R4.reuse, 0x62, RZ, 0xfc, !PT ;  /* 0x00000062040d7812 */ /* 0x040fe200078efcff */
[----:B------:R-:W-:Y:S01]  /*40c0*/  IMAD.MOV R9, RZ, RZ, -R9 ;  /* 0x000000ffff097224 */ /* 0x000fe200078e0a09 */
[----:B------:R-:W-:Y:S01]  /*40d0*/  LOP3.LUT R14, R4, 0x60, RZ, 0xfc, !PT ;  /* 0x00000060040e7812 */ /* 0x000fe200078efcff */
[--C-:B------:R-:W-:Y:S01]  /*40e0*/  @!P1 IMAD.IADD R97, R97, 0x1, -R0.reuse ;  /* 0x0000000161619824 */ /* 0x100fe200078e0a00 */
[----:B------:R-:W-:Y:S01]  /*40f0*/  IABS R83, R13 ;  /* 0x0000000d00537213 */ /* 0x000fe20000000000 */
[----:B------:R-:W-:Y:S01]  /*4100*/  IMAD.HI.U32 R8, R6, R95, RZ ;  /* 0x0000005f06087227 */ /* 0x000fe200078e00ff */
[----:B------:R-:W-:Y:S02]  /*4110*/  IABS R81, R14 ;  /* 0x0000000e00517213 */ /* 0x000fe40000000000 */
[C---:B------:R-:W-:Y:S01]  /*4120*/  ISETP.GT.U32.AND P1, PT, R0.reuse, R97, PT ;  /* 0x000000610000720c */ /* 0x040fe20003f24070 */
[----:B------:R-:W-:Y:S02]  /*4130*/  @!P2 IMAD.IADD R99, R99, 0x1, -R0 ;  /* 0x000000016363a824 */ /* 0x000fe400078e0a00 */
[----:B------:R-:W-:-:S02]  /*4140*/  IMAD R93, R0, R9, R93 ;  /* 0x00000009005d7224 */ /* 0x000fc400078e025d */
[----:B------:R-:W-:Y:S02]  /*4150*/  IMAD.MOV R10, RZ, RZ, -R8 ;  /* 0x000000ffff0a7224 */ /* 0x000fe400078e0a08 */
[----:B------:R-:W-:-:S04]  /*4160*/  IMAD.HI.U32 R8, R6, R91, RZ ;  /* 0x0000005b06087227 */ /* 0x000fc800078e00ff */
[----:B------:R-:W-:Y:S01]  /*4170*/  @!P4 IMAD.MOV R99, RZ, RZ, -R99 ;  /* 0x000000ffff63c224 */ /* 0x000fe200078e0a63 */
[C---:B------:R-:W-:Y:S01]  /*4180*/  ISETP.GT.U32.AND P4, PT, R0.reuse, R93, PT ;  /* 0x0000005d0000720c */ /* 0x040fe20003f84070 */
[----:B------:R-:W-:Y:S01]  /*4190*/  IMAD R95, R0, R10, R95 ;  /* 0x0000000a005f7224 */ /* 0x000fe200078e025f */
[----:B------:R-:W-:Y:S01]  /*41a0*/  LOP3.LUT R10, R4, 0x68, RZ, 0xfc, !PT ;  /* 0x00000068040a7812 */ /* 0x000fe200078efcff */
[----:B------:R-:W-:Y:S02]  /*41b0*/  IMAD.MOV R8, RZ, RZ, -R8 ;  /* 0x000000ffff087224 */ /* 0x000fe400078e0a08 */
[----:B------:R-:W-:Y:S01]  /*41c0*/  @!P1 IMAD.IADD R97, R97, 0x1, -R0 ;  /* 0x0000000161619824 */ /* 0x000fe200078e0a00 */
[C---:B------:R-:W-:Y:S01]  /*41d0*/  ISETP.GT.U32.AND P2, PT, R0.reuse, R95, PT ;  /* 0x0000005f0000720c */ /* 0x040fe20003f44070 */
[----:B------:R-:W-:Y:S01]  /*41e0*/  IMAD R91, R0, R8, R91 ;  /* 0x00000008005b7224 */ /* 0x000fe200078e025b */
[----:B------:R-:W-:Y:S01]  /*41f0*/  IABS R89, R10 ;  /* 0x0000000a00597213 */ /* 0x000fe20000000000 */
[----:B------:R-:W-:-:S03]  /*4200*/  IMAD.HI.U32 R9, R6, R87, RZ ;  /* 0x0000005706097227 */ /* 0x000fc600078e00ff */
[----:B------:R-:W-:Y:S01]  /*4210*/  ISETP.GT.U32.AND P1, PT, R0, R91, PT ;  /* 0x0000005b0000720c */ /* 0x000fe20003f24070 */
[----:B------:R-:W-:Y:S02]  /*4220*/  @!P4 IMAD.IADD R93, R93, 0x1, -R0 ;  /* 0x000000015d5dc824 */ /* 0x000fe400078e0a00 */
[----:B------:R-:W-:-:S03]  /*4230*/  IMAD.HI.U32 R8, R6, R89, RZ ;  /* 0x0000005906087227 */ /* 0x000fc600078e00ff */
[C---:B------:R-:W-:Y:S01]  /*4240*/  ISETP.GT.U32.AND P4, PT, R0.reuse, R93, PT ;  /* 0x0000005d0000720c */ /* 0x040fe20003f84070 */
[----:B------:R-:W-:Y:S02]  /*4250*/  @!P2 IMAD.IADD R95, R95, 0x1, -R0 ;  /* 0x000000015f5fa824 */ /* 0x000fe400078e0a00 */
[----:B------:R-:W-:Y:S02]  /*4260*/  IMAD.MOV R9, RZ, RZ, -R9 ;  /* 0x000000ffff097224 */ /* 0x000fe400078e0a09 */
[----:B------:R-:W-:Y:S01]  /*4270*/  IMAD.MOV R8, RZ, RZ, -R8 ;  /* 0x000000ffff087224 */ /* 0x000fe200078e0a08 */
[C---:B------:R-:W-:Y:S01]  /*4280*/  ISETP.GT.U32.AND P2, PT, R0.reuse, R95, PT ;  /* 0x0000005f0000720c */ /* 0x040fe20003f44070 */
[----:B------:R-:W-:Y:S02]  /*4290*/  @!P1 IMAD.IADD R91, R91, 0x1, -R0 ;  /* 0x000000015b5b9824 */ /* 0x000fe400078e0a00 */
[C---:B------:R-:W-:Y:S02]  /*42a0*/  IMAD R87, R0.reuse, R9, R87 ;  /* 0x0000000900577224 */ /* 0x040fe400078e0257 */
[C---:B------:R-:W-:Y:S01]  /*42b0*/  IMAD R89, R0.reuse, R8, R89 ;  /* 0x0000000800597224 */ /* 0x040fe200078e0259 */
[----:B------:R-:W-:Y:S01]  /*42c0*/  ISETP.GT.U32.AND P1, PT, R0, R91, PT ;  /* 0x0000005b0000720c */ /* 0x000fe20003f24070 */
[----:B------:R-:W-:-:S04]  /*42d0*/  IMAD.HI.U32 R8, R6, R85, RZ ;  /* 0x0000005506087227 */ /* 0x000fc800078e00ff */
[----:B------:R-:W-:Y:S01]  /*42e0*/  @!P4 IMAD.IADD R93, R93, 0x1, -R0 ;  /* 0x000000015d5dc824 */ /* 0x000fe200078e0a00 */
[----:B------:R-:W-:Y:S01]  /*42f0*/  ISETP.GT.U32.AND P4, PT, R0, R87, PT ;  /* 0x000000570000720c */ /* 0x000fe20003f84070 */
[----:B------:R-:W-:-:S04]  /*4300*/  IMAD.HI.U32 R9, R6, R83, RZ ;  /* 0x0000005306097227 */ /* 0x000fc800078e00ff */
[----:B------:R-:W-:Y:S02]  /*4310*/  IMAD.MOV R8, RZ, RZ, -R8 ;  /* 0x000000ffff087224 */ /* 0x000fe400078e0a08 */
[--C-:B------:R-:W-:Y:S01]  /*4320*/  @!P2 IMAD.IADD R95, R95, 0x1, -R0.reuse ;  /* 0x000000015f5fa824 */ /* 0x100fe200078e0a00 */
[C---:B------:R-:W-:Y:S01]  /*4330*/  ISETP.GT.U32.AND P2, PT, R0.reuse, R89, PT ;  /* 0x000000590000720c */ /* 0x040fe20003f44070 */
[----:B------:R-:W-:Y:S02]  /*4340*/  IMAD.MOV R9, RZ, RZ, -R9 ;  /* 0x000000ffff097224 */ /* 0x000fe400078e0a09 */
[C---:B------:R-:W-:Y:S02]  /*4350*/  IMAD R85, R0.reuse, R8, R85 ;  /* 0x0000000800557224 */ /* 0x040fe400078e0255 */
[C---:B------:R-:W-:Y:S02]  /*4360*/  IMAD R83, R0.reuse, R9, R83 ;  /* 0x0000000900537224 */ /* 0x040fe400078e0253 */
[--C-:B------:R-:W-:Y:S01]  /*4370*/  @!P1 IMAD.IADD R91, R91, 0x1, -R0.reuse ;  /* 0x000000015b5b9824 */ /* 0x100fe200078e0a00 */
[----:B------:R-:W-:Y:S01]  /*4380*/  ISETP.GT.U32.AND P1, PT, R0, R85, PT ;  /* 0x000000550000720c */ /* 0x000fe20003f24070 */
[----:B------:R-:W-:-:S02]  /*4390*/  @!P4 IMAD.IADD R87, R87, 0x1, -R0 ;  /* 0x000000015757c824 */ /* 0x000fc400078e0a00 */
[----:B------:R-:W-:Y:S01]  /*43a0*/  @!P3 IMAD.MOV R91, RZ, RZ, -R91 ;  /* 0x000000ffff5bb224 */ /* 0x000fe200078e0a5b */
[C---:B------:R-:W-:Y:S01]  /*43b0*/  ISETP.GT.U32.AND P3, PT, R0.reuse, R83, PT ;  /* 0x000000530000720c */ /* 0x040fe20003f64070 */
[----:B------:R-:W-:Y:S01]  /*43c0*/  @!P5 IMAD.MOV R97, RZ, RZ, -R97 ;  /* 0x000000ffff61d224 */ /* 0x000fe200078e0a61 */
[----:B------:R-:W-:Y:S01]  /*43d0*/  ISETP.GT.U32.AND P4, PT, R0, R87, PT ;  /* 0x000000570000720c */ /* 0x000fe20003f84070 */
[----:B------:R-:W-:Y:S01]  /*43e0*/  @!P2 IMAD.IADD R89, R89, 0x1, -R0 ;  /* 0x000000015959a824 */ /* 0x000fe200078e0a00 */
[----:B------:R-:W-:Y:S01]  /*43f0*/  ISETP.GE.AND P5, PT, R10, RZ, PT ;  /* 0x000000ff0a00720c */ /* 0x000fe20003fa6270 */
[----:B------:R-:W-:Y:S01]  /*4400*/  IMAD.HI.U32 R8, R6, R81, RZ ;  /* 0x0000005106087227 */ /* 0x000fe200078e00ff */
[----:B------:R-:W-:Y:S02]  /*4410*/  LOP3.LUT R10, R4, 0x5e, RZ, 0xfc, !PT ;  /* 0x0000005e040a7812 */ /* 0x000fe400078efcff */
[----:B------:R-:W-:Y:S01]  /*4420*/  ISETP.GE.AND P2, PT, R11, RZ, PT ;  /* 0x000000ff0b00720c */ /* 0x000fe20003f46270 */
[----:B------:R-:W-:Y:S01]  /*4430*/  @!P6 IMAD.MOV R95, RZ, RZ, -R95 ;  /* 0x000000ffff5fe224 */ /* 0x000fe200078e0a5f */
[----:B------:R-:W-:Y:S01]  /*4440*/  ISETP.GT.U32.AND P6, PT, R0, R89, PT ;  /* 0x000000590000720c */ /* 0x000fe20003fc4070 */
[----:B------:R-:W-:Y:S01]  /*4450*/  IMAD.MOV R8, RZ, RZ, -R8 ;  /* 0x000000ffff087224 */ /* 0x000fe200078e0a08 */
[----:B------:R-:W-:Y:S01]  /*4460*/  IABS R79, R10 ;  /* 0x0000000a004f7213 */ /* 0x000fe20000000000 */
[--C-:B------:R-:W-:Y:S01]  /*4470*/  @!P1 IMAD.IADD R85, R85, 0x1, -R0.reuse ;  /* 0x0000000155559824 */ /* 0x100fe200078e0a00 */
[----:B------:R-:W-:Y:S01]  /*4480*/  LOP3.LUT R11, R4, 0x5c, RZ, 0xfc, !PT ;  /* 0x0000005c040b7812 */ /* 0x000fe200078efcff */
[----:B------:R-:W-:Y:S01]  /*4490*/  IMAD R81, R0, R8, R81 ;  /* 0x0000000800517224 */ /* 0x000fe200078e0251 */
[----:B------:R-:W-:Y:S01]  /*44a0*/  ISETP.GE.AND P1, PT, R14, RZ, PT ;  /* 0x000000ff0e00720c */ /* 0x000fe20003f26270 */
[----:B------:R-:W-:Y:S01]  /*44b0*/  @!P3 IMAD.IADD R83, R83, 0x1, -R0 ;  /* 0x000000015353b824 */ /* 0x000fe200078e0a00 */
[----:B------:R-:W-:Y:S01]  /*44c0*/  ISETP.GT.U32.AND P3, PT, R0, R85, PT ;  /* 0x000000550000720c */ /* 0x000fe20003f64070 */
[----:B------:R-:W-:Y:S01]  /*44d0*/  IMAD.HI.U32 R8, R6, R79, RZ ;  /* 0x0000004f06087227 */ /* 0x000fe200078e00ff */
[----:B------:R-:W-:-:S02]  /*44e0*/  IABS R77, R11 ;  /* 0x0000000b004d7213 */ /* 0x000fc40000000000 */
[----:B------:R-:W-:Y:S01]  /*44f0*/  LOP3.LUT R14, R4, 0x46, RZ, 0xfc, !PT ;  /* 0x00000046040e7812 */ /* 0x000fe200078efcff */
[----:B------:R-:W-:Y:S01]  /*4500*/  @!P4 IMAD.IADD R87, R87, 0x1, -R0 ;  /* 0x000000015757c824 */ /* 0x000fe200078e0a00 */
[C---:B------:R-:W-:Y:S01]  /*4510*/  ISETP.GT.U32.AND P4, PT, R0.reuse, R81, PT ;  /* 0x000000510000720c */ /* 0x040fe20003f84070 */
[----:B------:R-:W-:Y:S01]  /*4520*/  IMAD.MOV R9, RZ, RZ, -R8 ;  /* 0x000000ffff097224 */ /* 0x000fe200078e0a08 */
[----:B------:R-:W-:Y:S01]  /*4530*/  IABS R55, R14 ;  /* 0x0000000e00377213 */ /* 0x000fe20000000000 */
[--C-:B------:R-:W-:Y:S01]  /*4540*/  @!P6 IMAD.IADD R89, R89, 0x1, -R0.reuse ;  /* 0x000000015959e824 */ /* 0x100fe200078e0a00 */
[----:B------:R-:W-:Y:S01]  /*4550*/  ISETP.GE.AND P6, PT, R13, RZ, PT ;  /* 0x000000ff0d00720c */ /* 0x000fe20003fc6270 */
[----:B------:R-:W-:Y:S01]  /*4560*/  IMAD R79, R0, R9, R79 ;  /* 0x00000009004f7224 */ /* 0x000fe200078e024f */
[----:B------:R-:W-:Y:S01]  /*4570*/  LOP3.LUT R13, R4, 0x58, RZ, 0xfc, !PT ;  /* 0x00000058040d7812 */ /* 0x000fe200078efcff */
[----:B------:R-:W-:Y:S01]  /*4580*/  @!P5 IMAD.MOV R89, RZ, RZ, -R89 ;  /* 0x000000ffff59d224 */ /* 0x000fe200078e0a59 */
[C---:B------:R-:W-:Y:S01]  /*4590*/  ISETP.GT.U32.AND P5, PT, R0.reuse, R83, PT ;  /* 0x000000530000720c */ /* 0x040fe20003fa4070 */
[--C-:B------:R-:W-:Y:S01]  /*45a0*/  @!P3 IMAD.IADD R85, R85, 0x1, -R0.reuse ;  /* 0x000000015555b824 */ /* 0x100fe200078e0a00 */
[----:B------:R-:W-:Y:S01]  /*45b0*/  ISETP.GT.U32.AND P3, PT, R0, R79, PT ;  /* 0x0000004f0000720c */ /* 0x000fe20003f64070 */
[----:B------:R-:W-:Y:S01]  /*45c0*/  @!P0 IMAD.MOV R93, RZ, RZ, -R93 ;  /* 0x000000ffff5d8224 */ /* 0x000fe200078e0a5d */
[----:B------:R-:W-:Y:S01]  /*45d0*/  ISETP.GE.AND P0, PT, R12, RZ, PT ;  /* 0x000000ff0c00720c */ /* 0x000fe20003f06270 */
[----:B------:R-:W-:Y:S01]  /*45e0*/  @!P4 IMAD.IADD R81, R81, 0x1, -R0 ;  /* 0x000000015151c824 */ /* 0x000fe200078e0a00 */
[----:B------:R-:W-:Y:S01]  /*45f0*/  LOP3.LUT R12, R4, 0x5a, RZ, 0xfc, !PT ;  /* 0x0000005a040c7812 */ /* 0x000fe200078efcff */
[----:B------:R-:W-:Y:S01]  /*4600*/  IMAD.HI.U32 R8, R6, R77, RZ ;  /* 0x0000004d06087227 */ /* 0x000fe200078e00ff */
[----:B------:R-:W-:-:S02]  /*4610*/  IABS R73, R13 ;  /* 0x0000000d00497213 */ /* 0x000fc40000000000 */
[----:B------:R-:W-:Y:S01]  /*4620*/  ISETP.GT.U32.AND P4, PT, R0, R81, PT ;  /* 0x000000510000720c */ /* 0x000fe20003f84070 */
[----:B------:R-:W-:Y:S01]  /*4630*/  IMAD.MOV R8, RZ, RZ, -R8 ;  /* 0x000000ffff087224 */ /* 0x000fe200078e0a08 */
[----:B------:R-:W-:Y:S01]  /*4640*/  IABS R75, R12 ;  /* 0x0000000c004b7213 */ /* 0x000fe20000000000 */
[--C-:B------:R-:W-:Y:S01]  /*4650*/  @!P5 IMAD.IADD R83, R83, 0x1, -R0.reuse ;  /* 0x000000015353d824 */ /* 0x100fe200078e0a00 */
[----:B------:R-:W-:Y:S01]  /*4660*/  ISETP.GE.AND P5, PT, R10, RZ, PT ;  /* 0x000000ff0a00720c */ /* 0x000fe20003fa6270 */
[----:B------:R-:W-:Y:S01]  /*4670*/  IMAD R77, R0, R8, R77 ;  /* 0x00000008004d7224 */ /* 0x000fe200078e024d */
[----:B------:R-:W-:Y:S01]  /*4680*/  LOP3.LUT R10, R4, 0x56, RZ, 0xfc, !PT ;  /* 0x00000056040a7812 */ /* 0x000fe200078efcff */
[----:B------:R-:W-:Y:S01]  /*4690*/  @!P3 IMAD.IADD R79, R79, 0x1, -R0 ;  /* 0x000000014f4fb824 */ /* 0x000fe200078e0a00 */
[----:B------:R-:W-:Y:S01]  /*46a0*/  ISETP.GE.AND P3, PT, R11, RZ, PT ;  /* 0x000000ff0b00720c */ /* 0x000fe20003f66270 */
[----:B------:R-:W-:Y:S01]  /*46b0*/  IMAD.HI.U32 R8, R6, R75, RZ ;  /* 0x0000004b06087227 */ /* 0x000fe200078e00ff */
[----:B------:R-:W-:-:S02]  /*46c0*/  IABS R71, R10 ;  /* 0x0000000a00477213 */ /* 0x000fc40000000000 */
[----:B------:R-:W-:Y:S01]  /*46d0*/  LOP3.LUT R11, R4, 0x54, RZ, 0xfc, !PT ;  /* 0x00000054040b7812 */ /* 0x000fe200078efcff */
[----:B------:R-:W-:Y:S01]  /*46e0*/  @!P2 IMAD.MOV R87, RZ, RZ, -R87 ;  /* 0x000000ffff57a224 */ /* 0x000fe200078e0a57 */
[C---:B------:R-:W-:Y:S01]  /*46f0*/  ISETP.GT.U32.AND P2, PT, R0.reuse, R79, PT ;  /* 0x0000004f0000720c */ /* 0x040fe20003f44070 */
[----:B------:R-:W-:Y:S01]  /*4700*/  IMAD.MOV R8, RZ, RZ, -R8 ;  /* 0x000000ffff087224 */ /* 0x000fe200078e0a08 */
[----:B------:R-:W-:Y:S01]  /*4710*/  IABS R69, R11 ;  /* 0x0000000b00457213 */ /* 0x000fe20000000000 */
[----:B------:R-:W-:Y:S01]  /*4720*/  @!P4 IMAD.IADD R81, R81, 0x1, -R0 ;  /* 0x000000015151c824 */ /* 0x000fe200078e0a00 */
[C---:B------:R-:W-:Y:S01]  /*4730*/  ISETP.GT.U32.AND P4, PT, R0.reuse, R77, PT ;  /* 0x0000004d0000720c */ /* 0x040fe20003f84070 */
[----:B------:R-:W-:Y:S02]  /*4740*/  IMAD R75, R0, R8, R75 ;  /* 0x00000008004b7224 */ /* 0x000fe400078e024b */
[----:B------:R-:W-:-:S04]  /*4750*/  IMAD.HI.U32 R8, R6, R71, RZ ;  /* 0x0000004706087227 */ /* 0x000fc800078e00ff */
[----:B------:R-:W-:Y:S02]  /*4760*/  IMAD.MOV R8, RZ, RZ, -R8 ;  /* 0x000000ffff087224 */ /* 0x000fe400078e0a08 */
[----:B------:R-:W-:-:S04]  /*4770*/  IMAD.HI.U32 R9, R6, R73, RZ ;  /* 0x0000004906097227 */ /* 0x000fc800078e00ff */
[--C-:B------:R-:W-:Y:S01]  /*4780*/  @!P2 IMAD.IADD R79, R79, 0x1, -R0.reuse ;  /* 0x000000014f4fa824 */ /* 0x100fe200078e0a00 */
[----:B------:R-:W-:Y:S01]  /*4790*/  ISETP.GE.AND P2, PT, R13, RZ, PT ;  /* 0x000000ff0d00720c */ /* 0x000fe20003f46270 */
[----:B------:R-:W-:Y:S01]  /*47a0*/  IMAD R71, R0, R8, R71 ;  /* 0x0000000800477224 */ /* 0x000fe200078e0247 */
[----:B------:R-:W-:Y:S01]  /*47b0*/  LOP3.LUT R13, R4, 0x48, RZ, 0xfc, !PT ;  /* 0x00000048040d7812 */ /* 0x000fe200078efcff */
[----:B------:R-:W-:Y:S02]  /*47c0*/  IMAD.MOV R9, RZ, RZ, -R9 ;  /* 0x000000ffff097224 */ /* 0x000fe400078e0a09 */
[----:B------:R-:W-:Y:S01]  /*47d0*/  @!P4 IMAD.IADD R77, R77, 0x1, -R0 ;  /* 0x000000014d4dc824 */ /* 0x000fe200078e0a00 */
[C---:B------:R-:W-:Y:S01]  /*47e0*/  ISETP.GT.U32.AND P4, PT, R0.reuse, R75, PT ;  /* 0x0000004b0000720c */ /* 0x040fe20003f84070 */
[----:B------:R-:W-:Y:S01]  /*47f0*/  @!P5 IMAD.MOV R79, RZ, RZ, -R79 ;  /* 0x000000ffff4fd224 */ /* 0x000fe200078e0a4f */
[C---:B------:R-:W-:Y:S01]  /*4800*/  ISETP.GT.U32.AND P5, PT, R0.reuse, R71, PT ;  /* 0x000000470000720c */ /* 0x040fe20003fa4070 */
[----:B------:R-:W-:Y:S01]  /*4810*/  IMAD R73, R0, R9, R73 ;  /* 0x0000000900497224 */ /* 0x000fe200078e0249 */
[----:B------:R-:W-:Y:S01]  /*4820*/  IABS R57, R13 ;  /* 0x0000000d00397213 */ /* 0x000fe20000000000 */
[----:B------:R-:W-:-:S04]  /*4830*/  IMAD.HI.U32 R9, R6, R69, RZ ;  /* 0x0000004506097227 */ /* 0x000fc800078e00ff */
[----:B------:R-:W-:Y:S02]  /*4840*/  IMAD.MOV R9, RZ, RZ, -R9 ;  /* 0x000000ffff097224 */ /* 0x000fe400078e0a09 */
[----:B------:R-:W-:Y:S01]  /*4850*/  @!P6 IMAD.MOV R83, RZ, RZ, -R83 ;  /* 0x000000ffff53e224 */ /* 0x000fe200078e0a53 */
[C---:B------:R-:W-:Y:S01]  /*4860*/  ISETP.GT.U32.AND P6, PT, R0.reuse, R73, PT ;  /* 0x000000490000720c */ /* 0x040fe20003fc4070 */
[----:B------:R-:W-:Y:S01]  /*4870*/  IMAD R69, R0, R9, R69 ;  /* 0x0000000900457224 */ /* 0x000fe200078e0245 */
[----:B------:R-:W-:Y:S01]  /*4880*/  LOP3.LUT R9, R4, 0x52, RZ, 0xfc, !PT ;  /* 0x0000005204097812 */ /* 0x000fe200078efcff */
[--C-:B------:R-:W-:Y:S02]  /*4890*/  @!P4 IMAD.IADD R75, R75, 0x1, -R0.reuse ;  /* 0x000000014b4bc824 */ /* 0x100fe400078e0a00 */
[----:B------:R-:W-:Y:S01]  /*48a0*/  @!P5 IMAD.IADD R71, R71, 0x1, -R0 ;  /* 0x000000014747d824 */ /* 0x000fe200078e0a00 */
[----:B------:R-:W-:Y:S01]  /*48b0*/  IABS R67, R9 ;  /* 0x0000000900437213 */ /* 0x000fe20000000000 */
[----:B------:R-:W-:Y:S01]  /*48c0*/  @!P0 IMAD.MOV R85, RZ, RZ, -R85 ;  /* 0x000000ffff558224 */ /* 0x000fe200078e0a55 */
[C---:B------:R-:W-:Y:S01]  /*48d0*/  ISETP.GT.U32.AND P4, PT, R0.reuse, R75, PT ;  /* 0x0000004b0000720c */ /* 0x040fe20003f84070 */
[----:B------:R-:W-:Y:S01]  /*48e0*/  @!P1 IMAD.MOV R81, RZ, RZ, -R81 ;  /* 0x000000ffff519224 */ /* 0x000fe200078e0a51 */
[----:B------:R-:W-:Y:S01]  /*48f0*/  ISETP.GT.U32.AND P5, PT, R0, R71, PT ;  /* 0x000000470000720c */ /* 0x000fe20003fa4070 */
[----:B------:R-:W-:Y:S01]  /*4900*/  IMAD.HI.U32 R8, R6, R67, RZ ;  /* 0x0000004306087227 */ /* 0x000fe200078e00ff */
[----:B------:R-:W-:-:S02]  /*4910*/  ISETP.GT.U32.AND P0, PT, R0, R77, PT ;  /* 0x0000004d0000720c */ /* 0x000fc40003f04070 */
[----:B------:R-:W-:Y:S01]  /*4920*/  ISETP.GE.AND P1, PT, R12, RZ, PT ;  /* 0x000000ff0c00720c */ /* 0x000fe20003f26270 */
[----:B------:R-:W-:Y:S01]  /*4930*/  IMAD.MOV R8, RZ, RZ, -R8 ;  /* 0x000000ffff087224 */ /* 0x000fe200078e0a08 */
[----:B------:R-:W-:Y:S01]  /*4940*/  LOP3.LUT R12, R4, 0x4a, RZ, 0xfc, !PT ;  /* 0x0000004a040c7812 */ /* 0x000fe200078efcff */
[--C-:B------:R-:W-:Y:S02]  /*4950*/  @!P6 IMAD.IADD R73, R73, 0x1, -R0.reuse ;  /* 0x000000014949e824 */ /* 0x100fe400078e0a00 */
[C---:B------:R-:W-:Y:S01]  /*4960*/  IMAD R67, R0.reuse, R8, R67 ;  /* 0x0000000800437224 */ /* 0x040fe200078e0243 */
[----:B------:R-:W-:Y:S01]  /*4970*/  IABS R59, R12 ;  /* 0x0000000c003b7213 */ /* 0x000fe20000000000 */
[--C-:B------:R-:W-:Y:S01]  /*4980*/  @!P4 IMAD.IADD R75, R75, 0x1, -R0.reuse ;  /* 0x000000014b4bc824 */ /* 0x100fe200078e0a00 */
[C---:B------:R-:W-:Y:S01]  /*4990*/  ISETP.GT.U32.AND P6, PT, R0.reuse, R73, PT ;  /* 0x000000490000720c */ /* 0x040fe20003fc4070 */
[--C-:B------:R-:W-:Y:S01]  /*49a0*/  @!P5 IMAD.IADD R71, R71, 0x1, -R0.reuse ;  /* 0x000000014747d824 */ /* 0x100fe200078e0a00 */
[----:B------:R-:W-:Y:S01]  /*49b0*/  ISETP.GE.AND P4, PT, R11, RZ, PT ;  /* 0x000000ff0b00720c */ /* 0x000fe20003f86270 */
[----:B------:R-:W-:Y:S01]  /*49c0*/  @!P0 IMAD.IADD R77, R77, 0x1, -R0 ;  /* 0x000000014d4d8824 */ /* 0x000fe200078e0a00 */
[----:B------:R-:W-:Y:S01]  /*49d0*/  ISETP.GT.U32.AND P5, PT, R0, R67, PT ;  /* 0x000000430000720c */ /* 0x000fe20003fa4070 */
[----:B------:R-:W-:Y:S01]  /*49e0*/  @!P1 IMAD.MOV R75, RZ, RZ, -R75 ;  /* 0x000000ffff4b9224 */ /* 0x000fe200078e0a4b */
[----:B------:R-:W-:Y:S01]  /*49f0*/  LOP3.LUT R11, R4, 0x4e, RZ, 0xfc, !PT ;  /* 0x0000004e040b7812 */ /* 0x000fe200078efcff */
[----:B------:R-:W-:Y:S01]  /*4a00*/  @!P3 IMAD.MOV R77, RZ, RZ, -R77 ;  /* 0x000000ffff4db224 */ /* 0x000fe200078e0a4d */
[----:B------:R-:W-:-:S02]  /*4a10*/  ISETP.GE.AND P0, PT, R10, RZ, PT ;  /* 0x000000ff0a00720c */ /* 0x000fc40003f06270 */
[----:B------:R-:W-:Y:S02]  /*4a20*/  LOP3.LUT R10, R4, 0x50, RZ, 0xfc, !PT ;  /* 0x00000050040a7812 */ /* 0x000fe400078efcff */
[----:B------:R-:W-:Y:S01]  /*4a30*/  IABS R63, R11 ;  /* 0x0000000b003f7213 */ /* 0x000fe20000000000 */
[--C-:B------:R-:W-:Y:S01]  /*4a40*/  @!P6 IMAD.IADD R73, R73, 0x1, -R0.reuse ;  /* 0x000000014949e824 */ /* 0x100fe200078e0a00 */
[----:B------:R-:W-:Y:S02]  /*4a50*/  IABS R65, R10 ;  /* 0x0000000a00417213 */ /* 0x000fe40000000000 */
[----:B------:R-:W-:Y:S01]  /*4a60*/  ISETP.GT.U32.AND P3, PT, R0, R69, PT ;  /* 0x000000450000720c */ /* 0x000fe20003f64070 */
[----:B------:R-:W-:Y:S01]  /*4a70*/  IMAD.HI.U32 R8, R6, R63, RZ ;  /* 0x0000003f06087227 */ /* 0x000fe200078e00ff */
[----:B------:R-:W-:Y:S02]  /*4a80*/  ISETP.GE.AND P1, PT, R10, RZ, PT ;  /* 0x000000ff0a00720c */ /* 0x000fe40003f26270 */
[----:B------:R-:W-:Y:S01]  /*4a90*/  LOP3.LUT R10, R4, 0x4c, RZ, 0xfc, !PT ;  /* 0x0000004c040a7812 */ /* 0x000fe200078efcff */
[----:B------:R-:W-:Y:S01]  /*4aa0*/  @!P5 IMAD.IADD R67, R67, 0x1, -R0 ;  /* 0x000000014343d824 */ /* 0x000fe200078e0a00 */
[----:B------:R-:W-:Y:S01]  /*4ab0*/  ISETP.GE.AND P6, PT, R9, RZ, PT ;  /* 0x000000ff0900720c */ /* 0x000fe20003fc6270 */
[----:B------:R-:W-:Y:S01]  /*4ac0*/  IMAD.MOV R8, RZ, RZ, -R8 ;  /* 0x000000ffff087224 */ /* 0x000fe200078e0a08 */
[----:B------:R-:W-:Y:S01]  /*4ad0*/  IABS R61, R10 ;  /* 0x0000000a003d7213 */ /* 0x000fe20000000000 */
[----:B------:R-:W-:Y:S01]  /*4ae0*/  @!P2 IMAD.MOV R73, RZ, RZ, -R73 ;  /* 0x000000ffff49a224 */ /* 0x000fe200078e0a49 */
[C---:B------:R-:W-:Y:S01]  /*4af0*/  ISETP.GT.U32.AND P2, PT, R0.reuse, R67, PT ;  /* 0x000000430000720c */ /* 0x040fe20003f44070 */
[----:B------:R-:W-:-:S02]  /*4b00*/  IMAD R63, R0, R8, R63 ;  /* 0x00000008003f7224 */ /* 0x000fc400078e023f */
[----:B------:R-:W-:-:S03]  /*4b10*/  IMAD.HI.U32 R8, R6, R61, RZ ;  /* 0x0000003d06087227 */ /* 0x000fc600078e00ff */
[----:B------:R-:W-:Y:S01]  /*4b20*/  ISETP.GT.U32.AND P5, PT, R0, R63, PT ;  /* 0x0000003f0000720c */ /* 0x000fe20003fa4070 */
[----:B------:R-:W-:Y:S02]  /*4b30*/  @!P3 IMAD.IADD R69, R69, 0x1, -R0 ;  /* 0x000000014545b824 */ /* 0x000fe400078e0a00 */
[----:B------:R-:W-:Y:S02]  /*4b40*/  IMAD.MOV R8, RZ, RZ, -R8 ;  /* 0x000000ffff087224 */ /* 0x000fe400078e0a08 */
[----:B------:R-:W-:Y:S01]  /*4b50*/  IMAD.HI.U32 R9, R6, R65, RZ ;  /* 0x0000004106097227 */ /* 0x000fe200078e00ff */
[----:B------:R-:W-:-:S03]  /*4b60*/  ISETP.GT.U32.AND P3, PT, R0, R69, PT ;  /* 0x000000450000720c */ /* 0x000fc60003f64070 */
[C---:B------:R-:W-:Y:S02]  /*4b70*/  IMAD R61, R0.reuse, R8, R61 ;  /* 0x00000008003d7224 */ /* 0x040fe400078e023d */
[----:B------:R-:W-:Y:S02]  /*4b80*/  IMAD.MOV R9, RZ, RZ, -R9 ;  /* 0x000000ffff097224 */ /* 0x000fe400078e0a09 */
[----:B------:R-:W-:Y:S01]  /*4b90*/  @!P2 IMAD.IADD R67, R67, 0x1, -R0 ;  /* 0x000000014343a824 */ /* 0x000fe200078e0a00 */
[C---:B------:R-:W-:Y:S01]  /*4ba0*/  ISETP.GT.U32.AND P2, PT, R0.reuse, R61, PT ;  /* 0x0000003d0000720c */ /* 0x040fe20003f44070 */
[----:B------:R-:W-:Y:S02]  /*4bb0*/  IMAD R65, R0, R9, R65 ;  /* 0x0000000900417224 */ /* 0x000fe400078e0241 */
[----:B------:R-:W-:-:S04]  /*4bc0*/  IMAD.HI.U32 R9, R6, R59, RZ ;  /* 0x0000003b06097227 */ /* 0x000fc800078e00ff */
[----:B------:R-:W-:-:S04]  /*4bd0*/  IMAD.HI.U32 R8, R6, R57, RZ ;  /* 0x0000003906087227 */ /* 0x000fc800078e00ff */
[----:B------:R-:W-:Y:S02]  /*4be0*/  IMAD.MOV R9, RZ, RZ, -R9 ;  /* 0x000000ffff097224 */ /* 0x000fe400078e0a09 */
[----:B------:R-:W-:Y:S02]  /*4bf0*/  IMAD.MOV R8, RZ, RZ, -R8 ;  /* 0x000000ffff087224 */ /* 0x000fe400078e0a08 */
[--C-:B------:R-:W-:Y:S01]  /*4c00*/  @!P3 IMAD.IADD R69, R69, 0x1, -R0.reuse ;  /* 0x000000014545b824 */ /* 0x100fe200078e0a00 */
[C---:B------:R-:W-:Y:S01]  /*4c10*/  ISETP.GT.U32.AND P3, PT, R0.reuse, R65, PT ;  /* 0x000000410000720c */ /* 0x040fe20003f64070 */
[C---:B------:R-:W-:Y:S02]  /*4c20*/  IMAD R59, R0.reuse, R9, R59 ;  /* 0x00000009003b7224 */ /* 0x040fe400078e023b */
[C---:B------:R-:W-:Y:S02]  /*4c30*/  IMAD R57, R0.reuse, R8, R57 ;  /* 0x0000000800397224 */ /* 0x040fe400078e0239 */
[----:B------:R-:W-:Y:S01]  /*4c40*/  @!P6 IMAD.MOV R67, RZ, RZ, -R67 ;  /* 0x000000ffff43e224 */ /* 0x000fe200078e0a43 */
[C---:B------:R-:W-:Y:S01]  /*4c50*/  ISETP.GT.U32.AND P6, PT, R0.reuse, R59, PT ;  /* 0x0000003b0000720c */ /* 0x040fe20003fc4070 */
[--C-:B------:R-:W-:Y:S01]  /*4c60*/  @!P2 IMAD.IADD R61, R61, 0x1, -R0.reuse ;  /* 0x000000013d3da824 */ /* 0x100fe200078e0a00 */
[----:B------:R-:W-:Y:S01]  /*4c70*/  ISETP.GT.U32.AND P2, PT, R0, R57, PT ;  /* 0x000000390000720c */ /* 0x000fe20003f44070 */
[----:B------:R-:W-:-:S02]  /*4c80*/  @!P5 IMAD.IADD R63, R63, 0x1, -R0 ;  /* 0x000000013f3fd824 */ /* 0x000fc400078e0a00 */
[----:B------:R-:W-:-:S03]  /*4c90*/  IMAD.HI.U32 R9, R6, R55, RZ ;  /* 0x0000003706097227 */ /* 0x000fc600078e00ff */
[----:B------:R-:W-:Y:S01]  /*4ca0*/  ISETP.GT.U32.AND P5, PT, R0, R63, PT ;  /* 0x0000003f0000720c */ /* 0x000fe20003fa4070 */
[--C-:B------:R-:W-:Y:S01]  /*4cb0*/  @!P3 IMAD.IADD R65, R65, 0x1, -R0.reuse ;  /* 0x000000014141b824 */ /* 0x100fe200078e0a00 */
[----:B------:R-:W-:Y:S01]  /*4cc0*/  ISETP.GE.AND P3, PT, R11, RZ, PT ;  /* 0x000000ff0b00720c */ /* 0x000fe20003f66270 */
[----:B------:R-:W-:Y:S01]  /*4cd0*/  @!P0 IMAD.MOV R71, RZ, RZ, -R71 ;  /* 0x000000ffff478224 */ /* 0x000fe200078e0a47 */
[----:B------:R-:W-:Y:S01]  /*4ce0*/  LOP3.LUT R11, R4, 0x44, RZ, 0xfc, !PT ;  /* 0x00000044040b7812 */ /* 0x000fe200078efcff */
[--C-:B------:R-:W-:Y:S01]  /*4cf0*/  @!P6 IMAD.IADD R59, R59, 0x1, -R0.reuse ;  /* 0x000000013b3be824 */ /* 0x100fe200078e0a00 */
[C---:B------:R-:W-:Y:S01]  /*4d00*/  ISETP.GT.U32.AND P6, PT, R0.reuse, R61, PT ;  /* 0x0000003d0000720c */ /* 0x040fe20003fc4070 */
[----:B------:R-:W-:Y:S01]  /*4d10*/  @!P2 IMAD.IADD R57, R57, 0x1, -R0 ;  /* 0x000000013939a824 */ /* 0x000fe200078e0a00 */
[----:B------:R-:W-:Y:S01]  /*4d20*/  IABS R53, R11 ;  /* 0x0000000b00357213 */ /* 0x000fe20000000000 */
[----:B------:R-:W-:Y:S01]  /*4d30*/  IMAD.MOV R9, RZ, RZ, -R9 ;  /* 0x000000ffff097224 */ /* 0x000fe200078e0a09 */
[C---:B------:R-:W-:Y:S01]  /*4d40*/  ISETP.GT.U32.AND P0, PT, R0.reuse, R65, PT ;  /* 0x000000410000720c */ /* 0x040fe20003f04070 */
[----:B------:R-:W-:Y:S01]  /*4d50*/  @!P4 IMAD.MOV R69, RZ, RZ, -R69 ;  /* 0x000000ffff45c224 */ /* 0x000fe200078e0a45 */
[----:B------:R-:W-:Y:S01]  /*4d60*/  ISETP.GT.U32.AND P2, PT, R0, R57, PT ;  /* 0x000000390000720c */ /* 0x000fe20003f44070 */
[----:B------:R-:W-:Y:S01]  /*4d70*/  IMAD.HI.U32 R8, R6, R53, RZ ;  /* 0x0000003506087227 */ /* 0x000fe200078e00ff */
[----:B------:R-:W-:-:S03]  /*4d80*/  ISETP.GE.AND P4, PT, R10, RZ, PT ;  /* 0x000000ff0a00720c */ /* 0x000fc60003f86270 */
[C---:B------:R-:W-:Y:S02]  /*4d90*/  IMAD R55, R0.reuse, R9, R55 ;  /* 0x0000000900377224 */ /* 0x040fe400078e0237 */
[----:B------:R-:W-:Y:S02]  /*4da0*/  IMAD.MOV R8, RZ, RZ, -R8 ;  /* 0x000000ffff087224 */ /* 0x000fe400078e0a08 */
[--C-:B------:R-:W-:Y:S01]  /*4db0*/  @!P6 IMAD.IADD R61, R61, 0x1, -R0.reuse ;  /* 0x000000013d3de824 */ /* 0x100fe200078e0a00 */
[C---:B------:R-:W-:Y:S01]  /*4dc0*/  ISETP.GT.U32.AND P6, PT, R0.reuse, R55, PT ;  /* 0x000000370000720c */ /* 0x040fe20003fc4070 */
[C---:B------:R-:W-:Y:S02]  /*4dd0*/  IMAD R53, R0.reuse, R8, R53 ;  /* 0x0000000800357224 */ /* 0x040fe400078e0235 */
[--C-:B------:R-:W-:Y:S02]  /*4de0*/  @!P2 IMAD.IADD R57, R57, 0x1, -R0.reuse ;  /* 0x000000013939a824 */ /* 0x100fe400078e0a00 */
[--C-:B------:R-:W-:Y:S01]  /*4df0*/  @!P5 IMAD.IADD R63, R63, 0x1, -R0.reuse ;  /* 0x000000013f3fd824 */ /* 0x100fe200078e0a00 */
[----:B------:R-:W-:Y:S01]  /*4e00*/  ISETP.GT.U32.AND P2, PT, R0, R53, PT ;  /* 0x000000350000720c */ /* 0x000fe20003f44070 */
[----:B------:R-:W-:Y:S01]  /*4e10*/  @!P0 IMAD.IADD R65, R65, 0x1, -R0 ;  /* 0x0000000141418824 */ /* 0x000fe200078e0a00 */
[----:B------:R-:W-:Y:S01]  /*4e20*/  ISETP.GE.AND P5, PT, R13, RZ, PT ;  /* 0x000000ff0d00720c */ /* 0x000fe20003fa6270 */
[----:B------:R-:W-:Y:S01]  /*4e30*/  IMAD.HI.U32 R10, R6, R47, RZ ;  /* 0x0000002f060a7227 */ /* 0x000fe200078e00ff */
[----:B------:R-:W-:-:S02]  /*4e40*/  LOP3.LUT R13, R4, 0x40, RZ, 0xfc, !PT ;  /* 0x00000040040d7812 */ /* 0x000fc400078efcff */
[----:B------:R-:W-:Y:S01]  /*4e50*/  ISETP.GE.AND P0, PT, R12, RZ, PT ;  /* 0x000000ff0c00720c */ /* 0x000fe20003f06270 */
[----:B------:R-:W-:Y:S01]  /*4e60*/  @!P1 IMAD.MOV R65, RZ, RZ, -R65 ;  /* 0x000000ffff419224 */ /* 0x000fe200078e0a41 */
[----:B------:R-:W-:Y:S01]  /*4e70*/  ISETP.GT.U32.AND P1, PT, R0, R59, PT ;  /* 0x0000003b0000720c */ /* 0x000fe20003f24070 */
[----:B------:R-:W-:Y:S01]  /*4e80*/  @!P6 IMAD.IADD R55, R55, 0x1, -R0 ;  /* 0x000000013737e824 */ /* 0x000fe200078e0a00 */
[----:B------:R-:W-:Y:S01]  /*4e90*/  IABS R49, R13 ;  /* 0x0000000d00317213 */ /* 0x000fe20000000000 */
[----:B------:R-:W-:Y:S01]  /*4ea0*/  IMAD.MOV R10, RZ, RZ, -R10 ;  /* 0x000000ffff0a7224 */ /* 0x000fe200078e0a0a */
[----:B------:R-:W-:Y:S01]  /*4eb0*/  LOP3.LUT R12, R4, 0x42, RZ, 0xfc, !PT ;  /* 0x00000042040c7812 */ /* 0x000fe200078efcff */
[----:B------:R-:W-:Y:S01]  /*4ec0*/  @!P2 IMAD.IADD R53, R53, 0x1, -R0 ;  /* 0x000000013535a824 */ /* 0x000fe200078e0a00 */
[----:B------:R-:W-:Y:S01]  /*4ed0*/  ISETP.GT.U32.AND P2, PT, R0, R55, PT ;  /* 0x000000370000720c */ /* 0x000fe20003f44070 */
[----:B------:R-:W-:Y:S01]  /*4ee0*/  IMAD.HI.U32 R9, R6, R49, RZ ;  /* 0x0000003106097227 */ /* 0x000fe200078e00ff */
[----:B------:R-:W-:-:S02]  /*4ef0*/  IABS R51, R12 ;  /* 0x0000000c00337213 */ /* 0x000fc40000000000 */
[----:B------:R-:W-:Y:S01]  /*4f00*/  ISETP.GE.AND P6, PT, R11, RZ, PT ;  /* 0x000000ff0b00720c */ /* 0x000fe20003fc6270 */
[----:B------:R-:W-:Y:S01]  /*4f10*/  IMAD.MOV R9, RZ, RZ, -R9 ;  /* 0x000000ffff097224 */ /* 0x000fe200078e0a09 */
[----:B------:R-:W-:Y:S01]  /*4f20*/  LOP3.LUT R11, R4, 0x3c, RZ, 0xfc, !PT ;  /* 0x0000003c040b7812 */ /* 0x000fe200078efcff */
[----:B------:R-:W-:-:S03]  /*4f30*/  IMAD.HI.U32 R8, R6, R51, RZ ;  /* 0x0000003306087227 */ /* 0x000fc600078e00ff */
[----:B------:R-:W-:Y:S01]  /*4f40*/  IABS R45, R11 ;  /* 0x0000000b002d7213 */ /* 0x000fe20000000000 */
[----:B------:R-:W-:Y:S01]  /*4f50*/  @!P1 IMAD.IADD R59, R59, 0x1, -R0 ;  /* 0x000000013b3b9824 */ /* 0x000fe200078e0a00 */
[----:B------:R-:W-:Y:S01]  /*4f60*/  ISETP.GE.AND P1, PT, R14, RZ, PT ;  /* 0x000000ff0e00720c */ /* 0x000fe20003f26270 */
[----:B------:R-:W-:Y:S01]  /*4f70*/  IMAD R49, R0, R9, R49 ;  /* 0x0000000900317224 */ /* 0x000fe200078e0231 */
[----:B------:R-:W-:Y:S01]  /*4f80*/  LOP3.LUT R14, R4, 0x28, RZ, 0xfc, !PT ;  /* 0x00000028040e7812 */ /* 0x000fe200078efcff */
[----:B------:R-:W-:Y:S02]  /*4f90*/  IMAD.MOV R8, RZ, RZ, -R8 ;  /* 0x000000ffff087224 */ /* 0x000fe400078e0a08 */
[----:B------:R-:W-:Y:S01]  /*4fa0*/  IMAD R47, R0, R10, R47 ;  /* 0x0000000a002f7224 */ /* 0x000fe200078e022f */
[----:B------:R-:W-:Y:S01]  /*4fb0*/  LOP3.LUT R10, R4, 0x3a, RZ, 0xfc, !PT ;  /* 0x0000003a040a7812 */ /* 0x000fe200078efcff */
[----:B------:R-:W-:Y:S01]  /*4fc0*/  @!P0 IMAD.MOV R59, RZ, RZ, -R59 ;  /* 0x000000ffff3b8224 */ /* 0x000fe200078e0a3b */
[C---:B------:R-:W-:Y:S01]  /*4fd0*/  ISETP.GT.U32.AND P0, PT, R0.reuse, R49, PT ;  /* 0x000000310000720c */ /* 0x040fe20003f04070 */
[C---:B------:R-:W-:Y:S01]  /*4fe0*/  IMAD R51, R0.reuse, R8, R51 ;  /* 0x0000000800337224 */ /* 0x040fe200078e0233 */
[----:B------:R-:W-:Y:S01]  /*4ff0*/  IABS R43, R10 ;  /* 0x0000000a002b7213 */ /* 0x000fe20000000000 */
[----:B------:R-:W-:Y:S01]  /*5000*/  @!P2 IMAD.IADD R55, R55, 0x1, -R0 ;  /* 0x000000013737a824 */ /* 0x000fe200078e0a00 */
[C---:B------:R-:W-:Y:S01]  /*5010*/  ISETP.GT.U32.AND P2, PT, R0.reuse, R47, PT ;  /* 0x0000002f0000720c */ /* 0x040fe20003f44070 */
[----:B------:R-:W-:Y:S01]  /*5020*/  @!P3 IMAD.MOV R63, RZ, RZ, -R63 ;  /* 0x000000ffff3fb224 */ /* 0x000fe200078e0a3f */
[C---:B------:R-:W-:Y:S01]  /*5030*/  ISETP.GT.U32.AND P3, PT, R0.reuse, R51, PT ;  /* 0x000000330000720c */ /* 0x040fe20003f64070 */
[----:B------:R-:W-:Y:S01]  /*5040*/  @!P4 IMAD.MOV R61, RZ, RZ, -R61 ;  /* 0x000000ffff3dc224 */ /* 0x000fe200078e0a3d */
[----:B------:R-:W-:Y:S01]  /*5050*/  ISETP.GT.U32.AND P4, PT, R0, R53, PT ;  /* 0x000000350000720c */ /* 0x000fe20003f84070 */
[----:B------:R-:W-:-:S04]  /*5060*/  IMAD.HI.U32 R8, R6, R45, RZ ;  /* 0x0000002d06087227 */ /* 0x000fc800078e00ff */
[----:B------:R-:W-:Y:S01]  /*5070*/  @!P5 IMAD.MOV R57, RZ, RZ, -R57 ;  /* 0x000000ffff39d224 */ /* 0x000fe200078e0a39 */
[----:B------:R-:W-:Y:S01]  /*5080*/  ISETP.GE.AND P5, PT, R12, RZ, PT ;  /* 0x000000ff0c00720c */ /* 0x000fe20003fa6270 */
[----:B------:R-:W-:Y:S01]  /*5090*/  IMAD.MOV R9, RZ, RZ, -R8 ;  /* 0x000000ffff097224 */ /* 0x000fe200078e0a08 */
[----:B------:R-:W-:Y:S01]  /*50a0*/  LOP3.LUT R12, R4, 0x38, RZ, 0xfc, !PT ;  /* 0x00000038040c7812 */ /* 0x000fe200078efcff */
[----:B------:R-:W-:Y:S02]  /*50b0*/  @!P0 IMAD.IADD R49, R49, 0x1, -R0 ;  /* 0x0000000131318824 */ /* 0x000fe400078e0a00 */
[----:B------:R-:W-:Y:S01]  /*50c0*/  IMAD.HI.U32 R8, R6, R43, RZ ;  /* 0x0000002b06087227 */ /* 0x000fe200078e00ff */
[----:B------:R-:W-:-:S03]  /*50d0*/  IABS R41, R12 ;  /* 0x0000000c00297213 */ /* 0x000fc60000000000 */
[--C-:B------:R-:W-:Y:S02]  /*50e0*/  @!P2 IMAD.IADD R47, R47, 0x1, -R0.reuse ;  /* 0x000000012f2fa824 */ /* 0x100fe400078e0a00 */
[----:B------:R-:W-:Y:S01]  /*50f0*/  @!P1 IMAD.MOV R55, RZ, RZ, -R55 ;  /* 0x000000ffff379224 */ /* 0x000fe200078e0a37 */
[C---:B------:R-:W-:Y:S01]  /*5100*/  ISETP.GT.U32.AND P1, PT, R0.reuse, R49, PT ;  /* 0x000000310000720c */ /* 0x040fe20003f24070 */
[--C-:B------:R-:W-:Y:S01]  /*5110*/  @!P4 IMAD.IADD R53, R53, 0x1, -R0.reuse ;  /* 0x000000013535c824 */ /* 0x100fe200078e0a00 */
[----:B------:R-:W-:Y:S01]  /*5120*/  ISETP.GE.AND P4, PT, R13, RZ, PT ;  /* 0x000000ff0d00720c */ /* 0x000fe20003f86270 */
[----:B------:R-:W-:Y:S01]  /*5130*/  @!P3 IMAD.IADD R51, R51, 0x1, -R0 ;  /* 0x000000013333b824 */ /* 0x000fe200078e0a00 */
[C---:B------:R-:W-:Y:S01]  /*5140*/  ISETP.GT.U32.AND P2, PT, R0.reuse, R47, PT ;  /* 0x0000002f0000720c */ /* 0x040fe20003f44070 */
[----:B------:R-:W-:Y:S01]  /*5150*/  IMAD R45, R0, R9, R45 ;  /* 0x00000009002d7224 */ /* 0x000fe200078e022d */
[----:B------:R-:W-:Y:S01]  /*5160*/  LOP3.LUT R13, R4, 0x36, RZ, 0xfc, !PT ;  /* 0x00000036040d7812 */ /* 0x000fe200078efcff */
[----:B------:R-:W-:Y:S01]  /*5170*/  IMAD.MOV R8, RZ, RZ, -R8 ;  /* 0x000000ffff087224 */ /* 0x000fe200078e0a08 */
[C---:B------:R-:W-:Y:S01]  /*5180*/  ISETP.GT.U32.AND P0, PT, R0.reuse, R51, PT ;  /* 0x000000330000720c */ /* 0x040fe20003f04070 */
[----:B------:R-:W-:Y:S01]  /*5190*/  @!P6 IMAD.MOV R53, RZ, RZ, -R53 ;  /* 0x000000ffff35e224 */ /* 0x000fe200078e0a35 */
[C---:B------:R-:W-:Y:S01]  /*51a0*/  ISETP.GT.U32.AND P6, PT, R0.reuse, R45, PT ;  /* 0x0000002d0000720c */ /* 0x040fe20003fc4070 */
[----:B------:R-:W-:Y:S01]  /*51b0*/  IMAD R43, R0, R8, R43 ;  /* 0x00000008002b7224 */ /* 0x000fe200078e022b */
[----:B------:R-:W-:Y:S01]  /*51c0*/  IABS R39, R13 ;  /* 0x0000000d00277213 */ /* 0x000fe20000000000 */
[----:B------:R-:W-:Y:S01]  /*51d0*/  IMAD.HI.U32 R8, R6, R41, RZ ;  /* 0x0000002906087227 */ /* 0x000fe200078e00ff */
[----:B------:R-:W-:-:S02]  /*51e0*/  ISETP.GE.AND P3, PT, R15, RZ, PT ;  /* 0x000000ff0f00720c */ /* 0x000fc40003f66270 */
[----:B------:R-:W-:Y:S01]  /*51f0*/  IABS R15, R14 ;  /* 0x0000000e000f7213 */ /* 0x000fe20000000000 */
[----:B------:R-:W-:Y:S02]  /*5200*/  IMAD.MOV R8, RZ, RZ, -R8 ;  /* 0x000000ffff087224 */ /* 0x000fe400078e0a08 */
[--C-:B------:R-:W-:Y:S01]  /*5210*/  @!P1 IMAD.IADD R49, R49, 0x1, -R0.reuse ;  /* 0x0000000131319824 */ /* 0x100fe200078e0a00 */
[C---:B------:R-:W-:Y:S01]  /*5220*/  ISETP.GT.U32.AND P1, PT, R0.reuse, R43, PT ;  /* 0x0000002b0000720c */ /* 0x040fe20003f24070 */
[----:B------:R-:W-:Y:S02]  /*5230*/  IMAD R41, R0, R8, R41 ;  /* 0x0000000800297224 */ /* 0x000fe400078e0229 */
[--C-:B------:R-:W-:Y:S01]  /*5240*/  @!P2 IMAD.IADD R47, R47, 0x1, -R0.reuse ;  /* 0x000000012f2fa824 */ /* 0x100fe200078e0a00 */
[----:B------:R-:W-:Y:S01]  /*5250*/  ISETP.GE.AND P2, PT, R10, RZ, PT ;  /* 0x000000ff0a00720c */ /* 0x000fe20003f46270 */
[----:B------:R-:W-:Y:S01]  /*5260*/  @!P4 IMAD.MOV R49, RZ, RZ, -R49 ;  /* 0x000000ffff31c224 */ /* 0x000fe200078e0a31 */
[----:B------:R-:W-:Y:S01]  /*5270*/  ISETP.GT.U32.AND P4, PT, R0, R41, PT ;  /* 0x000000290000720c */ /* 0x000fe20003f84070 */
[--C-:B------:R-:W-:Y:S01]  /*5280*/  @!P0 IMAD.IADD R51, R51, 0x1, -R0.reuse ;  /* 0x0000000133338824 */ /* 0x100fe200078e0a00 */
[----:B------:R-:W-:Y:S01]  /*5290*/  LOP3.LUT R10, R4, 0x34, RZ, 0xfc, !PT ;  /* 0x00000034040a7812 */ /* 0x000fe200078efcff */
[----:B------:R-:W-:Y:S01]  /*52a0*/  @!P6 IMAD.IADD R45, R45, 0x1, -R0 ;  /* 0x000000012d2de824 */ /* 0x000fe200078e0a00 */
[----:B------:R-:W-:Y:S01]  /*52b0*/  ISETP.GE.AND P0, PT, R11, RZ, PT ;  /* 0x000000ff0b00720c */ /* 0x000fe20003f06270 */
[----:B------:R-:W-:Y:S01]  /*52c0*/  @!P5 IMAD.MOV R51, RZ, RZ, -R51 ;  /* 0x000000ffff33d224 */ /* 0x000fe200078e0a33 */
[----:B------:R-:W-:Y:S01]  /*52d0*/  IABS R37, R10 ;  /* 0x0000000a00257213 */ /* 0x000fe20000000000 */
[----:B------:R-:W-:Y:S01]  /*52e0*/  IMAD.HI.U32 R9, R6, R39, RZ ;  /* 0x0000002706097227 */ /* 0x000fe200078e00ff */
[----:B------:R-:W-:-:S02]  /*52f0*/  ISETP.GT.U32.AND P5, PT, R0, R45, PT ;  /* 0x0000002d0000720c */ /* 0x000fc40003fa4070 */
[----:B------:R-:W-:Y:S01]  /*5300*/  ISETP.GE.AND P6, PT, R12, RZ, PT ;  /* 0x000000ff0c00720c */ /* 0x000fe20003fc6270 */
[----:B------:R-:W-:Y:S01]  /*5310*/  IMAD.MOV R9, RZ, RZ, -R9 ;  /* 0x000000ffff097224 */ /* 0x000fe200078e0a09 */
[----:B------:R-:W-:Y:S01]  /*5320*/  LOP3.LUT R11, R4, 0x30, RZ, 0xfc, !PT ;  /* 0x00000030040b7812 */ /* 0x000fe200078efcff */
[----:B------:R-:W-:Y:S01]  /*5330*/  IMAD.HI.U32 R8, R6, R37, RZ ;  /* 0x0000002506087227 */ /* 0x000fe200078e00ff */
[----:B------:R-:W-:Y:S02]  /*5340*/  LOP3.LUT R12, R4, 0x2e, RZ, 0xfc, !PT ;  /* 0x0000002e040c7812 */ /* 0x000fe400078efcff */
[----:B------:R-:W-:Y:S01]  /*5350*/  IABS R33, R11 ;  /* 0x0000000b00217213 */ /* 0x000fe20000000000 */
[----:B------:R-:W-:Y:S01]  /*5360*/  IMAD R39, R0, R9, R39 ;  /* 0x0000000900277224 */ /* 0x000fe200078e0227 */
[----:B------:R-:W-:Y:S01]  /*5370*/  LOP3.LUT R9, R4, 0x32, RZ, 0xfc, !PT ;  /* 0x0000003204097812 */ /* 0x000fe200078efcff */
[----:B------:R-:W-:Y:S01]  /*5380*/  @!P4 IMAD.IADD R41, R41, 0x1, -R0 ;  /* 0x000000012929c824 */ /* 0x000fe200078e0a00 */
[----:B------:R-:W-:Y:S01]  /*5390*/  IABS R31, R12 ;  /* 0x0000000c001f7213 */ /* 0x000fe20000000000 */
[----:B------:R-:W-:Y:S01]  /*53a0*/  IMAD.MOV R8, RZ, RZ, -R8 ;  /* 0x000000ffff087224 */ /* 0x000fe200078e0a08 */
[----:B------:R-:W-:Y:S01]  /*53b0*/  IABS R35, R9 ;  /* 0x0000000900237213 */ /* 0x000fe20000000000 */
[--C-:B------:R-:W-:Y:S01]  /*53c0*/  @!P5 IMAD.IADD R45, R45, 0x1, -R0.reuse ;  /* 0x000000012d2dd824 */ /* 0x100fe200078e0a00 */
[C---:B------:R-:W-:Y:S01]  /*53d0*/  ISETP.GT.U32.AND P4, PT, R0.reuse, R41, PT ;  /* 0x000000290000720c */ /* 0x040fe20003f84070 */
[C---:B------:R-:W-:Y:S01]  /*53e0*/  IMAD R37, R0.reuse, R8, R37 ;  /* 0x0000000800257224 */ /* 0x040fe200078e0225 */
[----:B------:R-:W-:Y:S01]  /*53f0*/  ISETP.GT.U32.AND P5, PT, R0, R39, PT ;  /* 0x000000270000720c */ /* 0x000fe20003fa4070 */
[----:B------:R-:W-:-:S02]  /*5400*/  @!P1 IMAD.IADD R43, R43, 0x1, -R0 ;  /* 0x000000012b2b9824 */ /* 0x000fc400078e0a00 */
[----:B------:R-:W-:Y:S01]  /*5410*/  @!P0 IMAD.MOV R45, RZ, RZ, -R45 ;  /* 0x000000ffff2d8224 */ /* 0x000fe200078e0a2d */
[----:B------:R-:W-:Y:S01]  /*5420*/  ISETP.GT.U32.AND P0, PT, R0, R37, PT ;  /* 0x000000250000720c */ /* 0x000fe20003f04070 */
[----:B------:R-:W-:Y:S01]  /*5430*/  IMAD.HI.U32 R8, R6, R35, RZ ;  /* 0x0000002306087227 */ /* 0x000fe200078e00ff */
[----:B------:R-:W-:-:S03]  /*5440*/  ISETP.GT.U32.AND P1, PT, R0, R43, PT ;  /* 0x0000002b0000720c */ /* 0x000fc60003f24070 */
[----:B------:R-:W-:Y:S02]  /*5450*/  IMAD.MOV R8, RZ, RZ, -R8 ;  /* 0x000000ffff087224 */ /* 0x000fe400078e0a08 */
[--C-:B------:R-:W-:Y:S01]  /*5460*/  @!P4 IMAD.IADD R41, R41, 0x1, -R0.reuse ;  /* 0x000000012929c824 */ /* 0x100fe200078e0a00 */
[----:B------:R-:W-:Y:S01]  /*5470*/  ISETP.GE.AND P4, PT, R11, RZ, PT ;  /* 0x000000ff0b00720c */ /* 0x000fe20003f86270 */
[----:B------:R-:W-:Y:S01]  /*5480*/  IMAD R35, R0, R8, R35 ;  /* 0x0000000800237224 */ /* 0x000fe200078e0223 */
[----:B------:R-:W-:Y:S01]  /*5490*/  LOP3.LUT R8, R4, 0x2c, RZ, 0xfc, !PT ;  /* 0x0000002c04087812 */ /* 0x000fe200078efcff */
[----:B------:R-:W-:Y:S02]  /*54a0*/  @!P6 IMAD.MOV R41, RZ, RZ, -R41 ;  /* 0x000000ffff29e224 */ /* 0x000fe400078e0a29 */
[--C-:B------:R-:W-:Y:S01]  /*54b0*/  @!P0 IMAD.IADD R37, R37, 0x1, -R0.reuse ;  /* 0x0000000125258824 */ /* 0x100fe200078e0a00 */
[----:B------:R-:W-:Y:S01]  /*54c0*/  ISETP.GT.U32.AND P6, PT, R0, R35, PT ;  /* 0x000000230000720c */ /* 0x000fe20003fc4070 */
[--C-:B------:R-:W-:Y:S01]  /*54d0*/  @!P1 IMAD.IADD R43, R43, 0x1, -R0.reuse ;  /* 0x000000012b2b9824 */ /* 0x100fe200078e0a00 */
[----:B------:R-:W-:Y:S01]  /*54e0*/  ISETP.GE.AND P1, PT, R10, RZ, PT ;  /* 0x000000ff0a00720c */ /* 0x000fe20003f26270 */
[----:B------:R-:W-:Y:S01]  /*54f0*/  @!P5 IMAD.IADD R39, R39, 0x1, -R0 ;  /* 0x000000012727d824 */ /* 0x000fe200078e0a00 */
[----:B------:R-:W-:Y:S01]  /*5500*/  ISETP.GT.U32.AND P0, PT, R0, R37, PT ;  /* 0x000000250000720c */ /* 0x000fe20003f04070 */
[----:B------:R-:W-:Y:S01]  /*5510*/  @!P2 IMAD.MOV R43, RZ, RZ, -R43 ;  /* 0x000000ffff2ba224 */ /* 0x000fe200078e0a2b */
[----:B------:R-:W-:Y:S01]  /*5520*/  ISETP.GE.AND P2, PT, R9, RZ, PT ;  /* 0x000000ff0900720c */ /* 0x000fe20003f46270 */
[----:B------:R-:W-:Y:S01]  /*5530*/  IMAD.HI.U32 R9, R6, R33, RZ ;  /* 0x0000002106097227 */ /* 0x000fe200078e00ff */
[----:B------:R-:W-:-:S02]  /*5540*/  ISETP.GT.U32.AND P5, PT, R0, R39, PT ;  /* 0x000000270000720c */ /* 0x000fc40003fa4070 */
[----:B------:R-:W-:Y:S01]  /*5550*/  IABS R29, R8 ;  /* 0x00000008001d7213 */ /* 0x000fe20000000000 */
[----:B------:R-:W-:Y:S02]  /*5560*/  IMAD.MOV R9, RZ, RZ, -R9 ;  /* 0x000000ffff097224 */ /* 0x000fe400078e0a09 */
[--C-:B------:R-:W-:Y:S02]  /*5570*/  @!P6 IMAD.IADD R35, R35, 0x1, -R0.reuse ;  /* 0x000000012323e824 */ /* 0x100fe400078e0a00 */
[----:B------:R-:W-:Y:S01]  /*5580*/  IMAD R33, R0, R9, R33 ;  /* 0x0000000900217224 */ /* 0x000fe200078e0221 */
[----:B------:R-:W-:Y:S01]  /*5590*/  LOP3.LUT R9, R4, 0x2a, RZ, 0xfc, !PT ;  /* 0x0000002a04097812 */ /* 0x000fe200078efcff */
[----:B------:R-:W-:Y:S01]  /*55a0*/  @!P0 IMAD.IADD R37, R37, 0x1, -R0 ;  /* 0x0000000125258824 */ /* 0x000fe200078e0a00 */
[----:B------:R-:W-:Y:S01]  /*55b0*/  ISETP.GT.U32.AND P6, PT, R0, R35, PT ;  /* 0x000000230000720c */ /* 0x000fe20003fc4070 */
[----:B------:R-:W-:Y:S01]  /*55c0*/  IMAD.HI.U32 R10, R6, R31, RZ ;  /* 0x0000001f060a7227 */ /* 0x000fe200078e00ff */
[----:B------:R-:W-:-:S03]  /*55d0*/  ISETP.GE.AND P0, PT, R9, RZ, PT ;  /* 0x000000ff0900720c */ /* 0x000fc60003f06270 */
[----:B------:R-:W-:Y:S01]  /*55e0*/  @!P3 IMAD.MOV R47, RZ, RZ, -R47 ;  /* 0x000000ffff2fb224 */ /* 0x000fe200078e0a2f */
[----:B------:R-:W-:Y:S01]  /*55f0*/  ISETP.GE.AND P3, PT, R13, RZ, PT ;  /* 0x000000ff0d00720c */ /* 0x000fe20003f66270 */
[----:B------:R-:W-:Y:S01]  /*5600*/  @!P1 IMAD.MOV R37, RZ, RZ, -R37 ;  /* 0x000000ffff259224 */ /* 0x000fe200078e0a25 */
[----:B------:R-:W-:Y:S01]  /*5610*/  ISETP.GT.U32.AND P1, PT, R0, R33, PT ;  /* 0x000000210000720c */ /* 0x000fe20003f24070 */
[----:B------:R-:W-:Y:S01]  /*5620*/  IMAD.MOV R10, RZ, RZ, -R10 ;  /* 0x000000ffff0a7224 */ /* 0x000fe200078e0a0a */
[----:B------:R-:W-:Y:S01]  /*5630*/  IABS R13, R9 ;  /* 0x00000009000d7213 */ /* 0x000fe20000000000 */
[--C-:B------:R-:W-:Y:S01]  /*5640*/  @!P5 IMAD.IADD R39, R39, 0x1, -R0.reuse ;  /* 0x000000012727d824 */ /* 0x100fe200078e0a00 */
[----:B------:R-:W-:Y:S01]  /*5650*/  ISETP.GE.AND P5, PT, R12, RZ, PT ;  /* 0x000000ff0c00720c */ /* 0x000fe20003fa6270 */
[----:B------:R-:W-:Y:S02]  /*5660*/  IMAD R31, R0, R10, R31 ;  /* 0x0000000a001f7224 */ /* 0x000fe400078e021f */
[----:B------:R-:W-:-:S02]  /*5670*/  @!P6 IMAD.IADD R35, R35, 0x1, -R0 ;  /* 0x000000012323e824 */ /* 0x000fc400078e0a00 */
[----:B------:R-:W-:Y:S01]  /*5680*/  IMAD.HI.U32 R9, R6, R15, RZ ;  /* 0x0000000f06097227 */ /* 0x000fe200078e00ff */
[----:B------:R-:W-:-:S03]  /*5690*/  ISETP.GT.U32.AND P6, PT, R0, R31, PT ;  /* 0x0000001f0000720c */ /* 0x000fc60003fc4070 */
[----:B------:R-:W-:Y:S01]  /*56a0*/  @!P3 IMAD.MOV R39, RZ, RZ, -R39 ;  /* 0x000000ffff27b224 */ /* 0x000fe200078e0a27 */
[----:B------:R-:W-:Y:S01]  /*56b0*/  ISETP.GE.AND P3, PT, R8, RZ, PT ;  /* 0x000000ff0800720c */ /* 0x000fe20003f66270 */
[----:B------:R-:W-:-:S04]  /*56c0*/  IMAD.HI.U32 R8, R6, R29, RZ ;  /* 0x0000001d06087227 */ /* 0x000fc800078e00ff */
[----:B------:R-:W-:Y:S02]  /*56d0*/  @!P1 IMAD.IADD R33, R33, 0x1, -R0 ;  /* 0x0000000121219824 */ /* 0x000fe400078e0a00 */
[----:B------:R-:W-:Y:S02]  /*56e0*/  IMAD.MOV R10, RZ, RZ, -R8 ;  /* 0x000000ffff0a7224 */ /* 0x000fe400078e0a08 */
[----:B------:R-:W-:Y:S01]  /*56f0*/  IMAD.HI.U32 R8, R6, R13, RZ ;  /* 0x0000000d06087227 */ /* 0x000fe200078e00ff */
[----:B------:R-:W-:-:S03]  /*5700*/  ISETP.GT.U32.AND P1, PT, R0, R33, PT ;  /* 0x000000210000720c */ /* 0x000fc60003f24070 */
[----:B------:R-:W-:Y:S02]  /*5710*/  IMAD R29, R0, R10, R29 ;  /* 0x0000000a001d7224 */ /* 0x000fe400078e021d */
[----:B------:R-:W-:-:S04]  /*5720*/  IMAD.HI.U32 R10, R6, R25, RZ ;  /* 0x00000019060a7227 */ /* 0x000fc800078e00ff */
[----:B------:R-:W-:Y:S02]  /*5730*/  @!P6 IMAD.IADD R31, R31, 0x1, -R0 ;  /* 0x000000011f1fe824 */ /* 0x000fe400078e0a00 */
[----:B------:R-:W-:Y:S02]  /*5740*/  IMAD.MOV R8, RZ, RZ, -R8 ;  /* 0x000000ffff087224 */ /* 0x000fe400078e0a08 */
[----:B------:R-:W-:Y:S01]  /*5750*/  IMAD.MOV R12, RZ, RZ, -R10 ;  /* 0x000000ffff0c7224 */ /* 0x000fe200078e0a0a */
[C---:B------:R-:W-:Y:S01]  /*5760*/  ISETP.GT.U32.AND P6, PT, R0.reuse, R31, PT ;  /* 0x0000001f0000720c */ /* 0x040fe20003fc4070 */
[----:B------:R-:W-:Y:S02]  /*5770*/  IMAD.MOV R9, RZ, RZ, -R9 ;  /* 0x000000ffff097224 */ /* 0x000fe400078e0a09 */
[C---:B------:R-:W-:Y:S01]  /*5780*/  IMAD R10, R0.reuse, R8, R13 ;  /* 0x00000008000a7224 */ /* 0x040fe200078e020d */
[----:B------:R-:W-:Y:S01]  /*5790*/  IABS R13, R36 ;  /* 0x00000024000d7213 */ /* 0x000fe20000000000 */
[----:B------:R-:W-:-:S02]  /*57a0*/  IMAD R26, R0, R9, R15 ;  /* 0x00000009001a7224 */ /* 0x000fc400078e020f */
[--C-:B------:R-:W-:Y:S01]  /*57b0*/  @!P1 IMAD.IADD R33, R33, 0x1, -R0.reuse ;  /* 0x0000000121219824 */ /* 0x100fe200078e0a00 */
[C---:B------:R-:W-:Y:S01]  /*57c0*/  ISETP.GT.U32.AND P1, PT, R0.reuse, R29, PT ;  /* 0x0000001d0000720c */ /* 0x040fe20003f24070 */
[----:B------:R-:W-:Y:S01]  /*57d0*/  @!P2 IMAD.MOV R35, RZ, RZ, -R35 ;  /* 0x000000ffff23a224 */ /* 0x000fe200078e0a23 */
[C---:B------:R-:W-:Y:S01]  /*57e0*/  ISETP.GT.U32.AND P2, PT, R0.reuse, R10, PT ;  /* 0x0000000a0000720c */ /* 0x040fe20003f44070 */
[----:B------:R-:W-:Y:S01]  /*57f0*/  @!P4 IMAD.MOV R33, RZ, RZ, -R33 ;  /* 0x000000ffff21c224 */ /* 0x000fe200078e0a21 */
[C---:B------:R-:W-:Y:S01]  /*5800*/  ISETP.GT.U32.AND P4, PT, R0.reuse, R26, PT ;  /* 0x0000001a0000720c */ /* 0x040fe20003f84070 */
[----:B------:R-:W-:Y:S01]  /*5810*/  IMAD R25, R0, R12, R25 ;  /* 0x0000000c00197224 */ /* 0x000fe200078e0219 */
[----:B------:R-:W-:Y:S01]  /*5820*/  LOP3.LUT R12, R4, 0x22, RZ, 0xfc, !PT ;  /* 0x00000022040c7812 */ /* 0x000fe200078efcff */
[----:B------:R-:W-:Y:S02]  /*5830*/  @!P6 IMAD.IADD R31, R31, 0x1, -R0 ;  /* 0x000000011f1fe824 */ /* 0x000fe400078e0a00 */
[----:B------:R-:W-:Y:S01]  /*5840*/  IMAD.HI.U32 R11, R6, R17, RZ ;  /* 0x00000011060b7227 */ /* 0x000fe200078e00ff */
[----:B------:R-:W-:-:S02]  /*5850*/  IABS R23, R12 ;  /* 0x0000000c00177213 */ /* 0x000fc40000000000 */
[----:B------:R-:W-:Y:S01]  /*5860*/  ISETP.GT.U32.AND P6, PT, R0, R25, PT ;  /* 0x000000190000720c */ /* 0x000fe20003fc4070 */
[--C-:B------:R-:W-:Y:S02]  /*5870*/  @!P1 IMAD.IADD R29, R29, 0x1, -R0.reuse ;  /* 0x000000011d1d9824 */ /* 0x100fe400078e0a00 */
[----:B------:R-:W-:Y:S02]  /*5880*/  @!P2 IMAD.IADD R10, R10, 0x1, -R0 ;  /* 0x000000010a0aa824 */ /* 0x000fe400078e0a00 */
[----:B------:R-:W-:Y:S01]  /*5890*/  IMAD.HI.U32 R8, R6, R23, RZ ;  /* 0x0000001706087227 */ /* 0x000fe200078e00ff */
[----:B------:R-:W-:-:S03]  /*58a0*/  ISETP.GT.U32.AND P2, PT, R0, R29, PT ;  /* 0x0000001d0000720c */ /* 0x000fc60003f44070 */
[----:B------:R-:W-:Y:S01]  /*58b0*/  @!P4 IMAD.IADD R26, R26, 0x1, -R0 ;  /* 0x000000011a1ac824 */ /* 0x000fe200078e0a00 */
[----:B------:R-:W-:Y:S01]  /*58c0*/  ISETP.GT.U32.AND P4, PT, R0, R10, PT ;  /* 0x0000000a0000720c */ /* 0x000fe20003f84070 */
[----:B------:R-:W-:Y:S02]  /*58d0*/  IMAD.MOV R9, RZ, RZ, -R8 ;  /* 0x000000ffff097224 */ /* 0x000fe400078e0a08 */
[----:B------:R-:W-:-:S04]  /*58e0*/  IMAD.HI.U32 R8, R6, R21, RZ ;  /* 0x0000001506087227 */ /* 0x000fc800078e00ff */
[----:B------:R-:W-:Y:S01]  /*58f0*/  @!P6 IMAD.IADD R25, R25, 0x1, -R0 ;  /* 0x000000011919e824 */ /* 0x000fe200078e0a00 */
[C---:B------:R-:W-:Y:S01]  /*5900*/  ISETP.GT.U32.AND P6, PT, R0.reuse, R26, PT ;  /* 0x0000001a0000720c */ /* 0x040fe20003fc4070 */
[----:B------:R-:W-:Y:S02]  /*5910*/  IMAD.MOV R8, RZ, RZ, -R8 ;  /* 0x000000ffff087224 */ /* 0x000fe400078e0a08 */
[----:B------:R-:W-:Y:S01]  /*5920*/  @!P5 IMAD.MOV R31, RZ, RZ, -R31 ;  /* 0x000000ffff1fd224 */ /* 0x000fe200078e0a1f */
[C---:B------:R-:W-:Y:S01]  /*5930*/  ISETP.GT.U32.AND P5, PT, R0.reuse, R25, PT ;  /* 0x000000190000720c */ /* 0x040fe20003fa4070 */
[----:B------:R-:W-:Y:S02]  /*5940*/  IMAD R21, R0, R8, R21 ;  /* 0x0000000800157224 */ /* 0x000fe400078e0215 */
[----:B------:R-:W-:Y:S02]  /*5950*/  IMAD.MOV R11, RZ, RZ, -R11 ;  /* 0x000000ffff0b7224 */ /* 0x000fe400078e0a0b */
[----:B------:R-:W-:Y:S01]  /*5960*/  @!P4 IMAD.IADD R10, R10, 0x1, -R0 ;  /* 0x000000010a0ac824 */ /* 0x000fe200078e0a00 */
[----:B------:R-:W-:Y:S01]  /*5970*/  ISETP.GT.U32.AND P4, PT, R0, R21, PT ;  /* 0x000000150000720c */ /* 0x000fe20003f84070 */
[----:B------:R-:W-:-:S04]  /*5980*/  IMAD.HI.U32 R8, R6, R19, RZ ;  /* 0x0000001306087227 */ /* 0x000fc800078e00ff */
[C---:B------:R-:W-:Y:S01]  /*5990*/  IMAD R24, R0.reuse, R11, R17 ;  /* 0x0000000b00187224 */ /* 0x040fe200078e0211 */
[----:B------:R-:W-:Y:S01]  /*59a0*/  IABS R17, R28 ;  /* 0x0000001c00117213 */ /* 0x000fe20000000000 */
[C---:B------:R-:W-:Y:S02]  /*59b0*/  IMAD R23, R0.reuse, R9, R23 ;  /* 0x0000000900177224 */ /* 0x040fe400078e0217 */
[----:B------:R-:W-:Y:S01]  /*59c0*/  IMAD.MOV R8, RZ, RZ, -R8 ;  /* 0x000000ffff087224 */ /* 0x000fe200078e0a08 */
[C---:B------:R-:W-:Y:S01]  /*59d0*/  ISETP.GT.U32.AND P1, PT, R0.reuse, R24, PT ;  /* 0x000000180000720c */ /* 0x040fe20003f24070 */
[--C-:B------:R-:W-:Y:S01]  /*59e0*/  @!P2 IMAD.IADD R29, R29, 0x1, -R0.reuse ;  /* 0x000000011d1da824 */ /* 0x100fe200078e0a00 */
[----:B------:R-:W-:Y:S01]  /*59f0*/  ISETP.GT.U32.AND P2, PT, R0, R23, PT ;  /* 0x000000170000720c */ /* 0x000fe20003f44070 */
[----:B------:R-:W-:Y:S01]  /*5a00*/  @!P5 IMAD.IADD R25, R25, 0x1, -R0 ;  /* 0x000000011919d824 */ /* 0x000fe200078e0a00 */
[----:B------:R-:W-:Y:S01]  /*5a10*/  ISETP.GE.AND P5, PT, R16, RZ, PT ;  /* 0x000000ff1000720c */ /* 0x000fe20003fa6270 */
[----:B------:R-:W-:Y:S01]  /*5a20*/  IMAD.HI.U32 R9, R6, R17, RZ ;  /* 0x0000001106097227 */ /* 0x000fe200078e00ff */
[----:B------:R-:W-:-:S03]  /*5a30*/  LOP3.LUT R16, R4, 0x1a, RZ, 0xfc, !PT ;  /* 0x0000001a04107812 */ /* 0x000fc600078efcff */
[C---:B------:R-:W-:Y:S01]  /*5a40*/  IMAD R19, R0.reuse, R8, R19 ;  /* 0x0000000800137224 */ /* 0x040fe200078e0213 */
[----:B------:R-:W-:Y:S01]  /*5a50*/  IABS R15, R16 ;  /* 0x00000010000f7213 */ /* 0x000fe20000000000 */
[----:B------:R-:W-:Y:S02]  /*5a60*/  IMAD.MOV R9, RZ, RZ, -R9 ;  /* 0x000000ffff097224 */ /* 0x000fe400078e0a09 */
[----:B------:R-:W-:Y:S01]  /*5a70*/  @!P4 IMAD.IADD R21, R21, 0x1, -R0 ;  /* 0x000000011515c824 */ /* 0x000fe200078e0a00 */
[C---:B------:R-:W-:Y:S01]  /*5a80*/  ISETP.GT.U32.AND P4, PT, R0.reuse, R19, PT ;  /* 0x000000130000720c */ /* 0x040fe20003f84070 */
[C---:B------:R-:W-:Y:S02]  /*5a90*/  IMAD R17, R0.reuse, R9, R17 ;  /* 0x0000000900117224 */ /* 0x040fe400078e0211 */
[----:B------:R-:W-:Y:S01]  /*5aa0*/  @!P0 IMAD.MOV R10, RZ, RZ, -R10 ;  /* 0x000000ffff0a8224 */ /* 0x000fe200078e0a0a */
[----:B------:R-:W-:Y:S01]  /*5ab0*/  ISETP.GT.U32.AND P0, PT, R0, R21, PT ;  /* 0x000000150000720c */ /* 0x000fe20003f04070 */
[----:B------:R-:W-:-:S04]  /*5ac0*/  IMAD.HI.U32 R9, R6, R245, RZ ;  /* 0x000000f506097227 */ /* 0x000fc800078e00ff */
[----:B------:R-:W-:-:S04]  /*5ad0*/  IMAD.HI.U32 R8, R6, R15, RZ ;  /* 0x0000000f06087227 */ /* 0x000fc800078e00ff */
[----:B------:R-:W-:-:S04]  /*5ae0*/  IMAD.HI.U32 R11, R6, R247, RZ ;  /* 0x000000f7060b7227 */ /* 0x000fc800078e00ff */
[--C-:B------:R-:W-:Y:S01]  /*5af0*/  @!P6 IMAD.IADD R26, R26, 0x1, -R0.reuse ;  /* 0x000000011a1ae824 */ /* 0x100fe200078e0a00 */
[----:B------:R-:W-:Y:S01]  /*5b00*/  ISETP.GE.AND P6, PT, R14, RZ, PT ;  /* 0x000000ff0e00720c */ /* 0x000fe20003fc6270 */
[----:B------:R-:W-:Y:S01]  /*5b10*/  @!P2 IMAD.IADD R23, R23, 0x1, -R0 ;  /* 0x000000011717a824 */ /* 0x000fe200078e0a00 */
[----:B------:R-:W-:Y:S01]  /*5b20*/  ISETP.GE.AND P2, PT, R12, RZ, PT ;  /* 0x000000ff0c00720c */ /* 0x000fe20003f46270 */
[----:B------:R-:W-:Y:S02]  /*5b30*/  IMAD.MOV R9, RZ, RZ, -R9 ;  /* 0x000000ffff097224 */ /* 0x000fe400078e0a09 */
[----:B------:R-:W-:Y:S02]  /*5b40*/  IMAD.MOV R12, RZ, RZ, -R8 ;  /* 0x000000ffff0c7224 */ /* 0x000fe400078e0a08 */
[----:B------:R-:W-:Y:S02]  /*5b50*/  IMAD.MOV R14, RZ, RZ, -R11 ;  /* 0x000000ffff0e7224 */ /* 0x000fe400078e0a0b */
[----:B------:R-:W-:-:S04]  /*5b60*/  IMAD.HI.U32 R8, R6, R13, RZ ;  /* 0x0000000d06087227 */ /* 0x000fc800078e00ff */
[C---:B------:R-:W-:Y:S02]  /*5b70*/  IMAD R11, R0.reuse, R9, R245 ;  /* 0x00000009000b7224 */ /* 0x040fe400078e02f5 */
[----:B------:R-:W-:Y:S01]  /*5b80*/  @!P4 IMAD.IADD R19, R19, 0x1, -R0 ;  /* 0x000000011313c824 */ /* 0x000fe200078e0a00 */
[C---:B------:R-:W-:Y:S01]  /*5b90*/  ISETP.GT.U32.AND P4, PT, R0.reuse, R17, PT ;  /* 0x000000110000720c */ /* 0x040fe20003f84070 */
[C---:B------:R-:W-:Y:S01]  /*5ba0*/  IMAD R9, R0.reuse, R14, R247 ;  /* 0x0000000e00097224 */ /* 0x040fe200078e02f7 */
[----:B------:R-:W-:Y:S01]  /*5bb0*/  IABS R247, R44 ;  /* 0x0000002c00f77213 */ /* 0x000fe20000000000 */
[----:B------:R-:W-:Y:S02]  /*5bc0*/  IMAD.MOV R8, RZ, RZ, -R8 ;  /* 0x000000ffff087224 */ /* 0x000fe400078e0a08 */
[----:B------:R-:W-:Y:S01]  /*5bd0*/  @!P0 IMAD.IADD R21, R21, 0x1, -R0 ;  /* 0x0000000115158824 */ /* 0x000fe200078e0a00 */
[C---:B------:R-:W-:Y:S01]  /*5be0*/  ISETP.GT.U32.AND P0, PT, R0.reuse, R11, PT ;  /* 0x0000000b0000720c */ /* 0x040fe20003f04070 */
[----:B------:R-:W-:-:S02]  /*5bf0*/  IMAD R13, R0, R8, R13 ;  /* 0x00000008000d7224 */ /* 0x000fc400078e020d */
[----:B------:R-:W-:-:S04]  /*5c00*/  IMAD.HI.U32 R8, R6, R247, RZ ;  /* 0x000000f706087227 */ /* 0x000fc800078e00ff */
[----:B------:R-:W-:Y:S02]  /*5c10*/  IMAD R15, R0, R12, R15 ;  /* 0x0000000c000f7224 */ /* 0x000fe400078e020f */
[----:B------:R-:W-:Y:S02]  /*5c20*/  IMAD.MOV R8, RZ, RZ, -R8 ;  /* 0x000000ffff087224 */ /* 0x000fe400078e0a08 */
[----:B------:R-:W-:-:S04]  /*5c30*/  IMAD.HI.U32 R12, R6, R249, RZ ;  /* 0x000000f9060c7227 */ /* 0x000fc800078e00ff */
[----:B------:R-:W-:Y:S01]  /*5c40*/  @!P4 IMAD.IADD R17, R17, 0x1, -R0 ;  /* 0x000000011111c824 */ /* 0x000fe200078e0a00 */
[C---:B------:R-:W-:Y:S01]  /*5c50*/  ISETP.GT.U32.AND P4, PT, R0.reuse, R15, PT ;  /* 0x0000000f0000720c */ /* 0x040fe20003f84070 */
[C---:B------:R-:W-:Y:S01]  /*5c60*/  IMAD R8, R0.reuse, R8, R247 ;  /* 0x0000000800087224 */ /* 0x040fe200078e02f7 */
[----:B------:R-:W-:Y:S01]  /*5c70*/  IABS R247, R50 ;  /* 0x0000003200f77213 */ /* 0x000fe20000000000 */
[----:B------:R-:W-:Y:S02]  /*5c80*/  IMAD.MOV R12, RZ, RZ, -R12 ;  /* 0x000000ffff0c7224 */ /* 0x000fe400078e0a0c */
[----:B------:R-:W-:Y:S01]  /*5c90*/  @!P0 IMAD.IADD R11, R11, 0x1, -R0 ;  /* 0x000000010b0b8824 */ /* 0x000fe200078e0a00 */
[C---:B------:R-:W-:Y:S01]  /*5ca0*/  ISETP.GT.U32.AND P0, PT, R0.reuse, R8, PT ;  /* 0x000000080000720c */ /* 0x040fe20003f04070 */
[----:B------:R-:W-:Y:S01]  /*5cb0*/  IMAD R245, R0, R12, R249 ;  /* 0x0000000c00f57224 */ /* 0x000fe200078e02f9 */
[----:B------:R-:W-:Y:S01]  /*5cc0*/  IABS R249, R48 ;  /* 0x0000003000f97213 */ /* 0x000fe20000000000 */
[----:B------:R-:W-:-:S04]  /*5cd0*/  IMAD.HI.U32 R12, R6, R251, RZ ;  /* 0x000000fb060c7227 */ /* 0x000fc800078e00ff */
[----:B------:R-:W-:Y:S02]  /*5ce0*/  IMAD.MOV R12, RZ, RZ, -R12 ;  /* 0x000000ffff0c7224 */ /* 0x000fe400078e0a0c */
[--C-:B------:R-:W-:Y:S02]  /*5cf0*/  @!P1 IMAD.IADD R24, R24, 0x1, -R0.reuse ;  /* 0x0000000118189824 */ /* 0x100fe400078e0a00 */
[--C-:B------:R-:W-:Y:S01]  /*5d00*/  @!P4 IMAD.IADD R15, R15, 0x1, -R0.reuse ;  /* 0x000000010f0fc824 */ /* 0x100fe200078e0a00 */
[C---:B------:R-:W-:Y:S01]  /*5d10*/  ISETP.GT.U32.AND P4, PT, R0.reuse, R19, PT ;  /* 0x000000130000720c */ /* 0x040fe20003f84070 */
[----:B------:R-:W-:Y:S01]  /*5d20*/  @!P3 IMAD.MOV R29, RZ, RZ, -R29 ;  /* 0x000000ffff1db224 */ /* 0x000fe200078e0a1d */
[C---:B------:R-:W-:Y:S01]  /*5d30*/  ISETP.GT.U32.AND P3, PT, R0.reuse, R23, PT ;  /* 0x000000170000720c */ /* 0x040fe20003f64070 */
[C---:B------:R-:W-:Y:S01]  /*5d40*/  IMAD R251, R0.reuse, R12, R251 ;  /* 0x0000000c00fb7224 */ /* 0x040fe200078e02fb */
[C---:B------:R-:W-:Y:S01]  /*5d50*/  ISETP.GT.U32.AND P1, PT, R0.reuse, R24, PT ;  /* 0x000000180000720c */ /* 0x040fe20003f24070 */
[----:B------:R-:W-:Y:S01]  /*5d60*/  @!P5 IMAD.MOV R25, RZ, RZ, -R25 ;  /* 0x000000ffff19d224 */ /* 0x000fe200078e0a19 */
[----:B------:R-:W-:Y:S01]  /*5d70*/  ISETP.GT.U32.AND P5, PT, R0, R17, PT ;  /* 0x000000110000720c */ /* 0x000fe20003fa4070 */
[----:B------:R-:W-:Y:S01]  /*5d80*/  @!P0 IMAD.IADD R8, R8, 0x1, -R0 ;  /* 0x0000000108088824 */ /* 0x000fe200078e0a00 */
[----:B------:R-:W-:Y:S01]  /*5d90*/  ISETP.GT.U32.AND P0, PT, R0, R251, PT ;  /* 0x000000fb0000720c */ /* 0x000fe20003f04070 */
[----:B------:R-:W-:-:S04]  /*5da0*/  IMAD.HI.U32 R14, R6, R249, RZ ;  /* 0x000000f9060e7227 */ /* 0x000fc800078e00ff */
[----:B------:R-:W-:Y:S02]  /*5db0*/  IMAD.MOV R14, RZ, RZ, -R14 ;  /* 0x000000ffff0e7224 */ /* 0x000fe400078e0a0e */
[--C-:B------:R-:W-:Y:S01]  /*5dc0*/  @!P3 IMAD.IADD R23, R23, 0x1, -R0.reuse ;  /* 0x000000011717b824 */ /* 0x100fe200078e0a00 */
[C---:B------:R-:W-:Y:S01]  /*5dd0*/  ISETP.GT.U32.AND P3, PT, R0.reuse, R13, PT ;  /* 0x0000000d0000720c */ /* 0x040fe20003f64070 */
[----:B------:R-:W-:Y:S01]  /*5de0*/  @!P4 IMAD.IADD R19, R19, 0x1, -R0 ;  /* 0x000000011313c824 */ /* 0x000fe200078e0a00 */
[C---:B------:R-:W-:Y:S01]  /*5df0*/  ISETP.GT.U32.AND P4, PT, R0.reuse, R9, PT ;  /* 0x000000090000720c */ /* 0x040fe20003f84070 */
[C---:B------:R-:W-:Y:S01]  /*5e00*/  IMAD R12, R0.reuse, R14, R249 ;  /* 0x0000000e000c7224 */ /* 0x040fe200078e02f9 */
[----:B------:R-:W-:Y:S01]  /*5e10*/  IABS R249, R52 ;  /* 0x0000003400f97213 */ /* 0x000fe20000000000 */
[----:B------:R-:W-:Y:S01]  /*5e20*/  @!P6 IMAD.MOV R26, RZ, RZ, -R26 ;  /* 0x000000ffff1ae224 */ /* 0x000fe200078e0a1a */
[----:B------:R-:W-:Y:S01]  /*5e30*/  ISETP.GT.U32.AND P6, PT, R0, R15, PT ;  /* 0x0000000f0000720c */ /* 0x000fe20003fc4070 */
[--C-:B------:R-:W-:Y:S01]  /*5e40*/  @!P1 IMAD.IADD R24, R24, 0x1, -R0.reuse ;  /* 0x0000000118189824 */ /* 0x100fe200078e0a00 */
[----:B------:R-:W-:Y:S01]  /*5e50*/  ISETP.GE.AND P1, PT, R18, RZ, PT ;  /* 0x000000ff1200720c */ /* 0x000fe20003f26270 */
[--C-:B------:R-:W-:Y:S01]  /*5e60*/  @!P5 IMAD.IADD R17, R17, 0x1, -R0.reuse ;  /* 0x000000011111d824 */ /* 0x100fe200078e0a00 */
[C---:B------:R-:W-:Y:S01]  /*5e70*/  ISETP.GT.U32.AND P5, PT, R0.reuse, R245, PT ;  /* 0x000000f50000720c */ /* 0x040fe20003fa4070 */
[--C-:B------:R-:W-:Y:S01]  /*5e80*/  @!P0 IMAD.IADD R251, R251, 0x1, -R0.reuse ;  /* 0x00000001fbfb8824 */ /* 0x100fe200078e0a00 */
[----:B------:R-:W-:Y:S01]  /*5e90*/  ISETP.GT.U32.AND P0, PT, R0, R12, PT ;  /* 0x0000000c0000720c */ /* 0x000fe20003f04070 */
[--C-:B------:R-:W-:Y:S01]  /*5ea0*/  @!P3 IMAD.IADD R13, R13, 0x1, -R0.reuse ;  /* 0x000000010d0db824 */ /* 0x100fe200078e0a00 */
[----:B------:R-:W-:Y:S01]  /*5eb0*/  ISETP.GE.AND P3, PT, R22, RZ, PT ;  /* 0x000000ff1600720c */ /* 0x000fe20003f66270 */
[----:B------:R-:W-:Y:S01]  /*5ec0*/  @!P4 IMAD.IADD R9, R9, 0x1, -R0 ;  /* 0x000000010909c824 */ /* 0x000fe200078e0a00 */
[----:B------:R-:W-:Y:S01]  /*5ed0*/  ISETP.GE.AND P4, PT, R28, RZ, PT ;  /* 0x000000ff1c00720c */ /* 0x000fe20003f86270 */
[----:B------:R-:W-:Y:S01]  /*5ee0*/  IMAD.HI.U32 R14, R6, R249, RZ ;  /* 0x000000f9060e7227 */ /* 0x000fe200078e00ff */
[----:B------:R-:W-:-:S03]  /*5ef0*/  IABS R28, R54 ;  /* 0x00000036001c7213 */ /* 0x000fc60000000000 */
[--C-:B------:R-:W-:Y:S01]  /*5f00*/  @!P6 IMAD.IADD R15, R15, 0x1, -R0.reuse ;  /* 0x000000010f0fe824 */ /* 0x100fe200078e0a00 */
[----:B------:R-:W-:Y:S01]  /*5f10*/  ISETP.GE.AND P6, PT, R20, RZ, PT ;  /* 0x000000ff1400720c */ /* 0x000fe20003fc6270 */
[--C-:B------:R-:W-:Y:S01]  /*5f20*/  @!P5 IMAD.IADD R245, R245, 0x1, -R0.reuse ;  /* 0x00000001f5f5d824 */ /* 0x100fe200078e0a00 */
[----:B------:R-:W-:Y:S01]  /*5f30*/  ISETP.GE.AND P5, PT, R16, RZ, PT ;  /* 0x000000ff1000720c */ /* 0x000fe20003fa6270 */
[----:B------:R-:W-:Y:S01]  /*5f40*/  @!P0 IMAD.IADD R12, R12, 0x1, -R0 ;  /* 0x000000010c0c8824 */ /* 0x000fe200078e0a00 */
[----:B------:R-:W-:Y:S01]  /*5f50*/  LOP3.LUT R20, R4, 0x2, RZ, 0xfc, !PT ;  /* 0x0000000204147812 */ /* 0x000fe200078efcff */
[----:B------:R-:W-:Y:S01]  /*5f60*/  @!P1 IMAD.MOV R24, RZ, RZ, -R24 ;  /* 0x000000ffff189224 */ /* 0x000fe200078e0a18 */
[----:B------:R-:W-:Y:S01]  /*5f70*/  ISETP.GT.U32.AND P0, PT, R0, R13, PT ;  /* 0x0000000d0000720c */ /* 0x000fe20003f04070 */
[----:B------:R-:W-:Y:S01]  /*5f80*/  IMAD.HI.U32 R4, R6, R247, RZ ;  /* 0x000000f706047227 */ /* 0x000fe200078e00ff */
[C---:B------:R-:W-:Y:S02]  /*5f90*/  ISETP.GT.U32.AND P1, PT, R0.reuse, R11, PT ;  /* 0x0000000b0000720c */ /* 0x040fe40003f24070 */
[----:B------:R-:W-:Y:S01]  /*5fa0*/  IABS R34, R20 ;  /* 0x0000001400227213 */ /* 0x000fe20000000000 */
[----:B------:R-:W-:Y:S01]  /*5fb0*/  @!P2 IMAD.MOV R23, RZ, RZ, -R23 ;  /* 0x000000ffff17a224 */ /* 0x000fe200078e0a17 */
[----:B------:R-:W-:Y:S01]  /*5fc0*/  ISETP.GT.U32.AND P2, PT, R0, R9, PT ;  /* 0x000000090000720c */ /* 0x000fe20003f44070 */
[----:B------:R-:W-:-:S04]  /*5fd0*/  IMAD.HI.U32 R16, R6, R28, RZ ;  /* 0x0000001c06107227 */ /* 0x000fc800078e00ff */
[----:B------:R-:W-:Y:S02]  /*5fe0*/  IMAD.MOV R4, RZ, RZ, -R4 ;  /* 0x000000ffff047224 */ /* 0x000fe400078e0a04 */
[----:B------:R-:W-:Y:S02]  /*5ff0*/  IMAD.MOV R22, RZ, RZ, -R14 ;  /* 0x000000ffff167224 */ /* 0x000fe400078e0a0e */
[----:B------:R-:W-:Y:S02]  /*6000*/  IMAD.MOV R30, RZ, RZ, -R16 ;  /* 0x000000ffff1e7224 */ /* 0x000fe400078e0a10 */
[----:B------:R-:W-:Y:S01]  /*6010*/  IMAD R14, R0, R4, R247 ;  /* 0x00000004000e7224 */ /* 0x000fe200078e02f7 */
[----:B------:R-:W-:Y:S01]  /*6020*/  LOP3.LUT R4, R152, 0x7f, RZ, 0xc0, !PT ;  /* 0x0000007f98047812 */ /* 0x000fe200078ec0ff */
[C---:B------:R-:W-:Y:S01]  /*6030*/  IMAD R16, R0.reuse, R22, R249 ;  /* 0x0000001600107224 */ /* 0x040fe200078e02f9 */
[----:B------:R-:W-:Y:S01]  /*6040*/  LOP3.LUT R22, RZ, R27, RZ, 0x33, !PT ;  /* 0x0000001bff167212 */ /* 0x000fe200078e33ff */
[----:B------:R-:W-:Y:S01]  /*6050*/  @!P3 IMAD.MOV R19, RZ, RZ, -R19 ;  /* 0x000000ffff13b224 */ /* 0x000fe200078e0a13 */
[C---:B------:R-:W-:Y:S01]  /*6060*/  ISETP.GT.U32.AND P3, PT, R0.reuse, R245, PT ;  /* 0x000000f50000720c */ /* 0x040fe20003f64070 */
[----:B------:R-:W-:Y:S01]  /*6070*/  @!P4 IMAD.MOV R17, RZ, RZ, -R17 ;  /* 0x000000ffff11c224 */ /* 0x000fe200078e0a11 */
[----:B------:R-:W-:Y:S01]  /*6080*/  ISETP.GT.U32.AND P4, PT, R0, R8, PT ;  /* 0x000000080000720c */ /* 0x000fe20003f84070 */
[----:B------:R-:W-:-:S04]  /*6090*/  IMAD.HI.U32 R18, R6, R32, RZ ;  /* 0x0000002006127227 */ /* 0x000fc800078e00ff */
[----:B------:R-:W-:-:S04]  /*60a0*/  IMAD.HI.U32 R6, R6, R34, RZ ;  /* 0x0000002206067227 */ /* 0x000fc800078e00ff */
[C---:B------:R-:W-:Y:S02]  /*60b0*/  IMAD R249, R0.reuse, R30, R28 ;  /* 0x0000001e00f97224 */ /* 0x040fe400078e021c */
[----:B------:R-:W-:Y:S01]  /*60c0*/  @!P6 IMAD.MOV R21, RZ, RZ, -R21 ;  /* 0x000000ffff15e224 */ /* 0x000fe200078e0a15 */
[C---:B------:R-:W-:Y:S01]  /*60d0*/  ISETP.GT.U32.AND P6, PT, R0.reuse, R12, PT ;  /* 0x0000000c0000720c */ /* 0x040fe20003fc4070 */
[----:B------:R-:W-:Y:S01]  /*60e0*/  @!P5 IMAD.MOV R15, RZ, RZ, -R15 ;  /* 0x000000ffff0fd224 */ /* 0x000fe200078e0a0f */
[C---:B------:R-:W-:Y:S01]  /*60f0*/  ISETP.GT.U32.AND P5, PT, R0.reuse, R251, PT ;  /* 0x000000fb0000720c */ /* 0x040fe20003fa4070 */
[--C-:B------:R-:W-:Y:S01]  /*6100*/  @!P0 IMAD.IADD R13, R13, 0x1, -R0.reuse ;  /* 0x000000010d0d8824 */ /* 0x100fe200078e0a00 */
[C---:B------:R-:W-:Y:S01]  /*6110*/  ISETP.GT.U32.AND P0, PT, R0.reuse, R14, PT ;  /* 0x0000000e0000720c */ /* 0x040fe20003f04070 */
[----:B------:R-:W-:Y:S01]  /*6120*/  @!P1 IMAD.IADD R11, R11, 0x1, -R0 ;  /* 0x000000010b0b9824 */ /* 0x000fe200078e0a00 */
[----:B------:R-:W-:Y:S01]  /*6130*/  ISETP.GT.U32.AND P1, PT, R0, R16, PT ;  /* 0x000000100000720c */ /* 0x000fe20003f24070 */
[----:B------:R-:W-:-:S02]  /*6140*/  IMAD.MOV R18, RZ, RZ, -R18 ;  /* 0x000000ffff127224 */ /* 0x000fc400078e0a12 */
[----:B------:R-:W-:Y:S02]  /*6150*/  IMAD.MOV R6, RZ, RZ, -R6 ;  /* 0x000000ffff067224 */ /* 0x000fe400078e0a06 */
[----:B------:R-:W-:Y:S01]  /*6160*/  @!P2 IMAD.IADD R9, R9, 0x1, -R0 ;  /* 0x000000010909a824 */ /* 0x000fe200078e0a00 */
[C---:B------:R-:W-:Y:S01]  /*6170*/  ISETP.GT.U32.AND P2, PT, R0.reuse, R249, PT ;  /* 0x000000f90000720c */ /* 0x040fe20003f44070 */
[C---:B------:R-:W-:Y:S02]  /*6180*/  IMAD R247, R0.reuse, R18, R32 ;  /* 0x0000001200f77224 */ /* 0x040fe400078e0220 */
[C---:B------:R-:W-:Y:S02]  /*6190*/  IMAD R18, R0.reuse, R6, R34 ;  /* 0x0000000600127224 */ /* 0x040fe400078e0222 */
[--C-:B------:R-:W-:Y:S01]  /*61a0*/  @!P3 IMAD.IADD R245, R245, 0x1, -R0.reuse ;  /* 0x00000001f5f5b824 */ /* 0x100fe200078e0a00 */
[----:B------:R-:W-:Y:S01]  /*61b0*/  ISETP.GT.U32.AND P3, PT, R0, R247, PT ;  /* 0x000000f70000720c */ /* 0x000fe20003f64070 */
[--C-:B------:R-:W-:Y:S01]  /*61c0*/  @!P4 IMAD.IADD R8, R8, 0x1, -R0.reuse ;  /* 0x000000010808c824 */ /* 0x100fe200078e0a00 */
[----:B------:R-:W-:Y:S01]  /*61d0*/  ISETP.GT.U32.AND P4, PT, R0, R18, PT ;  /* 0x000000120000720c */ /* 0x000fe20003f84070 */
[--C-:B------:R-:W-:Y:S01]  /*61e0*/  @!P5 IMAD.IADD R251, R251, 0x1, -R0.reuse ;  /* 0x00000001fbfbd824 */ /* 0x100fe200078e0a00 */
[----:B------:R-:W-:Y:S01]  /*61f0*/  ISETP.GE.AND P5, PT, R36, RZ, PT ;  /* 0x000000ff2400720c */ /* 0x000fe20003fa6270 */
        /* <DEDUP_REMOVED lines=10> */
[----:B------:R-:W-:Y:S01]  /*62a0*/  @!P4 IMAD.IADD R18, R18, 0x1, -R0 ;  /* 0x000000011212c824 */ /* 0x000fe200078e0a00 */
[----:B------:R-:W-:Y:S01]  /*62b0*/  ISETP.GT.U32.AND P4, PT, R0, R14, PT ;  /* 0x0000000e0000720c */ /* 0x000fe20003f84070 */
[----:B------:R-:W-:-:S02]  /*62c0*/  IMAD.MOV.U32 R6, RZ, RZ, R245 ;  /* 0x000000ffff067224 */ /* 0x000fc400078e00f5 */
[----:B------:R-:W-:Y:S01]  /*62d0*/  @!P5 IMAD.MOV R13, RZ, RZ, -R13 ;  /* 0x000000ffff0dd224 */ /* 0x000fe200078e0a0d */
[C---:B------:R-:W-:Y:S01]  /*62e0*/  ISETP.GT.U32.AND P5, PT, R0.reuse, R16, PT ;  /* 0x000000100000720c */ /* 0x040fe20003fa4070 */
[----:B------:R-:W-:Y:S01]  /*62f0*/  @!P6 IMAD.MOV R11, RZ, RZ, -R11 ;  /* 0x000000ffff0be224 */ /* 0x000fe200078e0a0b */
[C---:B------:R-:W-:Y:S01]  /*6300*/  ISETP.GT.U32.AND P6, PT, R0.reuse, R18, PT ;  /* 0x000000120000720c */ /* 0x040fe20003fc4070 */
[----:B------:R-:W-:Y:S01]  /*6310*/  @!P0 IMAD.MOV R9, RZ, RZ, -R9 ;  /* 0x000000ffff098224 */ /* 0x000fe200078e0a09 */
[C---:B------:R-:W-:Y:S01]  /*6320*/  ISETP.GT.U32.AND P0, PT, R0.reuse, R249, PT ;  /* 0x000000f90000720c */ /* 0x040fe20003f04070 */
[----:B------:R-:W-:Y:S01]  /*6330*/  @!P1 IMAD.MOV R6, RZ, RZ, -R6 ;  /* 0x000000ffff069224 */ /* 0x000fe200078e0a06 */
[----:B------:R-:W-:Y:S01]  /*6340*/  ISETP.GT.U32.AND P1, PT, R0, R247, PT ;  /* 0x000000f70000720c */ /* 0x000fe20003f24070 */
[----:B------:R-:W-:Y:S01]  /*6350*/  @!P2 IMAD.MOV R8, RZ, RZ, -R8 ;  /* 0x000000ffff08a224 */ /* 0x000fe200078e0a08 */
[----:B------:R-:W-:Y:S01]  /*6360*/  ISETP.GE.AND P2, PT, R48, RZ, PT ;  /* 0x000000ff3000720c */ /* 0x000fe20003f46270 */
[--C-:B------:R-:W-:Y:S01]  /*6370*/  @!P4 IMAD.IADD R14, R14, 0x1, -R0.reuse ;  /* 0x000000010e0ec824 */ /* 0x100fe200078e0a00 */
[----:B------:R-:W-:Y:S01]  /*6380*/  ISETP.GE.AND P4, PT, R52, RZ, PT ;  /* 0x000000ff3400720c */ /* 0x000fe20003f86270 */
[----:B------:R-:W-:Y:S01]  /*6390*/  @!P3 IMAD.MOV R251, RZ, RZ, -R251 ;  /* 0x000000fffffbb224 */ /* 0x000fe200078e0afb */
[----:B------:R-:W-:Y:S01]  /*63a0*/  ISETP.GE.AND P3, PT, R50, RZ, PT ;  /* 0x000000ff3200720c */ /* 0x000fe20003f66270 */
[--C-:B------:R-:W-:Y:S01]  /*63b0*/  @!P5 IMAD.IADD R16, R16, 0x1, -R0.reuse ;  /* 0x000000011010d824 */ /* 0x100fe200078e0a00 */
[----:B------:R-:W-:Y:S01]  /*63c0*/  ISETP.GE.AND P5, PT, R54, RZ, PT ;  /* 0x000000ff3600720c */ /* 0x000fe20003fa6270 */
[----:B------:R-:W-:-:S02]  /*63d0*/  @!P6 IMAD.IADD R18, R18, 0x1, -R0 ;  /* 0x000000011212e824 */ /* 0x000fc400078e0a00 */
[--C-:B------:R-:W-:Y:S01]  /*63e0*/  @!P0 IMAD.IADD R249, R249, 0x1, -R0.reuse ;  /* 0x00000001f9f98824 */ /* 0x100fe200078e0a00 */
[----:B------:R-:W-:Y:S01]  /*63f0*/  ISETP.GE.AND P0, PT, R56, RZ, PT ;  /* 0x000000ff3800720c */ /* 0x000fe20003f06270 */
[----:B------:R-:W-:Y:S01]  /*6400*/  @!P1 IMAD.IADD R247, R247, 0x1, -R0 ;  /* 0x00000001f7f79824 */ /* 0x000fe200078e0a00 */
[----:B------:R-:W-:Y:S01]  /*6410*/  ISETP.GE.AND P1, PT, R20, RZ, PT ;  /* 0x000000ff1400720c */ /* 0x000fe20003f26270 */
[----:B------:R-:W-:Y:S01]  /*6420*/  IMAD R0, R4, UR13, RZ ;  /* 0x0000000d04007c24 */ /* 0x000fe2000f8e02ff */
[----:B------:R-:W-:Y:S01]  /*6430*/  USHF.L.U32 UR13, UR13, 0x7, URZ ;  /* 0x000000070d0d7899 */ /* 0x000fe2000800063f */
[----:B------:R-:W-:Y:S01]  /*6440*/  @!P2 IMAD.MOV R12, RZ, RZ, -R12 ;  /* 0x000000ffff0ca224 */ /* 0x000fe200078e0a0c */
[----:B------:R-:W-:Y:S01]  /*6450*/  ISETP.NE.AND P2, PT, R27, RZ, PT ;  /* 0x000000ff1b00720c */ /* 0x000fe20003f45270 */
[----:B------:R-:W-:Y:S01]  /*6460*/  IMAD.SHL.U32 R245, R152, 0x200, RZ ;  /* 0x0000020098f57824 */ /* 0x000fe200078e00ff */
[----:B------:R-:W-:Y:S01]  /*6470*/  LEA R4, P6, R0, UR4, 0x1 ;  /* 0x0000000400047c11 */ /* 0x000fe2000f8c08ff */
[----:B------:R-:W-:Y:S01]  /*6480*/  @!P3 IMAD.MOV R14, RZ, RZ, -R14 ;  /* 0x000000ffff0eb224 */ /* 0x000fe200078e0a0e */
[----:B------:R-:W-:Y:S01]  /*6490*/  SEL R243, R22, R243, !P2 ;  /* 0x000000f316f37207 */ /* 0x000fe20005000000 */
[----:B------:R-:W-:Y:S01]  /*64a0*/  @!P4 IMAD.MOV R16, RZ, RZ, -R16 ;  /* 0x000000ffff10c224 */ /* 0x000fe200078e0a10 */
[----:B------:R-:W-:Y:S01]  /*64b0*/  LEA.HI.X.SX32 R0, R0, UR5, 0x1, P6 ;  /* 0x0000000500007c11 */ /* 0x000fe2000b0f0eff */
[----:B------:R-:W-:Y:S01]  /*64c0*/  ULDC UR5, c[0x0][0x240] ;  /* 0x0000900000057ab9 */ /* 0x000fe20000000800 */
[----:B------:R-:W-:Y:S01]  /*64d0*/  LOP3.LUT R2, R2, 0x8000, R245, 0xf8, !PT ;  /* 0x0000800002027812 */ /* 0x000fe200078ef8f5 */
[----:B------:R-:W-:Y:S01]  /*64e0*/  IMAD.MOV.U32 R245, RZ, RZ, R18 ;  /* 0x000000fffff57224 */ /* 0x000fe200078e0012 */
[C---:B------:R-:W-:Y:S01]  /*64f0*/  SEL R241, R22.reuse, R241, !P2 ;  /* 0x000000f116f17207 */ /* 0x040fe20005000000 */
[----:B------:R-:W-:Y:S01]  /*6500*/  IMAD R243, R243, UR5, RZ ;  /* 0x00000005f3f37c24 */ /* 0x000fe2000f8e02ff */
[C---:B------:R-:W-:Y:S01]  /*6510*/  SEL R239, R22.reuse, R239, !P2 ;  /* 0x000000ef16ef7207 */ /* 0x040fe20005000000 */
[----:B------:R-:W-:Y:S01]  /*6520*/  @!P5 IMAD.MOV R249, RZ, RZ, -R249 ;  /* 0x000000fffff9d224 */ /* 0x000fe200078e0af9 */
[C---:B------:R-:W-:Y:S01]  /*6530*/  SEL R237, R22.reuse, R237, !P2 ;  /* 0x000000ed16ed7207 */ /* 0x040fe20005000000 */
[----:B------:R-:W-:Y:S01]  /*6540*/  @!P0 IMAD.MOV R247, RZ, RZ, -R247 ;  /* 0x000000fffff78224 */ /* 0x000fe200078e0af7 */
[C---:B------:R-:W-:Y:S01]  /*6550*/  SEL R235, R22.reuse, R235, !P2 ;  /* 0x000000eb16eb7207 */ /* 0x040fe20005000000 */
[----:B------:R-:W-:Y:S01]  /*6560*/  @!P1 IMAD.MOV R245, RZ, RZ, -R245 ;  /* 0x000000fffff59224 */ /* 0x000fe200078e0af5 */
[----:B------:R-:W-:Y:S01]  /*6570*/  LEA R28, P4, R243, R4, 0x1 ;  /* 0x00000004f31c7211 */ /* 0x000fe200078808ff */
[----:B------:R-:W-:Y:S01]  /*6580*/  IMAD R241, R241, UR5, RZ ;  /* 0x00000005f1f17c24 */ /* 0x000fe2000f8e02ff */
[C---:B------:R-:W-:Y:S01]  /*6590*/  SEL R233, R22.reuse, R233, !P2 ;  /* 0x000000e916e97207 */ /* 0x040fe20005000000 */
[----:B------:R-:W-:Y:S01]  /*65a0*/  IMAD R239, R239, UR5, RZ ;  /* 0x00000005efef7c24 */ /* 0x000fe2000f8e02ff */
[C---:B------:R-:W-:Y:S01]  /*65b0*/  SEL R231, R22.reuse, R231, !P2 ;  /* 0x000000e716e77207 */ /* 0x040fe20005000000 */
[----:B------:R-:W-:Y:S01]  /*65c0*/  IMAD R237, R237, UR5, RZ ;  /* 0x00000005eded7c24 */ /* 0x000fe2000f8e02ff */
[C---:B------:R-:W-:Y:S01]  /*65d0*/  SEL R27, R22.reuse, R10, !P2 ;  /* 0x0000000a161b7207 */ /* 0x040fe20005000000 */
[----:B------:R-:W-:Y:S01]  /*65e0*/  IMAD R235, R235, UR5, RZ ;  /* 0x00000005ebeb7c24 */ /* 0x000fe2000f8e02ff */
[C---:B------:R-:W-:Y:S01]  /*65f0*/  SEL R229, R22.reuse, R229, !P2 ;  /* 0x000000e516e57207 */ /* 0x040fe20005000000 */
[----:B------:R0:W-:Y:S01]  /*6600*/  STL [R1+0xa00], R28 ;  /* 0x000a001c01007387 */ /* 0x0001e20000100800 */
[C---:B------:R-:W-:Y:S01]  /*6610*/  SEL R227, R22.reuse, R227, !P2 ;  /* 0x000000e316e37207 */ /* 0x040fe20005000000 */
        /* <DEDUP_REMOVED lines=205> */
[----:B------:R-:W-:Y:S01]  /*72f0*/  SEL R21, R22, R21, !P2 ;  /* 0x0000001516157207 */ /* 0x000fe20005000000 */
[----:B------:R-:W-:Y:S01]  /*7300*/  IMAD R26, R26, UR5, RZ ;  /* 0x000000051a1a7c24 */ /* 0x000fe2000f8e02ff */
[C---:B------:R-:W-:Y:S01]  /*7310*/  SEL R19, R22.reuse, R19, !P2 ;  /* 0x0000001316137207 */ /* 0x040fe20005000000 */
[----:B------:R-:W-:Y:S01]  /*7320*/  IMAD R25, R25, UR5, RZ ;  /* 0x0000000519197c24 */ /* 0x000fe2000f8e02ff */
[----:B------:R-:W-:Y:S01]  /*7330*/  SEL R17, R22, R17, !P2 ;  /* 0x0000001116117207 */ /* 0x000fe20005000000 */
        /* <DEDUP_REMOVED lines=27> */
[-C--:B------:R-:W-:Y:S01]  /*74f0*/  LEA R32, P3, R241, R4.reuse, 0x1 ;  /* 0x00000004f1207211 */ /* 0x080fe200078608ff */
[----:B------:R-:W-:Y:S01]  /*7500*/  IMAD R16, R16, UR5, RZ ;  /* 0x0000000510107c24 */ /* 0x000fe2000f8e02ff */
[-C--:B------:R-:W-:Y:S01]  /*7510*/  LEA R30, P2, R239, R4.reuse, 0x1 ;  /* 0x00000004ef1e7211 */ /* 0x080fe200078408ff */
[----:B------:R-:W-:Y:S01]  /*7520*/  IMAD R18, R18, UR5, RZ ;  /* 0x0000000512127c24 */ /* 0x000fe2000f8e02ff */
[----:B0-----:R-:W-:Y:S01]  /*7530*/  LEA R28, P1, R237, R4, 0x1 ;  /* 0x00000004ed1c7211 */ /* 0x001fe200078208ff */
[----:B------:R0:W-:Y:S01]  /*7540*/  STL [R1+0x208], R32 ;  /* 0x0002082001007387 */ /* 0x0001e20000100800 */
[----:B------:R-:W-:Y:S01]  /*7550*/  IMAD R20, R20, UR5, RZ ;  /* 0x0000000514147c24 */ /* 0x000fe2000f8e02ff */
[----:B------:R-:W-:Y:S01]  /*7560*/  ULDC UR4, c[0x0][0x234] ;  /* 0x00008d0000047ab9 */ /* 0x000fe20000000800 */
[----:B------:R-:W-:Y:S01]  /*7570*/  IMAD R22, R22, UR5, RZ ;  /* 0x0000000516167c24 */ /* 0x000fe2000f8e02ff */
[----:B------:R1:W-:Y:S01]  /*7580*/  STL [R1+0x210], R30 ;  /* 0x0002101e01007387 */ /* 0x0003e20000100800 */
[----:B------:R-:W-:Y:S01]  /*7590*/  IMAD R7, R7, UR4, RZ ;  /* 0x0000000407077c24 */ /* 0x000fe2000f8e02ff */
[----:B------:R-:W-:-:S02]  /*75a0*/  UIADD3 UR5, UR12, 0x10000, URZ ;  /* 0x000100000c057890 */ /* 0x000fc4000fffe03f */
[----:B------:R2:W-:Y:S01]  /*75b0*/  STL [R1+0x218], R28 ;  /* 0x0002181c01007387 */ /* 0x0005e20000100800 */
[----:B------:R-:W-:Y:S01]  /*75c0*/  UMOV UR4, URZ ;  /* 0x0000003f00047c82 */ /* 0x000fe20008000000 */
[-C--:B0-----:R-:W-:Y:S01]  /*75d0*/  LEA R32, P0, R235, R4.reuse, 0x1 ;  /* 0x00000004eb207211 */ /* 0x081fe200078008ff */
[----:B------:R-:W-:Y:S02]  /*75e0*/  USHF.R.U32.HI UR5, URZ, 0x4, UR5 ;  /* 0x000000043f057899 */ /* 0x000fe40008011605 */
[----:B------:R-:W-:Y:S01]  /*75f0*/  USHF.L.U32 UR41, UR13, 0x1, URZ ;  /* 0x000000010d297899 */ /* 0x000fe2000800063f */
[-C--:B-1----:R-:W-:Y:S01]  /*7600*/  LEA R30, P6, R233, R4.reuse, 0x1 ;  /* 0x00000004e91e7211 */ /* 0x082fe200078c08ff */
[----:B------:R0:W-:Y:S01]  /*7610*/  STL [R1+0x220], R32 ;  /* 0x0002202001007387 */ /* 0x0001e20000100800 */
[----:B------:R-:W-:Y:S01]  /*7620*/  USGXT.U32 UR10, UR5, 0xe ;  /* 0x0000000e050a789a */ /* 0x000fe20008000000 */
[----:B--2---:R-:W-:Y:S02]  /*7630*/  LEA R28, P5, R231, R4, 0x1 ;  /* 0x00000004e71c7211 */ /* 0x004fe400078a08ff */
[----:B------:R1:W-:Y:S04]  /*7640*/  STL [R1+0x228], R30 ;  /* 0x0002281e01007387 */ /* 0x0003e80000100800 */
[----:B------:R2:W-:Y:S01]  /*7650*/  STL [R1+0x230], R28 ;  /* 0x0002301c01007387 */ /* 0x0005e20000100800 */
[----:B0-----:R-:W-:-:S02]  /*7660*/  LEA.HI.X.SX32 R32, R243, R0, 0x1, P4 ;  /* 0x00000000f3207211 */ /* 0x001fc400020f0eff */
[----:B-1----:R-:W-:-:S03]  /*7670*/  LEA R30, P4, R229, R4, 0x1 ;  /* 0x00000004e51e7211 */ /* 0x002fc600078808ff */
[----:B------:R0:W-:Y:S01]  /*7680*/  STL [R1+0x9fc], R32 ;  /* 0x0009fc2001007387 */ /* 0x0001e20000100800 */
[----:B--2---:R-:W-:-:S03]  /*7690*/  LEA.HI.X.SX32 R28, R241, R0, 0x1, P3 ;  /* 0x00000000f11c7211 */ /* 0x004fc600018f0eff */
[----:B------:R1:W-:Y:S04]  /*76a0*/  STL [R1+0x238], R30 ;  /* 0x0002381e01007387 */ /* 0x0003e80000100800 */
[----:B------:R2:W-:Y:S01]  /*76b0*/  STL [R1+0x204], R28 ;  /* 0x0002041c01007387 */ /* 0x0005e20000100800 */
[----:B0-----:R-:W-:Y:S02]  /*76c0*/  LEA R32, P3, R227, R4, 0x1 ;  /* 0x00000004e3207211 */ /* 0x001fe400078608ff */
[----:B-1----:R-:W-:-:S03]  /*76d0*/  LEA.HI.X.SX32 R30, R239, R0, 0x1, P2 ;  /* 0x00000000ef1e7211 */ /* 0x002fc600010f0eff */
[----:B------:R0:W-:Y:S01]  /*76e0*/  STL [R1+0x240], R32 ;  /* 0x0002402001007387 */ /* 0x0001e20000100800 */
[----:B--2---:R-:W-:-:S03]  /*76f0*/  LEA R28, P2, R225, R4, 0x1 ;  /* 0x00000004e11c7211 */ /* 0x004fc600078408ff */
[----:B------:R1:W-:Y:S04]  /*7700*/  STL [R1+0x20c], R30 ;  /* 0x00020c1e01007387 */ /* 0x0003e80000100800 */
[----:B------:R2:W-:Y:S01]  /*7710*/  STL [R1+0x248], R28 ;  /* 0x0002481c01007387 */ /* 0x0005e20000100800 */
[----:B0-----:R-:W-:Y:S02]  /*7720*/  LEA.HI.X.SX32 R32, R237, R0, 0x1, P1 ;  /* 0x00000000ed207211 */ /* 0x001fe400008f0eff */
        /* <DEDUP_REMOVED lines=240> */
[----:B------:R-:W-:Y:S02]  /*8630*/  CS2R R114, SRZ ;  /* 0x0000000000727805 */ /* 0x000fe4000001ff00 */
[----:B-1----:R-:W-:Y:S01]  /*8640*/  LEA R30, P4, R101, R4, 0x1 ;  /* 0x00000004651e7211 */ /* 0x002fe200078808ff */
[----:B------:R0:W-:Y:S01]  /*8650*/  STL [R1+0x3fc], R32 ;  /* 0x0003fc2001007387 */ /* 0x0001e20000100800 */
[----:B--2---:R-:W-:-:S03]  /*8660*/  LEA.HI.X.SX32 R28, R113, R0, 0x1, P3 ;  /* 0x00000000711c7211 */ /* 0x004fc600018f0eff */
[----:B------:R1:W-:Y:S01]  /*8670*/  STL [R1+0x438], R30 ;  /* 0x0004381e01007387 */ /* 0x0003e20000100800 */
[----:B------:R-:W-:-:S03]  /*8680*/  CS2R R112, SRZ ;  /* 0x0000000000707805 */ /* 0x000fc6000001ff00 */
[----:B------:R2:W-:Y:S01]  /*8690*/  STL [R1+0x404], R28 ;  /* 0x0004041c01007387 */ /* 0x0005e20000100800 */
[----:B0-----:R-:W-:Y:S02]  /*86a0*/  LEA R32, P3, R99, R4, 0x1 ;  /* 0x0000000463207211 */ /* 0x001fe400078608ff */
[----:B-1----:R-:W-:-:S03]  /*86b0*/  LEA.HI.X.SX32 R30, R111, R0, 0x1, P2 ;  /* 0x000000006f1e7211 */ /* 0x002fc600010f0eff */
[----:B------:R0:W-:Y:S01]  /*86c0*/  STL [R1+0x440], R32 ;  /* 0x0004402001007387 */ /* 0x0001e20000100800 */
[----:B------:R-:W-:Y:S02]  /*86d0*/  CS2R R110, SRZ ;  /* 0x00000000006e7805 */ /* 0x000fe4000001ff00 */
[----:B--2---:R-:W-:Y:S01]  /*86e0*/  LEA R28, P2, R97, R4, 0x1 ;  /* 0x00000004611c7211 */ /* 0x004fe200078408ff */
[----:B------:R1:W-:Y:S04]  /*86f0*/  STL [R1+0x40c], R30 ;  /* 0x00040c1e01007387 */ /* 0x0003e80000100800 */
[----:B------:R2:W-:Y:S01]  /*8700*/  STL [R1+0x448], R28 ;  /* 0x0004481c01007387 */ /* 0x0005e20000100800 */
[----:B0-----:R-:W-:Y:S02]  /*8710*/  LEA.HI.X.SX32 R32, R109, R0, 0x1, P1 ;  /* 0x000000006d207211 */ /* 0x001fe400008f0eff */
[----:B------:R-:W-:-:S02]  /*8720*/  CS2R R108, SRZ ;  /* 0x00000000006c7805 */ /* 0x000fc4000001ff00 */
        /* <DEDUP_REMOVED lines=160> */
[C---:B--2---:R-:W-:Y:S01]  /*9130*/  LEA R28, P4, R31.reuse, R4, 0x1 ;  /* 0x000000041f1c7211 */ /* 0x044fe200078808ff */
[----:B------:R1:W-:Y:S03]  /*9140*/  STL [R1+0x514], R30 ;  /* 0x0005141e01007387 */ /* 0x0003e60000100800 */
[-C--:B------:R-:W-:Y:S01]  /*9150*/  LEA.HI.X.SX32 R31, R31, R0.reuse, 0x1, P4 ;  /* 0x000000001f1f7211 */ /* 0x080fe200020f0eff */
        /* <DEDUP_REMOVED lines=12> */
[----:B------:R-:W-:Y:S02]  /*9220*/  LEA.HI.X.SX32 R27, R27, R0, 0x1, P2 ;  /* 0x000000001b1b7211 */ /* 0x000fe400010f0eff */
[----:B------:R-:W-:Y:S02]  /*9230*/  CS2R R38, SRZ ;  /* 0x0000000000267805 */ /* 0x000fe4000001ff00 */
[C---:B--2---:R-:W-:Y:S01]  /*9240*/  LEA R28, P1, R26.reuse, R4, 0x1 ;  /* 0x000000041a1c7211 */ /* 0x044fe200078208ff */
[----:B------:R1:W-:Y:S03]  /*9250*/  STL [R1+0x52c], R30 ;  /* 0x00052c1e01007387 */ /* 0x0003e60000100800 */
[-C--:B------:R-:W-:Y:S01]  /*9260*/  LEA.HI.X.SX32 R26, R26, R0.reuse, 0x1, P1 ;  /* 0x000000001a1a7211 */ /* 0x080fe200008f0eff */
[----:B------:R2:W-:Y:S01]  /*9270*/  STL [R1+0x568], R28 ;  /* 0x0005681c01007387 */ /* 0x0005e20000100800 */
[----:B0-----:R-:W-:-:S02]  /*9280*/  LEA.HI.X.SX32 R32, R37, R0, 0x1, P0 ;  /* 0x0000000025207211 */ /* 0x001fc400000f0eff */
[----:B------:R-:W-:Y:S02]  /*9290*/  CS2R R36, SRZ ;  /* 0x0000000000247805 */ /* 0x000fe4000001ff00 */
[----:B-1----:R-:W-:Y:S01]  /*92a0*/  LEA R30, P0, R25, R4, 0x1 ;  /* 0x00000004191e7211 */ /* 0x002fe200078008ff */
[----:B------:R0:W-:Y:S01]  /*92b0*/  STL [R1+0x534], R32 ;  /* 0x0005342001007387 */ /* 0x0001e20000100800 */
[----:B--2---:R-:W-:-:S03]  /*92c0*/  LEA.HI.X.SX32 R28, R35, R0, 0x1, P6 ;  /* 0x00000000231c7211 */ /* 0x004fc600030f0eff */
[----:B------:R1:W-:Y:S01]  /*92d0*/  STL [R1+0x570], R30 ;  /* 0x0005701e01007387 */ /* 0x0003e20000100800 */
[----:B------:R-:W-:Y:S02]  /*92e0*/  LEA.HI.X.SX32 R25, R25, R0, 0x1, P0 ;  /* 0x0000000019197211 */ /* 0x000fe400000f0eff */
[----:B------:R-:W-:Y:S01]  /*92f0*/  CS2R R34, SRZ ;  /* 0x0000000000227805 */ /* 0x000fe2000001ff00 */
[----:B------:R2:W-:Y:S01]  /*9300*/  STL [R1+0x53c], R28 ;  /* 0x00053c1c01007387 */ /* 0x0005e20000100800 */
[----:B0-----:R-:W-:Y:S02]  /*9310*/  LEA R32, P6, R24, R4, 0x1 ;  /* 0x0000000418207211 */ /* 0x001fe400078c08ff */
[----:B-1----:R-:W-:-:S03]  /*9320*/  LEA.HI.X.SX32 R30, R33, R0, 0x1, P5 ;  /* 0x00000000211e7211 */ /* 0x002fc600028f0eff */
[----:B------:R0:W-:Y:S01]  /*9330*/  STL [R1+0x578], R32 ;  /* 0x0005782001007387 */ /* 0x0001e20000100800 */
[----:B------:R-:W-:Y:S02]  /*9340*/  LEA.HI.X.SX32 R24, R24, R0, 0x1, P6 ;  /* 0x0000000018187211 */ /* 0x000fe400030f0eff */
[C---:B--2---:R-:W-:Y:S01]  /*9350*/  LEA R28, P5, R23.reuse, R4, 0x1 ;  /* 0x00000004171c7211 */ /* 0x044fe200078a08ff */
[----:B------:R1:W-:Y:S03]  /*9360*/  STL [R1+0x544], R30 ;  /* 0x0005441e01007387 */ /* 0x0003e60000100800 */
[----:B------:R-:W-:Y:S01]  /*9370*/  LEA.HI.X.SX32 R23, R23, R0, 0x1, P5 ;  /* 0x0000000017177211 */ /* 0x000fe200028f0eff */
[----:B------:R2:W-:Y:S01]  /*9380*/  STL [R1+0x580], R28 ;  /* 0x0005801c01007387 */ /* 0x0005e20000100800 */
[----:B0-----:R-:W-:-:S03]  /*9390*/  CS2R R32, SRZ ;  /* 0x0000000000207805 */ /* 0x001fc6000001ff00 */
[----:B------:R-:W-:Y:S01]  /*93a0*/  STL [R1+0x54c], R31 ;  /* 0x00054c1f01007387 */ /* 0x000fe20000100800 */
[----:B-1----:R-:W-:Y:S02]  /*93b0*/  LEA R30, P4, R21, R4, 0x1 ;  /* 0x00000004151e7211 */ /* 0x002fe400078808ff */
[----:B--2---:R-:W-:-:S03]  /*93c0*/  LEA.HI.X.SX32 R28, R29, R0, 0x1, P3 ;  /* 0x000000001d1c7211 */ /* 0x004fc600018f0eff */
[----:B------:R0:W-:Y:S01]  /*93d0*/  STL [R1+0x588], R30 ;  /* 0x0005881e01007387 */ /* 0x0001e20000100800 */
[----:B------:R-:W-:Y:S02]  /*93e0*/  LEA R29, P3, R19, R4, 0x1 ;  /* 0x00000004131d7211 */ /* 0x000fe400078608ff */
[-C--:B------:R-:W-:Y:S01]  /*93f0*/  LEA.HI.X.SX32 R21, R21, R0.reuse, 0x1, P4 ;  /* 0x0000000015157211 */ /* 0x080fe200020f0eff */
[----:B------:R1:W-:Y:S01]  /*9400*/  STL [R1+0x554], R28 ;  /* 0x0005541c01007387 */ /* 0x0003e20000100800 */
[----:B------:R-:W-:-:S03]  /*9410*/  LEA.HI.X.SX32 R19, R19, R0, 0x1, P3 ;  /* 0x0000000013137211 */ /* 0x000fc600018f0eff */
[----:B------:R-:W-:Y:S01]  /*9420*/  STL [R1+0x590], R29 ;  /* 0x0005901d01007387 */ /* 0x000fe20000100800 */
[----:B0-----:R-:W-:-:S03]  /*9430*/  CS2R R30, SRZ ;  /* 0x00000000001e7805 */ /* 0x001fc6000001ff00 */
[----:B------:R0:W-:Y:S01]  /*9440*/  STL [R1+0x55c], R27 ;  /* 0x00055c1b01007387 */ /* 0x0001e20000100800 */
[----:B-1----:R-:W-:-:S04]  /*9450*/  LEA R28, P2, R17, R4, 0x1 ;  /* 0x00000004111c7211 */ /* 0x002fc800078408ff */
[----:B------:R-:W-:Y:S01]  /*9460*/  LEA.HI.X.SX32 R17, R17, R0, 0x1, P2 ;  /* 0x0000000011117211 */ /* 0x000fe200010f0eff */
[----:B------:R1:W-:Y:S01]  /*9470*/  STL [R1+0x598], R28 ;  /* 0x0005981c01007387 */ /* 0x0003e20000100800 */
[----:B0-----:R-:W-:-:S03]  /*9480*/  LEA R27, P1, R15, R4, 0x1 ;  /* 0x000000040f1b7211 */ /* 0x001fc600078208ff */
[----:B------:R0:W-:Y:S01]  /*9490*/  STL [R1+0x564], R26 ;  /* 0x0005641a01007387 */ /* 0x0001e20000100800 */
[----:B------:R-:W-:-:S03]  /*94a0*/  LEA.HI.X.SX32 R15, R15, R0, 0x1, P1 ;  /* 0x000000000f0f7211 */ /* 0x000fc600008f0eff */
[----:B------:R-:W-:Y:S01]  /*94b0*/  STL [R1+0x5a0], R27 ;  /* 0x0005a01b01007387 */ /* 0x000fe20000100800 */
[----:B-1----:R-:W-:-:S03]  /*94c0*/  CS2R R28, SRZ ;  /* 0x00000000001c7805 */ /* 0x002fc6000001ff00 */
[----:B------:R1:W-:Y:S01]  /*94d0*/  STL [R1+0x56c], R25 ;  /* 0x00056c1901007387 */ /* 0x0003e20000100800 */
[----:B0-----:R-:W-:-:S04]  /*94e0*/  LEA R26, P0, R13, R4, 0x1 ;  /* 0x000000040d1a7211 */ /* 0x001fc800078008ff */
[----:B------:R-:W-:Y:S01]  /*94f0*/  LEA.HI.X.SX32 R13, R13, R0, 0x1, P0 ;  /* 0x000000000d0d7211 */ /* 0x000fe200000f0eff */
[----:B------:R0:W-:Y:S01]  /*9500*/  STL [R1+0x5a8], R26 ;  /* 0x0005a81a01007387 */ /* 0x0001e20000100800 */
[----:B-1----:R-:W-:-:S03]  /*9510*/  LEA R25, P6, R11, R4, 0x1 ;  /* 0x000000040b197211 */ /* 0x002fc600078c08ff */
        /* <DEDUP_REMOVED lines=16> */
[----:B------:R-:W-:Y:S01]  /*9620*/  STL [R1+0x5c8], R21 ;  /* 0x0005c81501007387 */ /* 0x000fe20000100800 */
[----:B-1----:R-:W-:-:S03]  /*9630*/  LEA R19, P2, R10, R4, 0x1 ;  /* 0x000000040a137211 */ /* 0x002fc600078408ff */
[----:B------:R0:W-:Y:S04]  /*9640*/  STL [R1+0x594], R17 ;  /* 0x0005941101007387 */ /* 0x0001e80000100800 */
[----:B------:R-:W-:Y:S04]  /*9650*/  STL [R1+0x5d0], R19 ;  /* 0x0005d01301007387 */ /* 0x000fe80000100800 */
[----:B------:R1:W-:Y:S01]  /*9660*/  STL [R1+0x59c], R15 ;  /* 0x00059c0f01007387 */ /* 0x0003e20000100800 */
[----:B0-----:R-:W-:-:S05]  /*9670*/  LEA R17, P1, R12, R4, 0x1 ;  /* 0x000000040c117211 */ /* 0x001fca00078208ff */
        /* <DEDUP_REMOVED lines=14> */
[----:B------:R0:W-:Y:S01]  /*9760*/  STL [R1+0x5c4], R8 ;  /* 0x0005c40801007387 */ /* 0x0001e20000100800 */
[-C--:B------:R-:W-:Y:S02]  /*9770*/  LEA.HI.X.SX32 R4, R10, R0.reuse, 0x1, P2 ;  /* 0x000000000a047211 */ /* 0x080fe400010f0eff */
[C---:B------:R-:W-:Y:S01]  /*9780*/  LEA R10, P2, R7.reuse, UR6, 0x1 ;  /* 0x00000006070a7c11 */ /* 0x040fe2000f8408ff */
[----:B------:R1:W-:Y:S01]  /*9790*/  STL [R1+0x9f8], R6 ;  /* 0x0009f80601007387 */ /* 0x0003e20000100800 */
[----:B------:R-:W-:Y:S02]  /*97a0*/  UIADD3 UR6, UP0, UR10, 0x2, URZ ;  /* 0x000000020a067890 */ /* 0x000fe4000ff1e03f */
[----:B------:R-:W-:Y:S01]  /*97b0*/  LEA.HI.X.SX32 R7, R7, UR7, 0x1, P2 ;  /* 0x0000000707077c11 */ /* 0x000fe200090f0eff */
[----:B------:R2:W-:Y:S01]  /*97c0*/  STL [R1+0x5cc], R4 ;  /* 0x0005cc0401007387 */ /* 0x0005e20000100800 */
[----:B------:R-:W-:Y:S01]  /*97d0*/  UIADD3.X UR7, UR4, 0x40000040, URZ, UP0, !UPT ;  /* 0x4000004004077890 */ /* 0x000fe200087fe43f */
[----:B0-----:R-:W-:Y:S01]  /*97e0*/  LEA.HI.X.SX32 R8, R16, R0, 0x1, P6 ;  /* 0x0000000010087211 */ /* 0x001fe200030f0eff */
[----:B------:R-:W-:-:S02]  /*97f0*/  USHF.R.S32.HI UR4, URZ, 0x1f, UR13 ;  /* 0x0000001f3f047899 */ /* 0x000fc4000801140d */
[----:B------:R-:W-:Y:S01]  /*9800*/  UIADD3.64 UR38, UR6, 0x2, URZ ;  /* 0x0000000206267897 */ /* 0x000fe2000fffe03f */
[-C--:B-1----:R-:W-:Y:S01]  /*9810*/  LEA.HI.X.SX32 R6, R12, R0.reuse, 0x1, P1 ;  /* 0x000000000c067211 */ /* 0x082fe200008f0eff */
[----:B------:R-:W-:Y:S02]  /*9820*/  USHF.L.U64.HI UR13, UR13, 0x1, UR4 ;  /* 0x000000010d0d7899 */ /* 0x000fe40008010204 */
[----:B------:R-:W-:Y:S01]  /*9830*/  UIADD3.64 UR34, UR6, 0x4, URZ ;  /* 0x0000000406227897 */ /* 0x000fe2000fffe03f */
[----:B--2---:R-:W-:Y:S01]  /*9840*/  LEA.HI.X.SX32 R4, R14, R0, 0x1, P0 ;  /* 0x000000000e047211 */ /* 0x004fe200000f0eff */
[----:B------:R0:W-:Y:S01]  /*9850*/  STL [R1+0x5d4], R6 ;  /* 0x0005d40601007387 */ /* 0x0001e20000100800 */
[----:B------:R-:W-:Y:S02]  /*9860*/  UIADD3.64 UR30, UR6, 0x7fe, URZ ;  /* 0x000007fe061e7897 */ /* 0x000fe4000fffe03f */
[----:B------:R-:W-:Y:S01]  /*9870*/  UIADD3.64 UR26, UR6, 0x800, URZ ;  /* 0x00000800061a7897 */ /* 0x000fe2000fffe03f */
[----:B------:R1:W-:Y:S01]  /*9880*/  STL [R1+0x5dc], R4 ;  /* 0x0005dc0401007387 */ /* 0x0003e20000100800 */
[----:B------:R-:W-:-:S02]  /*9890*/  UIADD3.64 UR22, UR6, 0x802, URZ ;  /* 0x0000080206167897 */ /* 0x000fc4000fffe03f */
[----:B------:R-:W-:Y:S01]  /*98a0*/  UIADD3.64 UR18, UR6, 0x804, URZ ;  /* 0x0000080406127897 */ /* 0x000fe2000fffe03f */
[----:B------:R-:W-:Y:S01]  /*98b0*/  STL [R1+0x5e4], R8 ;  /* 0x0005e40801007387 */ /* 0x000fe20000100800 */
[-C--:B0-----:R-:W-:Y:S02]  /*98c0*/  LEA.HI.X.SX32 R6, R18, R0.reuse, 0x1, P5 ;  /* 0x0000000012067211 */ /* 0x081fe400028f0eff */
[----:B-1----:R-:W-:-:S03]  /*98d0*/  LEA.HI.X.SX32 R4, R20, R0, 0x1, P4 ;  /* 0x0000000014047211 */ /* 0x002fc600020f0eff */
[----:B------:R-:W-:Y:S01]  /*98e0*/  STL [R1+0x9e8], R6 ;  /* 0x0009e80601007387 */ /* 0x000fe20000100800 */
[----:B------:R-:W-:-:S03]  /*98f0*/  LEA.HI.X.SX32 R0, R22, R0, 0x1, P3 ;  /* 0x0000000016007211 */ /* 0x000fc600018f0eff */
[----:B------:R0:W-:Y:S04]  /*9900*/  STL [R1+0x9f0], R4 ;  /* 0x0009f00401007387 */ /* 0x0001e80000100800 */
[----:B------:R1:W-:Y:S04]  /*9910*/  STL [R1+0x5e8], R0 ;  /* 0x0005e80001007387 */ /* 0x0003e80000100800 */
[----:B------:R-:W-:Y:S01]  /*9920*/  STL [R1+0x200], RZ ;  /* 0x000200ff01007387 */ /* 0x000fe20000100800 */
[----:B0-----:R-:W0:Y:S03]  /*9930*/  LDC R4, c[0x0][0x238] ;  /* 0x00008e00ff047b82 */ /* 0x001e260000000800 */
[----:B------:R-:W-:Y:S04]  /*9940*/  STL [R1], RZ ;  /* 0x000000ff01007387 */ /* 0x000fe80000100800 */
[----:B------:R-:W-:Y:S04]  /*9950*/  STL [R1+0x4], RZ ;  /* 0x000004ff01007387 */ /* 0x000fe80000100800 */
[----:B------:R-:W-:Y:S04]  /*9960*/  STL [R1+0x8], RZ ;  /* 0x000008ff01007387 */ /* 0x000fe80000100800 */
[----:B------:R-:W-:Y:S04]  /*9970*/  STL [R1+0xc], RZ ;  /* 0x00000cff01007387 */ /* 0x000fe80000100800 */
[----:B------:R-:W-:Y:S04]  /*9980*/  STL [R1+0x10], RZ ;  /* 0x000010ff01007387 */ /* 0x000fe80000100800 */
[----:B------:R-:W-:Y:S01]  /*9990*/  STL [R1+0x14], RZ ;  /* 0x000014ff01007387 */ /* 0x000fe20000100800 */
[----:B0-----:R-:W-:-:S03]  /*99a0*/  IMAD R161, R4, 0xfe, RZ ;  /* 0x000000fe04a17824 */ /* 0x001fc600078e02ff */
[----:B------:R-:W-:Y:S01]  /*99b0*/  STL [R1+0x18], RZ ;  /* 0x000018ff01007387 */ /* 0x000fe20000100800 */
[C---:B------:R-:W-:Y:S01]  /*99c0*/  IMAD R162, R4.reuse, 0xfa, RZ ;  /* 0x000000fa04a27824 */ /* 0x040fe200078e02ff */
[----:B------:R-:W-:Y:S02]  /*99d0*/  IADD3 R161, P2, R161, R10, RZ ;  /* 0x0000000aa1a17210 */ /* 0x000fe40007f5e0ff */
[----:B------:R-:W-:Y:S01]  /*99e0*/  STL [R1+0x1c], RZ ;  /* 0x00001cff01007387 */ /* 0x000fe20000100800 */
[C---:B------:R-:W-:Y:S02]  /*99f0*/  IMAD R163, R4.reuse, 0xf6, RZ ;  /* 0x000000f604a37824 */ /* 0x040fe400078e02ff */
[C---:B------:R-:W-:Y:S01]  /*9a00*/  IMAD R164, R4.reuse, 0xf2, RZ ;  /* 0x000000f204a47824 */ /* 0x040fe200078e02ff */
[----:B------:R-:W-:Y:S01]  /*9a10*/  STL [R1+0x20], RZ ;  /* 0x000020ff01007387 */ /* 0x000fe20000100800 */
[C---:B------:R-:W-:Y:S02]  /*9a20*/  IMAD R165, R4.reuse, 0xee, RZ ;  /* 0x000000ee04a57824 */ /* 0x040fe400078e02ff */
[C---:B------:R-:W-:Y:S01]  /*9a30*/  IMAD R166, R4.reuse, 0xea, RZ ;  /* 0x000000ea04a67824 */ /* 0x040fe200078e02ff */
[----:B------:R-:W-:Y:S01]  /*9a40*/  STL [R1+0x24], RZ ;  /* 0x000024ff01007387 */ /* 0x000fe20000100800 */
[----:B------:R-:W-:-:S02]  /*9a50*/  IMAD R167, R4, 0xe6, RZ ;  /* 0x000000e604a77824 */ /* 0x000fc400078e02ff */
[C---:B------:R-:W-:Y:S01]  /*9a60*/  IMAD R168, R4.reuse, 0x7f, RZ ;  /* 0x0000007f04a87824 */ /* 0x040fe200078e02ff */
        /* <DEDUP_REMOVED lines=212> */
[C---:B------:R-:W-:Y:S01]  /*a7b0*/  IMAD.SHL.U32 R160, R4.reuse, 0x2, RZ ;  /* 0x0000000204a07824 */ /* 0x040fe200078e00ff */
[----:B------:R-:W-:Y:S01]  /*a7c0*/  STL [R1+0x144], RZ ;  /* 0x000144ff01007387 */ /* 0x000fe20000100800 */
[----:B------:R-:W-:-:S03]  /*a7d0*/  IMAD.SHL.U32 R6, R4, 0x80, RZ ;  /* 0x0000008004067824 */ /* 0x000fc600078e00ff */
[----:B------:R-:W-:Y:S02]  /*a7e0*/  STL [R1+0x148], RZ ;  /* 0x000148ff01007387 */ /* 0x000fe40000100800 */
[----:B-1----:R-:W-:Y:S02]  /*a7f0*/  SHF.R.S32.HI R0, RZ, 0x1f, R6 ;  /* 0x0000001fff007819 */ /* 0x002fe40000011406 */
[----:B------:R-:W-:Y:S02]  /*a800*/  STL [R1+0x14c], RZ ;  /* 0x00014cff01007387 */ /* 0x000fe40000100800 */
[C---:B------:R-:W-:Y:S01]  /*a810*/  SHF.L.U64.HI R0, R6.reuse, 0x1, R0 ;  /* 0x0000000106007819 */ /* 0x040fe20000010200 */
[----:B------:R-:W-:Y:S01]  /*a820*/  IMAD.SHL.U32 R6, R6, 0x2, RZ ;  /* 0x0000000206067824 */ /* 0x000fe200078e00ff */
[----:B------:R-:W-:Y:S04]  /*a830*/  STL [R1+0x150], RZ ;  /* 0x000150ff01007387 */ /* 0x000fe80000100800 */
        /* <DEDUP_REMOVED lines=43> */
[----:B------:R0:W-:Y:S04]  /*aaf0*/  STL [R1+0xa10], R117 ;  /* 0x000a107501007387 */ /* 0x0001e80000100800 */
[----:B------:R1:W-:Y:S01]  /*ab00*/  STL [R1+0x5f0], R161 ;  /* 0x0005f0a101007387 */ /* 0x0003e20000100800 */
[----:B0-----:R-:W-:-:S02]  /*ab10*/  IADD3 R117, P4, R162, R10, RZ ;  /* 0x0000000aa2757210 */ /* 0x001fc40007f9e0ff */
[-C--:B------:R-:W-:Y:S02]  /*ab20*/  IADD3 R162, P6, R164, R10.reuse, RZ ;  /* 0x0000000aa4a27210 */ /* 0x080fe40007fde0ff */
[----:B-1----:R-:W-:Y:S01]  /*ab30*/  IADD3 R161, P5, R163, R10, RZ ;  /* 0x0000000aa3a17210 */ /* 0x002fe20007fbe0ff */
[----:B------:R0:W-:Y:S01]  /*ab40*/  STL [R1+0x600], R117 ;  /* 0x0006007501007387 */ /* 0x0001e20000100800 */
[----:B------:R-:W-:-:S03]  /*ab50*/  IMAD.SHL.U32 R163, R4, 0x20, RZ ;  /* 0x0000002004a37824 */ /* 0x000fc600078e00ff */
[----:B------:R1:W-:Y:S04]  /*ab60*/  STL [R1+0x610], R161 ;  /* 0x000610a101007387 */ /* 0x0003e80000100800 */
[----:B------:R2:W-:Y:S01]  /*ab70*/  STL [R1+0x620], R162 ;  /* 0x000620a201007387 */ /* 0x0005e20000100800 */
[-C--:B0-----:R-:W-:Y:S02]  /*ab80*/  IADD3 R117, P0, R165, R10.reuse, RZ ;  /* 0x0000000aa5757210 */ /* 0x081fe40007f1e0ff */
[----:B-1----:R-:W-:-:S03]  /*ab90*/  IADD3 R161, P3, R166, R10, RZ ;  /* 0x0000000aa6a17210 */ /* 0x002fc60007f7e0ff */
[----:B------:R0:W-:Y:S01]  /*aba0*/  STL [R1+0x630], R117 ;  /* 0x0006307501007387 */ /* 0x0001e20000100800 */
[----:B--2---:R-:W-:-:S03]  /*abb0*/  IADD3 R162, P1, R167, R10, RZ ;  /* 0x0000000aa7a27210 */ /* 0x004fc60007f3e0ff */
[----:B------:R1:W-:Y:S04]  /*abc0*/  STL [R1+0x640], R161 ;  /* 0x000640a101007387 */ /* 0x0003e80000100800 */
[----:B------:R2:W-:Y:S01]  /*abd0*/  STL [R1+0x650], R162 ;  /* 0x000650a201007387 */ /* 0x0005e20000100800 */
[----:B0-----:R-:W-:Y:S02]  /*abe0*/  LEA.HI.X.SX32 R117, R168, R7, 0x1, P2 ;  /* 0x00000007a8757211 */ /* 0x001fe400010f0eff */
[----:B-1----:R-:W-:-:S03]  /*abf0*/  IADD3 R161, P2, R169, R10, RZ ;  /* 0x0000000aa9a17210 */ /* 0x002fc60007f5e0ff */
[----:B------:R0:W-:Y:S01]  /*ac00*/  STL [R1+0x5ec], R117 ;  /* 0x0005ec7501007387 */ /* 0x0001e20000100800 */
[----:B--2---:R-:W-:-:S03]  /*ac10*/  LEA.HI.X.SX32 R162, R170, R7, 0x1, P4 ;  /* 0x00000007aaa27211 */ /* 0x004fc600020f0eff */
[----:B------:R1:W-:Y:S04]  /*ac20*/  STL [R1+0x660], R161 ;  /* 0x000660a101007387 */ /* 0x0003e80000100800 */
[----:B------:R2:W-:Y:S01]  /*ac30*/  STL [R1+0x5fc], R162 ;  /* 0x0005fca201007387 */ /* 0x0005e20000100800 */
[----:B0-----:R-:W-:Y:S02]  /*ac40*/  IADD3 R117, P4, R171, R10, RZ ;  /* 0x0000000aab757210 */ /* 0x001fe40007f9e0ff */
[----:B-1----:R-:W-:-:S03]  /*ac50*/  LEA.HI.X.SX32 R161, R172, R7, 0x1, P5 ;  /* 0x00000007aca17211 */ /* 0x002fc600028f0eff */
        /* <DEDUP_REMOVED lines=121> */
[-C--:B------:R-:W-:Y:S01]  /*b3f0*/  IADD3 R8, P0, R9, R10.reuse, RZ ;  /* 0x0000000a09087210 */ /* 0x080fe20007f1e0ff */
[----:B--2---:R-:W-:Y:S02]  /*b400*/  IMAD.SHL.U32 R162, R4, 0x10, RZ ;  /* 0x0000001004a27824 */ /* 0x004fe400078e00ff */
[----:B------:R1:W-:Y:S04]  /*b410*/  STL [R1+0x5f4], R161 ;  /* 0x0005f4a101007387 */ /* 0x0003e80000100800 */
[----:B------:R2:W-:Y:S01]  /*b420*/  STL [R1+0x800], R8 ;  /* 0x0008000801007387 */ /* 0x0005e20000100800 */
[----:B0-----:R-:W-:Y:S02]  /*b430*/  LEA.HI.X.SX32 R117, R231, R7, 0x1, P5 ;  /* 0x00000007e7757211 */ /* 0x001fe400028f0eff */
[----:B-1----:R-:W-:-:S03]  /*b440*/  IADD3 R161, P5, R232, R10, RZ ;  /* 0x0000000ae8a17210 */ /* 0x002fc60007fbe0ff */
[----:B------:R0:W-:Y:S01]  /*b450*/  STL [R1+0x7ec], R117 ;  /* 0x0007ec7501007387 */ /* 0x0001e20000100800 */
[----:B--2---:R-:W-:-:S03]  /*b460*/  LEA.HI.X.SX32 R8, R9, R7, 0x1, P3 ;  /* 0x0000000709087211 */ /* 0x004fc600018f0eff */
[----:B------:R1:W-:Y:S01]  /*b470*/  STL [R1+0x6b8], R161 ;  /* 0x0006b8a101007387 */ /* 0x0003e20000100800 */
[----:B------:R-:W-:-:S03]  /*b480*/  LEA.HI.X.SX32 R9, R233, R7, 0x1, P0 ;  /* 0x00000007e9097211 */ /* 0x000fc600000f0eff */
[----:B------:R2:W-:Y:S01]  /*b490*/  STL [R1+0x614], R8 ;  /* 0x0006140801007387 */ /* 0x0005e20000100800 */
[CC--:B0-----:R-:W-:Y:S02]  /*b4a0*/  IADD3 R117, P3, R11.reuse, R10.reuse, RZ ;  /* 0x0000000a0b757210 */ /* 0x0c1fe40007f7e0ff */
[----:B------:R-:W-:Y:S01]  /*b4b0*/  LEA.HI.X.SX32 R11, R11, R7, 0x1, P1 ;  /* 0x000000070b0b7211 */ /* 0x000fe200008f0eff */
[----:B-1----:R-:W-:Y:S02]  /*b4c0*/  IMAD R161, R4, 0x29, RZ ;  /* 0x0000002904a17824 */ /* 0x002fe400078e02ff */
[----:B------:R0:W-:Y:S01]  /*b4d0*/  STL [R1+0x810], R117 ;  /* 0x0008107501007387 */ /* 0x0001e20000100800 */
[----:B--2---:R-:W-:-:S03]  /*b4e0*/  IADD3 R8, P0, R234, R10, RZ ;  /* 0x0000000aea087210 */ /* 0x004fc60007f1e0ff */
[----:B------:R1:W-:Y:S04]  /*b4f0*/  STL [R1+0x7fc], R9 ;  /* 0x0007fc0901007387 */ /* 0x0003e80000100800 */
[----:B------:R2:W-:Y:S01]  /*b500*/  STL [R1+0x6d8], R8 ;  /* 0x0006d80801007387 */ /* 0x0005e20000100800 */
[----:B0-----:R-:W-:-:S03]  /*b510*/  IMAD R117, R4, 0xe8, RZ ;  /* 0x000000e804757824 */ /* 0x001fc600078e02ff */
[----:B------:R0:W-:Y:S01]  /*b520*/  STL [R1+0x634], R11 ;  /* 0x0006340b01007387 */ /* 0x0001e20000100800 */
[----:B-1----:R-:W-:Y:S02]  /*b530*/  IADD3 R9, P1, R12, R10, RZ ;  /* 0x0000000a0c097210 */ /* 0x002fe40007f3e0ff */
[----:B--2---:R-:W-:-:S03]  /*b540*/  LEA.HI.X.SX32 R8, R235, R7, 0x1, P3 ;  /* 0x00000007eb087211 */ /* 0x004fc600018f0eff */
[----:B------:R1:W-:Y:S01]  /*b550*/  STL [R1+0x820], R9 ;  /* 0x0008200901007387 */ /* 0x0003e20000100800 */
[----:B0-----:R-:W-:-:S03]  /*b560*/  IADD3 R11, P3, R236, R10, RZ ;  /* 0x0000000aec0b7210 */ /* 0x001fc60007f7e0ff */
[----:B------:R0:W-:Y:S04]  /*b570*/  STL [R1+0x80c], R8 ;  /* 0x00080c0801007387 */ /* 0x0001e80000100800 */
[----:B------:R2:W-:Y:S01]  /*b580*/  STL [R1+0x6f8], R11 ;  /* 0x0006f80b01007387 */ /* 0x0005e20000100800 */
[----:B-1----:R-:W-:Y:S02]  /*b590*/  LEA.HI.X.SX32 R9, R12, R7, 0x1, P2 ;  /* 0x000000070c097211 */ /* 0x002fe400010f0eff */
[----:B0-----:R-:W-:-:S03]  /*b5a0*/  IADD3 R8, P2, R13, R10, RZ ;  /* 0x0000000a0d087210 */ /* 0x001fc60007f5e0ff */
        /* <DEDUP_REMOVED lines=57> */
[----:B------:R-:W-:Y:S01]  /*b940*/  STL [R1+0x8a0], R11 ;  /* 0x0008a00b01007387 */ /* 0x000fe20000100800 */
[----:B0-----:R-:W-:Y:S02]  /*b950*/  LEA.HI.X.SX32 R9, R251, R7, 0x1, P1 ;  /* 0x00000007fb097211 */ /* 0x001fe400008f0eff */
[----:B-1----:R-:W-:-:S03]  /*b960*/  IADD3 R8, P1, R252, R10, RZ ;  /* 0x0000000afc087210 */ /* 0x002fc60007f3e0ff */
[----:B------:R0:W-:Y:S04]  /*b970*/  STL [R1+0x88c], R9 ;  /* 0x00088c0901007387 */ /* 0x0001e80000100800 */
[----:B------:R1:W-:Y:S01]  /*b980*/  STL [R1+0x608], R8 ;  /* 0x0006080801007387 */ /* 0x0003e20000100800 */
[-C--:B0-----:R-:W-:Y:S01]  /*b990*/  LEA.HI.X.SX32 R9, R161, R7.reuse, 0x1, P2 ;  /* 0x00000007a1097211 */ /* 0x081fe200010f0eff */
[----:B------:R-:W-:Y:S01]  /*b9a0*/  IMAD R161, R4, 0x27, RZ ;  /* 0x0000002704a17824 */ /* 0x000fe200078e02ff */
[----:B-1----:R-:W-:Y:S02]  /*b9b0*/  LEA.HI.X.SX32 R8, R20, R7, 0x1, P4 ;  /* 0x0000000714087211 */ /* 0x002fe400020f0eff */
[----:B------:R-:W-:-:S03]  /*b9c0*/  IADD3 R11, P4, R21, R10, RZ ;  /* 0x0000000a150b7210 */ /* 0x000fc60007f9e0ff */
[----:B------:R0:W-:Y:S04]  /*b9d0*/  STL [R1+0x754], R8 ;  /* 0x0007540801007387 */ /* 0x0001e80000100800 */
[----:B------:R-:W-:Y:S04]  /*b9e0*/  STL [R1+0x8b0], R11 ;  /* 0x0008b00b01007387 */ /* 0x000fe80000100800 */
[----:B------:R1:W-:Y:S01]  /*b9f0*/  STL [R1+0x89c], R9 ;  /* 0x00089c0901007387 */ /* 0x0003e20000100800 */
[----:B0-----:R-:W-:Y:S01]  /*ba00*/  IADD3 R8, P2, R117, R10, RZ ;  /* 0x0000000a75087210 */ /* 0x001fe20007f5e0ff */
[----:B------:R-:W-:-:S04]  /*ba10*/  IMAD R117, R4, 0xd8, RZ ;  /* 0x000000d804757824 */ /* 0x000fc800078e02ff */
[----:B------:R0:W-:Y:S01]  /*ba20*/  STL [R1+0x648], R8 ;  /* 0x0006480801007387 */ /* 0x0001e20000100800 */
[-C--:B-1----:R-:W-:Y:S01]  /*ba30*/  LEA.HI.X.SX32 R9, R161, R7.reuse, 0x1, P4 ;  /* 0x00000007a1097211 */ /* 0x082fe200020f0eff */
[----:B------:R-:W-:Y:S01]  /*ba40*/  IMAD R161, R4, 0x25, RZ ;  /* 0x0000002504a17824 */ /* 0x000fe200078e02ff */
[----:B0-----:R-:W-:Y:S02]  /*ba50*/  LEA.HI.X.SX32 R8, R21, R7, 0x1, P6 ;  /* 0x0000000715087211 */ /* 0x001fe400030f0eff */
[----:B------:R-:W-:-:S03]  /*ba60*/  IADD3 R11, P6, R22, R10, RZ ;  /* 0x0000000a160b7210 */ /* 0x000fc60007fde0ff */
[----:B------:R0:W-:Y:S04]  /*ba70*/  STL [R1+0x774], R8 ;  /* 0x0007740801007387 */ /* 0x0001e80000100800 */
[----:B------:R-:W-:Y:S04]  /*ba80*/  STL [R1+0x8c0], R11 ;  /* 0x0008c00b01007387 */ /* 0x000fe80000100800 */
[----:B------:R1:W-:Y:S01]  /*ba90*/  STL [R1+0x8ac], R9 ;  /* 0x0008ac0901007387 */ /* 0x0003e20000100800 */
[----:B0-----:R-:W-:Y:S01]  /*baa0*/  IADD3 R8, P4, R117, R10, RZ ;  /* 0x0000000a75087210 */ /* 0x001fe20007f9e0ff */
[----:B------:R-:W-:-:S04]  /*bab0*/  IMAD R117, R4, 0xc8, RZ ;  /* 0x000000c804757824 */ /* 0x000fc800078e02ff */
[----:B------:R0:W-:Y:S01]  /*bac0*/  STL [R1+0x688], R8 ;  /* 0x0006880801007387 */ /* 0x0001e20000100800 */
[----:B-1----:R-:W-:Y:S02]  /*bad0*/  LEA.HI.X.SX32 R9, R22, R7, 0x1, P5 ;  /* 0x0000000716097211 */ /* 0x002fe400028f0eff */
[----:B------:R-:W-:-:S03]  /*bae0*/  IADD3 R11, P5, R23, R10, RZ ;  /* 0x0000000a170b7210 */ /* 0x000fc60007fbe0ff */
[----:B------:R1:W-:Y:S01]  /*baf0*/  STL [R1+0x794], R9 ;  /* 0x0007940901007387 */ /* 0x0003e20000100800 */
[-C--:B0-----:R-:W-:Y:S01]  /*bb00*/  LEA.HI.X.SX32 R8, R161, R7.reuse, 0x1, P6 ;  /* 0x00000007a1087211 */ /* 0x081fe200030f0eff */
[C---:B------:R-:W-:Y:S02]  /*bb10*/  IMAD R161, R4.reuse, 0xb8, RZ ;  /* 0x000000b804a17824 */ /* 0x040fe400078e02ff */
[----:B------:R0:W-:Y:S04]  /*bb20*/  STL [R1+0x8d0], R11 ;  /* 0x0008d00b01007387 */ /* 0x0001e80000100800 */
[----:B------:R2:W-:Y:S01]  /*bb30*/  STL [R1+0x8bc], R8 ;  /* 0x0008bc0801007387 */ /* 0x0005e20000100800 */
[----:B-1----:R-:W-:Y:S01]  /*bb40*/  IADD3 R9, P6, R117, R10, RZ ;  /* 0x0000000a75097210 */ /* 0x002fe20007fde0ff */
[----:B------:R-:W-:Y:S01]  /*bb50*/  IMAD R117, R4, 0x23, RZ ;  /* 0x0000002304757824 */ /* 0x000fe200078e02ff */
[----:B0-----:R-:W-:-:S03]  /*bb60*/  LEA.HI.X.SX32 R11, R118, R7, 0x1, P3 ;  /* 0x00000007760b7211 */ /* 0x001fc600018f0eff */
[----:B------:R0:W-:Y:S01]  /*bb70*/  STL [R1+0x6c8], R9 ;  /* 0x0006c80901007387 */ /* 0x0001e20000100800 */
[----:B--2---:R-:W-:-:S05]  /*bb80*/  LEA.HI.X.SX32 R8, R23, R7, 0x1, P0 ;  /* 0x0000000717087211 */ /* 0x004fca00000f0eff */
[----:B------:R1:W-:Y:S01]  /*bb90*/  STL [R1+0x7b4], R8 ;  /* 0x0007b40801007387 */ /* 0x0003e20000100800 */
[----:B0-----:R-:W-:-:S05]  /*bba0*/  IADD3 R9, P0, R118, R10, RZ ;  /* 0x0000000a76097210 */ /* 0x001fca0007f1e0ff */
[----:B------:R0:W-:Y:S01]  /*bbb0*/  STL [R1+0x8e0], R9 ;  /* 0x0008e00901007387 */ /* 0x0001e20000100800 */
[----:B-1----:R-:W-:Y:S01]  /*bbc0*/  LEA.HI.X.SX32 R8, R117, R7, 0x1, P5 ;  /* 0x0000000775087211 */ /* 0x002fe200028f0eff */
[----:B------:R-:W-:-:S04]  /*bbd0*/  IMAD R117, R4, 0x21, RZ ;  /* 0x0000002104757824 */ /* 0x000fc800078e02ff */
[----:B------:R1:W-:Y:S01]  /*bbe0*/  STL [R1+0x8cc], R8 ;  /* 0x0008cc0801007387 */ /* 0x0003e20000100800 */
[----:B0-----:R-:W-:Y:S01]  /*bbf0*/  IADD3 R9, P5, R161, R10, RZ ;  /* 0x0000000aa1097210 */ /* 0x001fe20007fbe0ff */
[----:B------:R-:W-:-:S04]  /*bc00*/  IMAD R161, R4, 0xa8, RZ ;  /* 0x000000a804a17824 */ /* 0x000fc800078e02ff */
[----:B------:R0:W-:Y:S01]  /*bc10*/  STL [R1+0x708], R9 ;  /* 0x0007080901007387 */ /* 0x0001e20000100800 */
[----:B-1----:R-:W-:-:S03]  /*bc20*/  IADD3 R8, P3, R119, R10, RZ ;  /* 0x0000000a77087210 */ /* 0x002fc60007f7e0ff */
[----:B------:R1:W-:Y:S04]  /*bc30*/  STL [R1+0x7d4], R11 ;  /* 0x0007d40b01007387 */ /* 0x0003e80000100800 */
[----:B------:R2:W-:Y:S01]  /*bc40*/  STL [R1+0x7f8], R8 ;  /* 0x0007f80801007387 */ /* 0x0005e20000100800 */
[-C--:B0-----:R-:W-:Y:S01]  /*bc50*/  LEA.HI.X.SX32 R9, R117, R7.reuse, 0x1, P0 ;  /* 0x0000000775097211 */ /* 0x081fe200000f0eff */
[----:B------:R-:W-:Y:S01]  /*bc60*/  IMAD R117, R4, 0x1f, RZ ;  /* 0x0000001f04757824 */ /* 0x000fe200078e02ff */
[----:B-1----:R-:W-:-:S03]  /*bc70*/  LEA.HI.X.SX32 R11, R120, R7, 0x1, P3 ;  /* 0x00000007780b7211 */ /* 0x002fc600018f0eff */
[----:B------:R0:W-:Y:S01]  /*bc80*/  STL [R1+0x8dc], R9 ;  /* 0x0008dc0901007387 */ /* 0x0001e20000100800 */
[----:B--2---:R-:W-:-:S05]  /*bc90*/  IADD3 R8, P0, R120, R10, RZ ;  /* 0x0000000a78087210 */ /* 0x004fca0007f1e0ff */
[----:B------:R1:W-:Y:S01]  /*bca0*/  STL [R1+0x8f0], R8 ;  /* 0x0008f00801007387 */ /* 0x0003e20000100800 */
[----:B0-----:R-:W-:Y:S02]  /*bcb0*/  LEA.HI.X.SX32 R9, R119, R7, 0x1, P1 ;  /* 0x0000000777097211 */ /* 0x001fe400008f0eff */
[----:B------:R-:W-:-:S03]  /*bcc0*/  CS2R R118, SRZ ;  /* 0x0000000000767805 */ /* 0x000fc6000001ff00 */
[----:B------:R0:W-:Y:S01]  /*bcd0*/  STL [R1+0x604], R9 ;  /* 0x0006040901007387 */ /* 0x0001e20000100800 */
[----:B-1----:R-:W-:Y:S01]  /*bce0*/  IADD3 R8, P1, R161, R10, RZ ;  /* 0x0000000aa1087210 */ /* 0x002fe20007f3e0ff */
[----:B------:R-:W-:-:S04]  /*bcf0*/  IMAD R161, R4, 0x98, RZ ;  /* 0x0000009804a17824 */ /* 0x000fc800078e02ff */
[----:B------:R1:W-:Y:S01]  /*bd00*/  STL [R1+0x748], R8 ;  /* 0x0007480801007387 */ /* 0x0003e20000100800 */
[----:B0-----:R-:W-:-:S03]  /*bd10*/  IADD3 R9, P3, R121, R10, RZ ;  /* 0x0000000a79097210 */ /* 0x001fc60007f7e0ff */
[----:B------:R0:W-:Y:S04]  /*bd20*/  STL [R1+0x7f4], R11 ;  /* 0x0007f40b01007387 */ /* 0x0001e80000100800 */
[----:B------:R2:W-:Y:S01]  /*bd30*/  STL [R1+0x818], R9 ;  /* 0x0008180901007387 */ /* 0x0005e20000100800 */
[-C--:B-1----:R-:W-:Y:S01]  /*bd40*/  LEA.HI.X.SX32 R8, R117, R7.reuse, 0x1, P0 ;  /* 0x0000000775087211 */ /* 0x082fe200000f0eff */
[----:B------:R-:W-:Y:S01]  /*bd50*/  IMAD R117, R4, 0x1d, RZ ;  /* 0x0000001d04757824 */ /* 0x000fe200078e02ff */
[----:B0-----:R-:W-:-:S03]  /*bd60*/  LEA.HI.X.SX32 R11, R122, R7, 0x1, P3 ;  /* 0x000000077a0b7211 */ /* 0x001fc600018f0eff */
        /* <DEDUP_REMOVED lines=85> */
[----:B------:R-:W-:Y:S04]  /*c2c0*/  STL [R1+0x8b4], R11 ;  /* 0x0008b40b01007387 */ /* 0x000fe80000100800 */
[----:B------:R0:W-:Y:S01]  /*c2d0*/  STL [R1+0x8d8], R9 ;  /* 0x0008d80901007387 */ /* 0x0001e20000100800 */
[----:B-1----:R-:W-:Y:S01]  /*c2e0*/  LEA.HI.X.SX32 R8, R117, R7, 0x1, P0 ;  /* 0x0000000775087211 */ /* 0x002fe200000f0eff */
[----:B------:R-:W-:-:S04]  /*c2f0*/  IMAD R117, R4, 0x11, RZ ;  /* 0x0000001104757824 */ /* 0x000fc800078e02ff */
[----:B------:R1:W-:Y:S01]  /*c300*/  STL [R1+0x94c], R8 ;  /* 0x00094c0801007387 */ /* 0x0003e20000100800 */
[----:B0-----:R-:W-:-:S05]  /*c310*/  IADD3 R9, P0, R134, R10, RZ ;  /* 0x0000000a86097210 */ /* 0x001fca0007f1e0ff */
[----:B------:R0:W-:Y:S01]  /*c320*/  STL [R1+0x960], R9 ;  /* 0x0009600901007387 */ /* 0x0001e20000100800 */
[-C--:B-1----:R-:W-:Y:S02]  /*c330*/  LEA.HI.X.SX32 R8, R133, R7.reuse, 0x1, P4 ;  /* 0x0000000785087211 */ /* 0x082fe400020f0eff */
[----:B------:R-:W-:Y:S02]  /*c340*/  CS2R R132, SRZ ;  /* 0x0000000000847805 */ /* 0x000fe4000001ff00 */
[----:B------:R-:W-:Y:S01]  /*c350*/  IADD3 R11, P4, R161, R10, RZ ;  /* 0x0000000aa10b7210 */ /* 0x000fe20007f9e0ff */
[----:B------:R-:W-:Y:S01]  /*c360*/  IMAD R161, R4, 0xa0, RZ ;  /* 0x000000a004a17824 */ /* 0x000fe200078e02ff */
[----:B------:R1:W-:Y:S01]  /*c370*/  STL [R1+0x7c4], R8 ;  /* 0x0007c40801007387 */ /* 0x0003e20000100800 */
[----:B0-----:R-:W-:-:S03]  /*c380*/  LEA.HI.X.SX32 R9, R134, R7, 0x1, P3 ;  /* 0x0000000786097211 */ /* 0x001fc600018f0eff */
[----:B------:R0:W-:Y:S04]  /*c390*/  STL [R1+0x668], R11 ;  /* 0x0006680b01007387 */ /* 0x0001e80000100800 */
[----:B------:R2:W-:Y:S01]  /*c3a0*/  STL [R1+0x8d4], R9 ;  /* 0x0008d40901007387 */ /* 0x0005e20000100800 */
[----:B-1----:R-:W-:Y:S02]  /*c3b0*/  IADD3 R8, P3, R135, R10, RZ ;  /* 0x0000000a87087210 */ /* 0x002fe40007f7e0ff */
[----:B0-----:R-:W-:-:S03]  /*c3c0*/  LEA.HI.X.SX32 R11, R117, R7, 0x1, P0 ;  /* 0x00000007750b7211 */ /* 0x001fc600000f0eff */
[----:B------:R0:W-:Y:S01]  /*c3d0*/  STL [R1+0x808], R8 ;  /* 0x0008080801007387 */ /* 0x0001e20000100800 */
[----:B------:R-:W-:Y:S01]  /*c3e0*/  IMAD R117, R4, 0xf, RZ ;  /* 0x0000000f04757824 */ /* 0x000fe200078e02ff */
[----:B--2---:R-:W-:Y:S02]  /*c3f0*/  IADD3 R9, P0, R136, R10, RZ ;  /* 0x0000000a88097210 */ /* 0x004fe40007f1e0ff */
[----:B------:R-:W-:Y:S04]  /*c400*/  STL [R1+0x95c], R11 ;  /* 0x00095c0b01007387 */ /* 0x000fe80000100800 */
[----:B------:R1:W-:Y:S01]  /*c410*/  STL [R1+0x8f8], R9 ;  /* 0x0008f80901007387 */ /* 0x0003e20000100800 */
[----:B0-----:R-:W-:Y:S02]  /*c420*/  LEA.HI.X.SX32 R8, R135, R7, 0x1, P6 ;  /* 0x0000000787087211 */ /* 0x001fe400030f0eff */
[----:B------:R-:W-:-:S03]  /*c430*/  CS2R R134, SRZ ;  /* 0x0000000000867805 */ /* 0x000fc6000001ff00 */
[----:B------:R0:W-:Y:S01]  /*c440*/  STL [R1+0x624], R8 ;  /* 0x0006240801007387 */ /* 0x0001e20000100800 */
[----:B-1----:R-:W-:-:S05]  /*c450*/  IADD3 R9, P6, R137, R10, RZ ;  /* 0x0000000a89097210 */ /* 0x002fca0007fde0ff */
[----:B------:R-:W-:Y:S01]  /*c460*/  STL [R1+0x970], R9 ;  /* 0x0009700901007387 */ /* 0x000fe20000100800 */
[-C--:B0-----:R-:W-:Y:S02]  /*c470*/  LEA.HI.X.SX32 R8, R136, R7.reuse, 0x1, P3 ;  /* 0x0000000788087211 */ /* 0x081fe400018f0eff */
[----:B------:R-:W-:Y:S01]  /*c480*/  IADD3 R11, P3, R161, R10, RZ ;  /* 0x0000000aa10b7210 */ /* 0x000fe20007f7e0ff */
[----:B------:R-:W-:Y:S02]  /*c490*/  IMAD R161, R4, 0xc0, RZ ;  /* 0x000000c004a17824 */ /* 0x000fe400078e02ff */
[----:B------:R0:W-:Y:S04]  /*c4a0*/  STL [R1+0x804], R8 ;  /* 0x0008040801007387 */ /* 0x0001e80000100800 */
[----:B------:R1:W-:Y:S01]  /*c4b0*/  STL [R1+0x768], R11 ;  /* 0x0007680b01007387 */ /* 0x0003e20000100800 */
[----:B0-----:R-:W-:-:S02]  /*c4c0*/  LEA.HI.X.SX32 R8, R137, R7, 0x1, P0 ;  /* 0x0000000789087211 */ /* 0x001fc400000f0eff */
[----:B------:R-:W-:Y:S02]  /*c4d0*/  CS2R R136, SRZ ;  /* 0x0000000000887805 */ /* 0x000fe4000001ff00 */
[----:B------:R-:W-:Y:S02]  /*c4e0*/  IADD3 R9, P0, R138, R10, RZ ;  /* 0x0000000a8a097210 */ /* 0x000fe40007f1e0ff */
[----:B-1----:R-:W-:Y:S01]  /*c4f0*/  LEA.HI.X.SX32 R11, R117, R7, 0x1, P6 ;  /* 0x00000007750b7211 */ /* 0x002fe200030f0eff */
[----:B------:R0:W-:Y:S01]  /*c500*/  STL [R1+0x8f4], R8 ;  /* 0x0008f40801007387 */ /* 0x0001e20000100800 */
[----:B------:R-:W-:-:S03]  /*c510*/  IMAD R117, R4, 0xd, RZ ;  /* 0x0000000d04757824 */ /* 0x000fc600078e02ff */
[----:B------:R1:W-:Y:S04]  /*c520*/  STL [R1+0x848], R9 ;  /* 0x0008480901007387 */ /* 0x0003e80000100800 */
[----:B------:R-:W-:Y:S01]  /*c530*/  STL [R1+0x96c], R11 ;  /* 0x00096c0b01007387 */ /* 0x000fe20000100800 */
[----:B0-----:R-:W-:Y:S02]  /*c540*/  IADD3 R8, P6, R139, R10, RZ ;  /* 0x0000000a8b087210 */ /* 0x001fe40007fde0ff */
[----:B-1----:R-:W-:-:S03]  /*c550*/  LEA.HI.X.SX32 R9, R138, R7, 0x1, P5 ;  /* 0x000000078a097211 */ /* 0x002fc600028f0eff */
[----:B------:R0:W-:Y:S04]  /*c560*/  STL [R1+0x918], R8 ;  /* 0x0009180801007387 */ /* 0x0001e80000100800 */
[----:B------:R1:W-:Y:S01]  /*c570*/  STL [R1+0x6a4], R9 ;  /* 0x0006a40901007387 */ /* 0x0003e20000100800 */
[----:B0-----:R-:W-:Y:S02]  /*c580*/  IADD3 R8, P5, R140, R10, RZ ;  /* 0x0000000a8c087210 */ /* 0x001fe40007fbe0ff */
[----:B-1----:R-:W-:-:S03]  /*c590*/  LEA.HI.X.SX32 R9, R139, R7, 0x1, P0 ;  /* 0x000000078b097211 */ /* 0x002fc600000f0eff */
[----:B------:R0:W-:Y:S01]  /*c5a0*/  STL [R1+0x980], R8 ;  /* 0x0009800801007387 */ /* 0x0001e20000100800 */
[----:B------:R-:W-:-:S03]  /*c5b0*/  CS2R R138, SRZ ;  /* 0x00000000008a7805 */ /* 0x000fc6000001ff00 */
[----:B------:R1:W-:Y:S01]  /*c5c0*/  STL [R1+0x844], R9 ;  /* 0x0008440901007387 */ /* 0x0003e20000100800 */
[----:B0-----:R-:W-:Y:S01]  /*c5d0*/  IADD3 R8, P0, R161, R10, RZ ;  /* 0x0000000aa1087210 */ /* 0x001fe20007f1e0ff */
[----:B------:R-:W-:Y:S01]  /*c5e0*/  IMAD R161, R4, 0x3, RZ ;  /* 0x0000000304a17824 */ /* 0x000fe200078e02ff */
[----:B-1----:R-:W-:-:S03]  /*c5f0*/  LEA.HI.X.SX32 R9, R140, R7, 0x1, P6 ;  /* 0x000000078c097211 */ /* 0x002fc600030f0eff */
[----:B------:R0:W-:Y:S01]  /*c600*/  STL [R1+0x6e8], R8 ;  /* 0x0006e80801007387 */ /* 0x0001e20000100800 */
[----:B------:R-:W-:-:S03]  /*c610*/  IADD3 R11, P6, R141, R10, RZ ;  /* 0x0000000a8d0b7210 */ /* 0x000fc60007fde0ff */
[----:B------:R1:W-:Y:S04]  /*c620*/  STL [R1+0x914], R9 ;  /* 0x0009140901007387 */ /* 0x0003e80000100800 */
[----:B------:R2:W-:Y:S01]  /*c630*/  STL [R1+0x888], R11 ;  /* 0x0008880b01007387 */ /* 0x0005e20000100800 */
[----:B0-----:R-:W-:Y:S01]  /*c640*/  LEA.HI.X.SX32 R8, R117, R7, 0x1, P5 ;  /* 0x0000000775087211 */ /* 0x001fe200028f0eff */
[----:B------:R-:W-:Y:S01]  /*c650*/  IMAD R117, R4, 0xb, RZ ;  /* 0x0000000b04757824 */ /* 0x000fe200078e02ff */
[----:B-1----:R-:W-:-:S03]  /*c660*/  IADD3 R9, P5, R142, R10, RZ ;  /* 0x0000000a8e097210 */ /* 0x002fc60007fbe0ff */
[----:B------:R0:W-:Y:S01]  /*c670*/  STL [R1+0x97c], R8 ;  /* 0x00097c0801007387 */ /* 0x0001e20000100800 */
[----:B--2---:R-:W-:-:S03]  /*c680*/  LEA.HI.X.SX32 R11, R141, R7, 0x1, P1 ;  /* 0x000000078d0b7211 */ /* 0x004fc600008f0eff */
[----:B------:R1:W-:Y:S01]  /*c690*/  STL [R1+0x938], R9 ;  /* 0x0009380901007387 */ /* 0x0003e20000100800 */
[----:B------:R-:W-:-:S03]  /*c6a0*/  CS2R R140, SRZ ;  /* 0x00000000008c7805 */ /* 0x000fc6000001ff00 */
        /* <DEDUP_REMOVED lines=8> */
[-C--:B------:R-:W-:Y:S02]  /*c730*/  IADD3 R11, P5, R145, R10.reuse, RZ ;  /* 0x0000000a910b7210 */ /* 0x080fe40007fbe0ff */
[----:B------:R-:W-:Y:S01]  /*c740*/  CS2R R142, SRZ ;  /* 0x00000000008e7805 */ /* 0x000fe2000001ff00 */
[----:B------:R1:W-:Y:S04]  /*c750*/  STL [R1+0x934], R9 ;  /* 0x0009340901007387 */ /* 0x0003e80000100800 */
[----:B------:R2:W-:Y:S01]  /*c760*/  STL [R1+0x958], R11 ;  /* 0x0009580b01007387 */ /* 0x0005e20000100800 */
[----:B0-----:R-:W-:Y:S01]  /*c770*/  LEA.HI.X.SX32 R8, R117, R7, 0x1, P1 ;  /* 0x0000000775087211 */ /* 0x001fe200008f0eff */
[----:B------:R-:W-:Y:S01]  /*c780*/  IMAD R117, R4, 0x9, RZ ;  /* 0x0000000904757824 */ /* 0x000fe200078e02ff */
        /* <DEDUP_REMOVED lines=8> */
[----:B------:R-:W-:Y:S02]  /*c810*/  CS2R R144, SRZ ;  /* 0x0000000000907805 */ /* 0x000fe4000001ff00 */
[----:B--2---:R-:W-:Y:S01]  /*c820*/  LEA.HI.X.SX32 R11, R146, R7, 0x1, P5 ;  /* 0x00000007920b7211 */ /* 0x004fe200028f0eff */
[----:B------:R1:W-:Y:S01]  /*c830*/  STL [R1+0x8c4], R9 ;  /* 0x0008c40901007387 */ /* 0x0003e20000100800 */
[-C--:B0-----:R-:W-:Y:S02]  /*c840*/  IADD3 R8, P6, R148, R10.reuse, RZ ;  /* 0x0000000a94087210 */ /* 0x081fe40007fde0ff */
[----:B-1----:R-:W-:-:S03]  /*c850*/  IADD3 R9, P5, R149, R10, RZ ;  /* 0x0000000a95097210 */ /* 0x002fc60007fbe0ff */
[----:B------:R0:W-:Y:S04]  /*c860*/  STL [R1+0x908], R8 ;  /* 0x0009080801007387 */ /* 0x0001e80000100800 */
        /* <DEDUP_REMOVED lines=9> */
[----:B------:R2:W-:Y:S01]  /*c900*/  STL [R1+0x664], R9 ;  /* 0x0006640901007387 */ /* 0x0005e20000100800 */
[----:B0-----:R-:W-:Y:S02]  /*c910*/  IADD3 R8, P4, R151, R10, RZ ;  /* 0x0000000a97087210 */ /* 0x001fe40007f9e0ff */
[----:B-1----:R-:W-:-:S03]  /*c920*/  LEA.HI.X.SX32 R11, R148, R7, 0x1, P2 ;  /* 0x00000007940b7211 */ /* 0x002fc600010f0eff */
[----:B------:R0:W-:Y:S01]  /*c930*/  STL [R1+0x8a8], R8 ;  /* 0x0008a80801007387 */ /* 0x0001e20000100800 */
[----:B--2---:R-:W-:-:S03]  /*c940*/  IADD3 R9, P2, R152, R10, RZ ;  /* 0x0000000a98097210 */ /* 0x004fc60007f5e0ff */
[----:B------:R1:W-:Y:S04]  /*c950*/  STL [R1+0x824], R11 ;  /* 0x0008240b01007387 */ /* 0x0003e80000100800 */
[----:B------:R2:W-:Y:S01]  /*c960*/  STL [R1+0x948], R9 ;  /* 0x0009480901007387 */ /* 0x0005e20000100800 */
[-C--:B0-----:R-:W-:Y:S02]  /*c970*/  LEA.HI.X.SX32 R8, R149, R7.reuse, 0x1, P6 ;  /* 0x0000000795087211 */ /* 0x081fe400030f0eff */
[----:B------:R-:W-:Y:S02]  /*c980*/  CS2R R148, SRZ ;  /* 0x0000000000947805 */ /* 0x000fe4000001ff00 */
[----:B-1----:R-:W-:Y:S01]  /*c990*/  LEA.HI.X.SX32 R11, R150, R7, 0x1, P5 ;  /* 0x00000007960b7211 */ /* 0x002fe200028f0eff */
[----:B------:R0:W-:Y:S01]  /*c9a0*/  STL [R1+0x904], R8 ;  /* 0x0009040801007387 */ /* 0x0001e20000100800 */
[----:B--2---:R-:W-:-:S05]  /*c9b0*/  IADD3 R9, P6, R153, R10, RZ ;  /* 0x0000000a99097210 */ /* 0x004fca0007fde0ff */
[----:B------:R1:W-:Y:S01]  /*c9c0*/  STL [R1+0x998], R9 ;  /* 0x0009980901007387 */ /* 0x0003e20000100800 */
[----:B0-----:R-:W-:-:S03]  /*c9d0*/  IADD3 R8, P5, R154, R10, RZ ;  /* 0x0000000a9a087210 */ /* 0x001fc60007fbe0ff */
[----:B------:R0:W-:Y:S04]  /*c9e0*/  STL [R1+0x974], R11 ;  /* 0x0009740b01007387 */ /* 0x0001e80000100800 */
[----:B------:R2:W-:Y:S01]  /*c9f0*/  STL [R1+0x9c0], R8 ;  /* 0x0009c00801007387 */ /* 0x0005e20000100800 */
[----:B-1----:R-:W-:Y:S01]  /*ca00*/  LEA.HI.X.SX32 R9, R117, R7, 0x1, P1 ;  /* 0x0000000775097211 */ /* 0x002fe200008f0eff */
[----:B------:R-:W-:Y:S01]  /*ca10*/  IMAD R117, R4, 0x5, RZ ;  /* 0x0000000504757824 */ /* 0x000fe200078e02ff */
[----:B0-----:R-:W-:-:S03]  /*ca20*/  IADD3 R11, P1, R155, R10, RZ ;  /* 0x0000000a9b0b7210 */ /* 0x001fc60007f3e0ff */
        /* <DEDUP_REMOVED lines=12> */
[----:B-1----:R-:W-:-:S03]  /*caf0*/  LEA.HI.X.SX32 R11, R154, R7, 0x1, P6 ;  /* 0x000000079a0b7211 */ /* 0x002fc600030f0eff */
[----:B------:R0:W-:Y:S01]  /*cb00*/  STL [R1+0x944], R9 ;  /* 0x0009440901007387 */ /* 0x0001e20000100800 */
[----:B--2---:R-:W-:-:S05]  /*cb10*/  IADD3 R8, P2, R158, R10, RZ ;  /* 0x0000000a9e087210 */ /* 0x004fca0007f5e0ff */
[----:B------:R1:W-:Y:S01]  /*cb20*/  STL [R1+0x9b8], R8 ;  /* 0x0009b80801007387 */ /* 0x0003e20000100800 */
[----:B0-----:R-:W-:-:S03]  /*cb30*/  IADD3 R9, P6, R159, R10, RZ ;  /* 0x0000000a9f097210 */ /* 0x001fc60007fde0ff */
[----:B------:R0:W-:Y:S04]  /*cb40*/  STL [R1+0x994], R11 ;  /* 0x0009940b01007387 */ /* 0x0001e80000100800 */
[----:B------:R2:W-:Y:S01]  /*cb50*/  STL [R1+0x9d0], R9 ;  /* 0x0009d00901007387 */ /* 0x0005e20000100800 */
[----:B-1----:R-:W-:Y:S01]  /*cb60*/  LEA.HI.X.SX32 R8, R117, R7, 0x1, P5 ;  /* 0x0000000775087211 */ /* 0x002fe200028f0eff */
[C---:B------:R-:W-:Y:S01]  /*cb70*/  IMAD.SHL.U32 R117, R4.reuse, 0x40, RZ ;  /* 0x0000004004757824 */ /* 0x040fe200078e00ff */
[----:B0-----:R-:W-:-:S03]  /*cb80*/  LEA R11, P5, R4, R10, 0x7 ;  /* 0x0000000a040b7211 */ /* 0x001fc600078a38ff */
        /* <DEDUP_REMOVED lines=19> */
[----:B------:R-:W-:Y:S01]  /*ccc0*/  IMAD.SHL.U32 R161, R4, 0x8, RZ ;  /* 0x0000000804a17824 */ /* 0x000fe200078e00ff */
[----:B--2---:R-:W-:-:S05]  /*ccd0*/  LEA.HI.X.SX32 R9, R159, R7, 0x1, P2 ;  /* 0x000000079f097211 */ /* 0x004fca00010f0eff */
[----:B------:R1:W-:Y:S01]  /*cce0*/  STL [R1+0x9b4], R9 ;  /* 0x0009b40901007387 */ /* 0x0003e20000100800 */
[----:B0-----:R-:W-:-:S05]  /*ccf0*/  IADD3 R8, P2, R160, R10, RZ ;  /* 0x0000000aa0087210 */ /* 0x001fca0007f5e0ff */
[----:B------:R0:W-:Y:S01]  /*cd00*/  STL [R1+0x9e0], R8 ;  /* 0x0009e00801007387 */ /* 0x0001e20000100800 */
[----:B-1----:R-:W-:-:S03]  /*cd10*/  LEA R9, P6, R4, R10, 0x2 ;  /* 0x0000000a04097211 */ /* 0x002fc600078c10ff */
[----:B------:R1:W-:Y:S04]  /*cd20*/  STL [R1+0x9cc], R11 ;  /* 0x0009cc0b01007387 */ /* 0x0003e80000100800 */
[----:B------:R2:W-:Y:S01]  /*cd30*/  STL [R1+0x9d8], R9 ;  /* 0x0009d80901007387 */ /* 0x0005e20000100800 */
[-C--:B0-----:R-:W-:Y:S01]  /*cd40*/  LEA.HI.X.SX32 R8, R117, R7.reuse, 0x1, P5 ;  /* 0x0000000775087211 */ /* 0x081fe200028f0eff */
[----:B------:R-:W-:Y:S01]  /*cd50*/  IMAD.SHL.U32 R117, R4, 0x4, RZ ;  /* 0x0000000404757824 */ /* 0x000fe200078e00ff */
[----:B-1----:R-:W-:-:S03]  /*cd60*/  LEA.HI.X.SX32 R11, R161, R7, 0x1, P3 ;  /* 0x00000007a10b7211 */ /* 0x002fc600018f0eff */
[----:B------:R0:W-:Y:S01]  /*cd70*/  STL [R1+0x7e4], R8 ;  /* 0x0007e40801007387 */ /* 0x0001e20000100800 */
[----:B--2---:R-:W-:-:S05]  /*cd80*/  LEA.HI.X.SX32 R9, R163, R7, 0x1, P0 ;  /* 0x00000007a3097211 */ /* 0x004fca00000f0eff */
[----:B------:R1:W-:Y:S01]  /*cd90*/  STL [R1+0x8e4], R9 ;  /* 0x0008e40901007387 */ /* 0x0003e20000100800 */
[----:B0-----:R-:W-:-:S05]  /*cda0*/  LEA.HI.X.SX32 R8, R162, R7, 0x1, P1 ;  /* 0x00000007a2087211 */ /* 0x001fca00008f0eff */
[----:B------:R0:W-:Y:S01]  /*cdb0*/  STL [R1+0x964], R8 ;  /* 0x0009640801007387 */ /* 0x0001e20000100800 */
[----:B-1----:R-:W-:-:S03]  /*cdc0*/  LEA.HI.X.SX32 R9, R117, R7, 0x1, P4 ;  /* 0x0000000775097211 */ /* 0x002fc600020f0eff */
[----:B------:R-:W-:Y:S01]  /*cdd0*/  STL [R1+0x9a4], R11 ;  /* 0x0009a40b01007387 */ /* 0x000fe20000100800 */
[----:B------:R-:W-:-:S03]  /*cde0*/  CS2R R116, SRZ ;  /* 0x0000000000747805 */ /* 0x000fc6000001ff00 */
[----:B------:R1:W-:Y:S01]  /*cdf0*/  STL [R1+0x9c4], R9 ;  /* 0x0009c40901007387 */ /* 0x0003e20000100800 */
[-C--:B0-----:R-:W-:Y:S02]  /*ce00*/  LEA.HI.X.SX32 R8, R4, R7.reuse, 0x1, P2 ;  /* 0x0000000704087211 */ /* 0x081fe400010f0eff */
[----:B------:R-:W-:-:S03]  /*ce10*/  LEA.HI.X.SX32 R4, R160, R7, 0x1, P6 ;  /* 0x00000007a0047211 */ /* 0x000fc600030f0eff */
[----:B------:R0:W-:Y:S01]  /*ce20*/  STL [R1+0x9dc], R8 ;  /* 0x0009dc0801007387 */ /* 0x0001e20000100800 */
[----:B-1----:R-:W-:-:S03]  /*ce30*/  LOP3.LUT R9, R3, 0x20, RZ, 0x3c, !PT ;  /* 0x0000002003097812 */ /* 0x002fc600078e3cff */
[----:B------:R1:W-:Y:S01]  /*ce40*/  STL [R1+0x9d4], R4 ;  /* 0x0009d40401007387 */ /* 0x0003e20000100800 */
[C---:B0-----:R-:W-:Y:S02]  /*ce50*/  LOP3.LUT R8, R3.reuse, 0x30, RZ, 0x3c, !PT ;  /* 0x0000003003087812 */ /* 0x041fe400078e3cff */
[C---:B------:R-:W-:Y:S02]  /*ce60*/  LOP3.LUT R8, R3.reuse, 0x60, RZ, 0x3c, !PT ;  /* 0x0000006003087812 */ /* 0x040fe400078e3cff */
[----:B-1----:R-:W-:Y:S02]  /*ce70*/  LOP3.LUT R4, R3, 0x10, RZ, 0x3c, !PT ;  /* 0x0000001003047812 */ /* 0x002fe400078e3cff */
[----:B------:R-:W-:-:S03]  /*ce80*/  LOP3.LUT R8, R2, 0x40, RZ, 0x3c, !PT ;  /* 0x0000004002087812 */ /* 0x000fc600078e3cff */
[----:B------:R0:W-:Y:S04]  /*ce90*/  STL [R1+0xa2c], R4 ;  /* 0x000a2c0401007387 */ /* 0x0001e80000100800 */
[----:B------:R1:W-:Y:S04]  /*cea0*/  STL [R1+0xa28], R9 ;  /* 0x000a280901007387 */ /* 0x0003e80000100800 */
[----:B------:R2:W-:Y:S01]  /*ceb0*/  STL [R1+0xa08], R8 ;  /* 0x000a080801007387 */ /* 0x0005e20000100800 */
[C---:B0-----:R-:W-:Y:S02]  /*cec0*/  LOP3.LUT R4, R3.reuse, 0x40, RZ, 0x3c, !PT ;  /* 0x0000004003047812 */ /* 0x041fe400078e3cff */
[----:B------:R-:W-:-:S02]  /*ced0*/  LOP3.LUT R4, R3, 0x70, RZ, 0x3c, !PT ;  /* 0x0000007003047812 */ /* 0x000fc400078e3cff */
[C---:B------:R-:W-:Y:S02]  /*cee0*/  LOP3.LUT R4, R2.reuse, 0x60, RZ, 0x3c, !PT ;  /* 0x0000006002047812 */ /* 0x040fe400078e3cff */
[----:B-1----:R-:W-:Y:S02]  /*cef0*/  LOP3.LUT R9, R3, 0x50, RZ, 0x3c, !PT ;  /* 0x0000005003097812 */ /* 0x002fe400078e3cff */
[----:B------:R-:W-:Y:S01]  /*cf00*/  LOP3.LUT R9, R2, 0x20, RZ, 0x3c, !PT ;  /* 0x0000002002097812 */ /* 0x000fe200078e3cff */
[----:B------:R2:W-:Y:S06]  /*cf10*/  STL [R1+0xa04], R4 ;  /* 0x000a040401007387 */ /* 0x0005ec0000100800 */
.L_x_1:
[----:B------:R0:W-:Y:S01]  /*cf20*/  STL [R1+0xdb4], R54 ;  /* 0x000db43601007387 */ /* 0x0001e20000100800 */
[----:B--2---:R-:W1:Y:S03]  /*cf30*/  LDC R4, c[0x0][0x230] ;  /* 0x00008c00ff047b82 */ /* 0x004e660000000800 */
[----:B0-----:R-:W2:Y:S04]  /*cf40*/  LDL R54, [R1+0x9e0] ;  /* 0x0009e00001367983 */ /* 0x001ea80000100800 */
[----:B------:R-:W-:Y:S04]  /*cf50*/  STL [R1+0xdb0], R55 ;  /* 0x000db03701007387 */ /* 0x000fe80000100800 */
        /* <DEDUP_REMOVED lines=31> */
[----:B------:R0:W-:Y:S04]  /*d150*/  STL [R1+0xb30], R129 ;  /* 0x000b308101007387 */ /* 0x0001e80000100800 */
[----:B0-----:R-:W3:Y:S04]  /*d160*/  LDL R129, [R1+0x9d0] ;  /* 0x0009d00001817983 */ /* 0x001ee80000100800 */
[----:B------:R-:W-:Y:S04]  /*d170*/  STL [R1+0xb2c], R130 ;  /* 0x000b2c8201007387 */ /* 0x000fe80000100800 */
[----:B------:R-:W-:Y:S04]  /*d180*/  STL [R1+0xb28], R131 ;  /* 0x000b288301007387 */ /* 0x000fe80000100800 */
[----:B------:R-:W-:Y:S04]  /*d190*/  STL [R1+0xb24], R132 ;  /* 0x000b248401007387 */ /* 0x000fe80000100800 */
[----:B------:R0:W-:Y:S04]  /*d1a0*/  STL [R1+0xb20], R133 ;  /* 0x000b208501007387 */ /* 0x0001e80000100800 */
[----:B0-----:R-:W4:Y:S04]  /*d1b0*/  LDL R133, [R1+0x9c4] ;  /* 0x0009c40001857983 */ /* 0x001f280000100800 */
[----:B------:R-:W-:Y:S04]  /*d1c0*/  STL [R1+0xb1c], R134 ;  /* 0x000b1c8601007387 */ /* 0x000fe80000100800 */
[----:B------:R-:W-:Y:S04]  /*d1d0*/  STL [R1+0xb18], R135 ;  /* 0x000b188701007387 */ /* 0x000fe80000100800 */
[----:B------:R0:W-:Y:S04]  /*d1e0*/  STL [R1+0xb14], R136 ;  /* 0x000b148801007387 */ /* 0x0001e80000100800 */
[----:B0-----:R-:W4:Y:S04]  /*d1f0*/  LDL R136, [R1+0x9cc] ;  /* 0x0009cc0001887983 */ /* 0x001f280000100800 */
[----:B------:R-:W-:Y:S04]  /*d200*/  STL [R1+0xb10], R137 ;  /* 0x000b108901007387 */ /* 0x000fe80000100800 */
[----:B------:R-:W-:Y:S04]  /*d210*/  STL [R1+0xb0c], R138 ;  /* 0x000b0c8a01007387 */ /* 0x000fe80000100800 */
[----:B------:R0:W-:Y:S04]  /*d220*/  STL [R1+0xb08], R139 ;  /* 0x000b088b01007387 */ /* 0x0001e80000100800 */
[----:B0-----:R-:W3:Y:S04]  /*d230*/  LDL R139, [R1+0x9d8] ;  /* 0x0009d800018b7983 */ /* 0x001ee80000100800 */
        /* <DEDUP_REMOVED lines=8> */
[----:B------:R-:W-:Y:S04]  /*d2c0*/  STL [R1+0xaec], R146 ;  /* 0x000aec9201007387 */ /* 0x000fe80000100800 */
[----:B------:R-:W-:Y:S04]  /*d2d0*/  STL [R1+0xae8], R147 ;  /* 0x000ae89301007387 */ /* 0x000fe80000100800 */
[----:B------:R-:W-:Y:S04]  /*d2e0*/  STL [R1+0xae4], R148 ;  /* 0x000ae49401007387 */ /* 0x000fe80000100800 */
[----:B------:R-:W-:Y:S04]  /*d2f0*/  STL [R1+0xae0], R149 ;  /* 0x000ae09501007387 */ /* 0x000fe80000100800 */
[----:B------:R-:W-:Y:S04]  /*d300*/  STL [R1+0xadc], R150 ;  /* 0x000adc9601007387 */ /* 0x000fe80000100800 */
[----:B------:R-:W-:Y:S04]  /*d310*/  STL [R1+0xad8], R151 ;  /* 0x000ad89701007387 */ /* 0x000fe80000100800 */
[----:B------:R-:W1:Y:S04]  /*d320*/  LDL.LU R6, [R1+0x200] ;  /* 0x0002000001067983 */ /* 0x000e680000300800 */
[----:B------:R0:W-:Y:S01]  /*d330*/  STL [R1+0xac8], R0 ;  /* 0x000ac80001007387 */ /* 0x0001e20000100800 */
[----:B------:R-:W-:-:S03]  /*d340*/  PRMT R168, RZ, 0x7610, R168 ;  /* 0x00007610ffa87816 */ /* 0x000fc600000000a8 */
[----:B0-----:R-:W4:Y:S04]  /*d350*/  LDL.LU R0, [R1+0x9c0] ;  /* 0x0009c00001007983 */ /* 0x001f280000300800 */
[----:B-----5:R-:W-:Y:S01]  /*d360*/  STL [R1+0xa34], R5 ;  /* 0x000a340501007387 */ /* 0x020fe20000100800 */
[----:B-1----:R-:W-:-:S03]  /*d370*/  IMAD R4, R6, -0x80, R4 ;  /* 0xffffff8006047824 */ /* 0x002fc600078e0204 */
[----:B------:R-:W-:Y:S02]  /*d380*/  STL [R1+0xad0], R6 ;  /* 0x000ad00601007387 */ /* 0x000fe40000100800 */
[C---:B------:R-:W-:Y:S02]  /*d390*/  ISETP.GT.AND P0, PT, R4.reuse, RZ, PT ;  /* 0x000000ff0400720c */ /* 0x040fe40003f04270 */
[----:B------:R-:W-:Y:S01]  /*d3a0*/  STL [R1+0xad4], R10 ;  /* 0x000ad40a01007387 */ /* 0x000fe20000100800 */
[C---:B------:R-:W-:Y:S02]  /*d3b0*/  ISETP.GT.AND P1, PT, R4.reuse, 0x1, PT ;  /* 0x000000010400780c */ /* 0x040fe40003f24270 */
[----:B------:R-:W-:Y:S01]  /*d3c0*/  ISETP.GT.AND P2, PT, R4, 0x2, PT ;  /* 0x000000020400780c */ /* 0x000fe20003f44270 */
[----:B------:R0:W-:Y:S07]  /*d3d0*/  STL [R1+0xacc], R7 ;  /* 0x000acc0701007387 */ /* 0x0001ee0000100800 */
[----:B------:R-:W-:-:S02]  /*d3e0*/  @P0 IMAD.MOV.U32 R8, RZ, RZ, R10 ;  /* 0x000000ffff080224 */ /* 0x000fc400078e000a */
[----:B------:R-:W-:Y:S02]  /*d3f0*/  @P0 IMAD.MOV.U32 R9, RZ, RZ, R7 ;  /* 0x000000ffff090224 */ /* 0x000fe400078e0007 */
[----:B0-----:R-:W4:Y:S04]  /*d400*/  LDL.LU R7, [R1+0x9c8] ;  /* 0x0009c80001077983 */ /* 0x001f280000300800 */
[----:B------:R2:W4:Y:S01]  /*d410*/  @P0 LDG.E.U16 R168, desc[UR14][R8.64] ;  /* 0x0000000e08a80981 */ /* 0x000522000c1e1500 */
[----:B------:R-:W-:Y:S02]  /*d420*/  PRMT R172, RZ, 0x7610, R172 ;  /* 0x00007610ffac7816 */ /* 0x000fe400000000ac */
[----:B------:R-:W-:Y:S01]  /*d430*/  ISETP.GT.AND P3, PT, R4, 0x3, PT ;  /* 0x000000030400780c */ /* 0x000fe20003f64270 */
[----:B------:R-:W4:Y:S01]  /*d440*/  LDL R6, [R1+0x9b8] ;  /* 0x0009b80001067983 */ /* 0x000f220000100800 */
[----:B------:R-:W-:-:S02]  /*d450*/  PRMT R151, RZ, 0x7610, R151 ;  /* 0x00007610ff977816 */ /* 0x000fc40000000097 */
[C---:B------:R-:W-:Y:S01]  /*d460*/  ISETP.GT.AND P4, PT, R4.reuse, 0x4, PT ;  /* 0x000000040400780c */ /* 0x040fe20003f84270 */
[----:B------:R-:W4:Y:S01]  /*d470*/  LDL R149, [R1+0x7a0] ;  /* 0x0007a00001957983 */ /* 0x000f220000100800 */
[----:B------:R-:W-:Y:S01]  /*d480*/  ISETP.GT.AND P5, PT, R4, 0x5, PT ;  /* 0x000000050400780c */ /* 0x000fe20003fa4270 */
[----:B--2---:R-:W-:Y:S02]  /*d490*/  @P1 IMAD.MOV.U32 R8, RZ, RZ, R54 ;  /* 0x000000ffff081224 */ /* 0x004fe400078e0036 */
[----:B------:R-:W2:Y:S01]  /*d4a0*/  LDL R54, [R1+0x9bc] ;  /* 0x0009bc0001367983 */ /* 0x000ea20000100800 */
[----:B---3--:R-:W-:Y:S01]  /*d4b0*/  @P1 IMAD.MOV.U32 R9, RZ, RZ, R144 ;  /* 0x000000ffff091224 */ /* 0x008fe200078e0090 */
[----:B------:R-:W-:Y:S02]  /*d4c0*/  PRMT R146, RZ, 0x7610, R146 ;  /* 0x00007610ff927816 */ /* 0x000fe40000000092 */
[----:B------:R-:W-:Y:S01]  /*d4d0*/  PRMT R47, RZ, 0x7610, R47 ;  /* 0x00007610ff2f7816 */ /* 0x000fe2000000002f */
[----:B------:R-:W3:Y:S04]  /*d4e0*/  LDL R144, [R1+0x9ac] ;  /* 0x0009ac0001907983 */ /* 0x000ee80000100800 */
[----:B------:R0:W3:Y:S02]  /*d4f0*/  @P1 LDG.E.U16 R172, desc[UR14][R8.64] ;  /* 0x0000000e08ac1981 */ /* 0x0000e4000c1e1500 */
[----:B0-----:R-:W-:-:S02]  /*d500*/  @P2 IMAD.MOV.U32 R8, RZ, RZ, R139 ;  /* 0x000000ffff082224 */ /* 0x001fc400078e008b */
[----:B----4-:R-:W-:Y:S01]  /*d510*/  @P2 IMAD.MOV.U32 R9, RZ, RZ, R141 ;  /* 0x000000ffff092224 */ /* 0x010fe200078e008d */
[C---:B------:R-:W-:Y:S01]  /*d520*/  ISETP.GT.AND P1, PT, R4.reuse, 0x6, PT ;  /* 0x000000060400780c */ /* 0x040fe20003f24270 */
[----:B------:R-:W4:Y:S04]  /*d530*/  LDL R141, [R1+0x9b0] ;  /* 0x0009b000018d7983 */ /* 0x000f280000100800 */
[----:B------:R0:W3:Y:S01]  /*d540*/  @P2 LDG.E.U16 R151, desc[UR14][R8.64] ;  /* 0x0000000e08972981 */ /* 0x0000e2000c1e1500 */
[----:B------:R-:W-:Y:S02]  /*d550*/  PRMT R37, RZ, 0x7610, R37 ;  /* 0x00007610ff257816 */ /* 0x000fe40000000025 */
[----:B------:R-:W-:Y:S01]  /*d560*/  ISETP.GT.AND P0, PT, R4, 0x7, PT ;  /* 0x000000070400780c */ /* 0x000fe20003f04270 */
[----:B------:R-:W3:Y:S01]  /*d570*/  LDL R139, [R1+0x99c] ;  /* 0x00099c00018b7983 */ /* 0x000ee20000100800 */
[----:B0-----:R-:W-:-:S02]  /*d580*/  @P3 IMAD.MOV.U32 R8, RZ, RZ, R129 ;  /* 0x000000ffff083224 */ /* 0x001fc400078e0081 */
[----:B------:R-:W-:Y:S01]  /*d590*/  @P3 IMAD.MOV.U32 R9, RZ, RZ, R136 ;  /* 0x000000ffff093224 */ /* 0x000fe200078e0088 */
[----:B------:R-:W4:Y:S04]  /*d5a0*/  LDL R129, [R1+0x9b4] ;  /* 0x0009b40001817983 */ /* 0x000f280000100800 */
[----:B------:R0:W3:Y:S04]  /*d5b0*/  @P3 LDG.E.U16 R146, desc[UR14][R8.64] ;  /* 0x0000000e08923981 */ /* 0x0000e8000c1e1500 */
[----:B------:R-:W3:Y:S01]  /*d5c0*/  LDL R136, [R1+0x9a0] ;  /* 0x0009a00001887983 */ /* 0x000ee20000100800 */
[----:B0-----:R-:W-:-:S03]  /*d5d0*/  @P4 IMAD.MOV.U32 R9, RZ, RZ, R133 ;  /* 0x000000ffff094224 */ /* 0x001fc600078e0085 */
[----:B------:R-:W3:Y:S01]  /*d5e0*/  LDL R133, [R1+0x9a4] ;  /* 0x0009a40001857983 */ /* 0x000ee20000100800 */
[----:B------:R-:W-:-:S05]  /*d5f0*/  @P4 IMAD.MOV.U32 R8, RZ, RZ, R7 ;  /* 0x000000ffff084224 */ /* 0x000fca00078e0007 */
[----:B------:R2:W3:Y:S02]  /*d600*/  @P4 LDG.E.U16 R47, desc[UR14][R8.64] ;  /* 0x0000000e082f4981 */ /* 0x0004e4000c1e1500 */
[----:B--2---:R-:W-:Y:S02]  /*d610*/  @P5 IMAD.MOV.U32 R9, RZ, RZ, R54 ;  /* 0x000000ffff095224 */ /* 0x004fe400078e0036 */
[----:B------:R-:W2:Y:S01]  /*d620*/  LDL R54, [R1+0x9a8] ;  /* 0x0009a80001367983 */ /* 0x000ea20000100800 */
[----:B------:R-:W-:Y:S01]  /*d630*/  @P5 IMAD.MOV.U32 R8, RZ, RZ, R0 ;  /* 0x000000ffff085224 */ /* 0x000fe200078e0000 */
[----:B------:R-:W-:Y:S02]  /*d640*/  PRMT R29, RZ, 0x7610, R29 ;  /* 0x00007610ff1d7816 */ /* 0x000fe4000000001d */
[----:B------:R-:W-:Y:S02]  /*d650*/  ISETP.GT.AND P2, PT, R4, 0x8, PT ;  /* 0x000000080400780c */ /* 0x000fe40003f44270 */
[----:B------:R0:W2:Y:S01]  /*d660*/  @P5 LDG.E.U16 R37, desc[UR14][R8.64] ;  /* 0x0000000e08255981 */ /* 0x0000a2000c1e1500 */
[----:B------:R-:W-:Y:S01]  /*d670*/  PRMT R140, RZ, 0x7610, R140 ;  /* 0x00007610ff8c7816 */ /* 0x000fe2000000008c */
[----:B0-----:R-:W-:-:S02]  /*d680*/  @P1 IMAD.MOV.U32 R8, RZ, RZ, R6 ;  /* 0x000000ffff081224 */ /* 0x001fc400078e0006 */
[----:B------:R-:W2:Y:S01]  /*d690*/  LDL R6, [R1+0x998] ;  /* 0x0009980001067983 */ /* 0x000ea20000100800 */
[----:B----4-:R-:W-:-:S03]  /*d6a0*/  @P1 IMAD.MOV.U32 R9, RZ, RZ, R129 ;  /* 0x000000ffff091224 */ /* 0x010fc600078e0081 */
[----:B------:R-:W4:Y:S04]  /*d6b0*/  LDL R129, [R1+0x994] ;  /* 0x0009940001817983 */ /* 0x000f280000100800 */
[----:B------:R0:W4:Y:S02]  /*d6c0*/  @P1 LDG.E.U16 R29, desc[UR14][R8.64] ;  /* 0x0000000e081d1981 */ /* 0x000124000c1e1500 */
[----:B0-----:R-:W-:Y:S02]  /*d6d0*/  @P0 IMAD.MOV.U32 R8, RZ, RZ, R141 ;  /* 0x000000ffff080224 */ /* 0x001fe400078e008d */
[----:B---3--:R-:W-:Y:S01]  /*d6e0*/  @P0 IMAD.MOV.U32 R9, RZ, RZ, R144 ;  /* 0x000000ffff090224 */ /* 0x008fe200078e0090 */
[C---:B------:R-:W-:Y:S01]  /*d6f0*/  ISETP.GT.AND P3, PT, R4.reuse, 0x9, PT ;  /* 0x000000090400780c */ /* 0x040fe20003f64270 */
[----:B------:R-:W3:Y:S04]  /*d700*/  LDL R144, [R1+0x984] ;  /* 0x0009840001907983 */ /* 0x000ee80000100800 */
[----:B------:R0:W3:Y:S01]  /*d710*/  @P0 LDG.E.U16 R140, desc[UR14][R8.64] ;  /* 0x0000000e088c0981 */ /* 0x0000e2000c1e1500 */
[----:B------:R-:W-:-:S02]  /*d720*/  ISETP.GT.AND P4, PT, R4, 0xa, PT ;  /* 0x0000000a0400780c */ /* 0x000fc40003f84270 */
[----:B------:R-:W-:Y:S01]  /*d730*/  PRMT R166, RZ, 0x7610, R166 ;  /* 0x00007610ffa67816 */ /* 0x000fe200000000a6 */
[----:B------:R-:W3:Y:S01]  /*d740*/  LDL R141, [R1+0x988] ;  /* 0x00098800018d7983 */ /* 0x000ee20000100800 */
[----:B0-----:R-:W-:-:S03]  /*d750*/  @P2 IMAD.MOV.U32 R9, RZ, RZ, R133 ;  /* 0x000000ffff092224 */ /* 0x001fc600078e0085 */
[----:B------:R-:W3:Y:S01]  /*d760*/  LDL R133, [R1+0x98c] ;  /* 0x00098c0001857983 */ /* 0x000ee20000100800 */
[----:B--2---:R-:W-:-:S03]  /*d770*/  @P2 IMAD.MOV.U32 R8, RZ, RZ, R54 ;  /* 0x000000ffff082224 */ /* 0x004fc600078e0036 */
[----:B------:R-:W2:Y:S01]  /*d780*/  LDL R54, [R1+0x990] ;  /* 0x0009900001367983 */ /* 0x000ea20000100800 */
[----:B------:R-:W-:-:S03]  /*d790*/  PRMT R171, RZ, 0x7610, R171 ;  /* 0x00007610ffab7816 */ /* 0x000fc600000000ab */
[----:B------:R0:W2:Y:S01]  /*d7a0*/  @P2 LDG.E.U16 R166, desc[UR14][R8.64] ;  /* 0x0000000e08a62981 */ /* 0x0000a2000c1e1500 */
[----:B------:R-:W-:Y:S01]  /*d7b0*/  ISETP.GT.AND P1, PT, R4, 0xb, PT ;  /* 0x0000000b0400780c */ /* 0x000fe20003f24270 */
[----:B0-----:R-:W-:Y:S02]  /*d7c0*/  @P3 IMAD.MOV.U32 R8, RZ, RZ, R136 ;  /* 0x000000ffff083224 */ /* 0x001fe400078e0088 */
[----:B------:R-:W-:Y:S01]  /*d7d0*/  @P3 IMAD.MOV.U32 R9, RZ, RZ, R139 ;  /* 0x000000ffff093224 */ /* 0x000fe200078e008b */
[----:B------:R-:W-:Y:S01]  /*d7e0*/  PRMT R55, RZ, 0x7610, R55 ;  /* 0x00007610ff377816 */ /* 0x000fe20000000037 */
[----:B------:R-:W2:Y:S04]  /*d7f0*/  LDL R139, [R1+0x974] ;  /* 0x00097400018b7983 */ /* 0x000ea80000100800 */
[----:B------:R0:W2:Y:S04]  /*d800*/  @P3 LDG.E.U16 R171, desc[UR14][R8.64] ;  /* 0x0000000e08ab3981 */ /* 0x0000a8000c1e1500 */
[----:B------:R-:W2:Y:S01]  /*d810*/  LDL R136, [R1+0x978] ;  /* 0x0009780001887983 */ /* 0x000ea20000100800 */
[----:B0-----:R-:W-:-:S03]  /*d820*/  @P4 IMAD.MOV.U32 R8, RZ, RZ, R6 ;  /* 0x000000ffff084224 */ /* 0x001fc600078e0006 */
[----:B------:R-:W2:Y:S01]  /*d830*/  LDL R6, [R1+0x980] ;  /* 0x0009800001067983 */ /* 0x000ea20000100800 */
[----:B----4-:R-:W-:-:S03]  /*d840*/  @P4 IMAD.MOV.U32 R9, RZ, RZ, R129 ;  /* 0x000000ffff094224 */ /* 0x010fc600078e0081 */
[----:B------:R-:W4:Y:S04]  /*d850*/  LDL R129, [R1+0x97c] ;  /* 0x00097c0001817983 */ /* 0x000f280000100800 */
[----:B------:R3:W4:Y:S02]  /*d860*/  @P4 LDG.E.U16 R55, desc[UR14][R8.64] ;  /* 0x0000000e08374981 */ /* 0x000724000c1e1500 */
[----:B---3--:R-:W-:Y:S02]  /*d870*/  @P1 IMAD.MOV.U32 R9, RZ, RZ, R133 ;  /* 0x000000ffff091224 */ /* 0x008fe400078e0085 */
[----:B------:R-:W3:Y:S01]  /*d880*/  LDL R133, [R1+0x96c] ;  /* 0x00096c0001857983 */ /* 0x000ee20000100800 */
[----:B--2---:R-:W-:-:S03]  /*d890*/  @P1 IMAD.MOV.U32 R8, RZ, RZ, R54 ;  /* 0x000000ffff081224 */ /* 0x004fc600078e0036 */
[----:B------:R-:W2:Y:S01]  /*d8a0*/  LDL R54, [R1+0x970] ;  /* 0x0009700001367983 */ /* 0x000ea20000100800 */
[C---:B------:R-:W-:Y:S02]  /*d8b0*/  ISETP.GT.AND P0, PT, R4.reuse, 0xc, PT ;  /* 0x0000000c0400780c */ /* 0x040fe40003f04270 */
[----:B------:R-:W-:Y:S02]  /*d8c0*/  PRMT R150, RZ, 0x7610, R150 ;  /* 0x00007610ff967816 */ /* 0x000fe40000000096 */
[C---:B------:R-:W-:Y:S02]  /*d8d0*/  ISETP.GT.AND P2, PT, R4.reuse, 0xd, PT ;  /* 0x0000000d0400780c */ /* 0x040fe40003f44270 */
[----:B------:R-:W-:Y:S02]  /*d8e0*/  PRMT R44, RZ, 0x7610, R44 ;  /* 0x00007610ff2c7816 */ /* 0x000fe4000000002c */
[C---:B------:R-:W-:Y:S01]  /*d8f0*/  ISETP.GT.AND P3, PT, R4.reuse, 0xe, PT ;  /* 0x0000000e0400780c */ /* 0x040fe20003f64270 */
[----:B------:R0:W2:Y:S01]  /*d900*/  @P1 LDG.E.U16 R150, desc[UR14][R8.64] ;  /* 0x0000000e08961981 */ /* 0x0000a2000c1e1500 */
[----:B------:R-:W-:-:S02]  /*d910*/  ISETP.GT.AND P4, PT, R4, 0xf, PT ;  /* 0x0000000f0400780c */ /* 0x000fc40003f84270 */
[----:B------:R-:W-:Y:S01]  /*d920*/  PRMT R34, RZ, 0x7610, R34 ;  /* 0x00007610ff227816 */ /* 0x000fe20000000022 */
[----:B0-----:R-:W-:Y:S02]  /*d930*/  @P0 IMAD.MOV.U32 R8, RZ, RZ, R141 ;  /* 0x000000ffff080224 */ /* 0x001fe400078e008d */
[----:B------:R-:W-:Y:S01]  /*d940*/  @P0 IMAD.MOV.U32 R9, RZ, RZ, R144 ;  /* 0x000000ffff090224 */ /* 0x000fe200078e0090 */
[----:B------:R-:W-:Y:S01]  /*d950*/  PRMT R26, RZ, 0x7610, R26 ;  /* 0x00007610ff1a7816 */ /* 0x000fe2000000001a */
[----:B------:R-:W2:Y:S04]  /*d960*/  LDL R144, [R1+0x95c] ;  /* 0x00095c0001907983 */ /* 0x000ea80000100800 */
[----:B------:R0:W2:Y:S04]  /*d970*/  @P0 LDG.E.U16 R44, desc[UR14][R8.64] ;  /* 0x0000000e082c0981 */ /* 0x0000a8000c1e1500 */
[----:B------:R-:W2:Y:S01]  /*d980*/  LDL R141, [R1+0x960] ;  /* 0x00096000018d7983 */ /* 0x000ea20000100800 */
[----:B0-----:R-:W-:-:S02]  /*d990*/  @P2 IMAD.MOV.U32 R8, RZ, RZ, R6 ;  /* 0x000000ffff082224 */ /* 0x001fc400078e0006 */
[----:B----4-:R-:W-:Y:S01]  /*d9a0*/  @P2 IMAD.MOV.U32 R9, RZ, RZ, R129 ;  /* 0x000000ffff092224 */ /* 0x010fe200078e0081 */
[----:B------:R-:W4:Y:S04]  /*d9b0*/  LDL R6, [R1+0x968] ;  /* 0x0009680001067983 */ /* 0x000f280000100800 */
[----:B------:R-:W4:Y:S04]  /*d9c0*/  LDL R129, [R1+0x964] ;  /* 0x0009640001817983 */ /* 0x000f280000100800 */
[----:B------:R0:W4:Y:S02]  /*d9d0*/  @P2 LDG.E.U16 R34, desc[UR14][R8.64] ;  /* 0x0000000e08222981 */ /* 0x000124000c1e1500 */
[----:B0-----:R-:W-:-:S02]  /*d9e0*/  @P3 IMAD.MOV.U32 R8, RZ, RZ, R136 ;  /* 0x000000ffff083224 */ /* 0x001fc400078e0088 */
[----:B------:R-:W-:Y:S01]  /*d9f0*/  @P3 IMAD.MOV.U32 R9, RZ, RZ, R139 ;  /* 0x000000ffff093224 */ /* 0x000fe200078e008b */
[C---:B------:R-:W-:Y:S01]  /*da00*/  ISETP.GT.AND P1, PT, R4.reuse, 0x10, PT ;  /* 0x000000100400780c */ /* 0x040fe20003f24270 */
[----:B------:R-:W4:Y:S04]  /*da10*/  LDL R139, [R1+0x94c] ;  /* 0x00094c00018b7983 */ /* 0x000f280000100800 */
[----:B------:R3:W4:Y:S01]  /*da20*/  @P3 LDG.E.U16 R26, desc[UR14][R8.64] ;  /* 0x0000000e081a3981 */ /* 0x000722000c1e1500 */
[----:B------:R-:W-:Y:S02]  /*da30*/  PRMT R138, RZ, 0x7610, R138 ;  /* 0x00007610ff8a7816 */ /* 0x000fe4000000008a */
[----:B------:R-:W-:Y:S01]  /*da40*/  ISETP.GT.AND P0, PT, R4, 0x11, PT ;  /* 0x000000110400780c */ /* 0x000fe20003f04270 */
[----:B------:R-:W4:Y:S01]  /*da50*/  LDL R136, [R1+0x950] ;  /* 0x0009500001887983 */ /* 0x000f220000100800 */
[----:B---3--:R-:W-:-:S03]  /*da60*/  @P4 IMAD.MOV.U32 R9, RZ, RZ, R133 ;  /* 0x000000ffff094224 */ /* 0x008fc600078e0085 */
[----:B------:R-:W3:Y:S01]  /*da70*/  LDL R133, [R1+0x954] ;  /* 0x0009540001857983 */ /* 0x000ee20000100800 */
[----:B--2---:R-:W-:-:S03]  /*da80*/  @P4 IMAD.MOV.U32 R8, RZ, RZ, R54 ;  /* 0x000000ffff084224 */ /* 0x004fc600078e0036 */
[----:B------:R-:W2:Y:S01]  /*da90*/  LDL R54, [R1+0x958] ;  /* 0x0009580001367983 */ /* 0x000ea20000100800 */
[----:B------:R-:W-:Y:S02]  /*daa0*/  PRMT R164, RZ, 0x7610, R164 ;  /* 0x00007610ffa47816 */ /* 0x000fe400000000a4 */
[----:B------:R-:W-:Y:S01]  /*dab0*/  ISETP.GT.AND P2, PT, R4, 0x12, PT ;  /* 0x000000120400780c */ /* 0x000fe20003f44270 */
[----:B------:R4:W2:Y:S01]  /*dac0*/  @P4 LDG.E.U16 R138, desc[UR14][R8.64] ;  /* 0x0000000e088a4981 */ /* 0x0008a2000c1e1500 */
[----:B------:R-:W-:Y:S01]  /*dad0*/  PRMT R170, RZ, 0x7610, R170 ;  /* 0x00007610ffaa7816 */ /* 0x000fe200000000aa */
[----:B----4-:R-:W-:Y:S02]  /*dae0*/  @P1 IMAD.MOV.U32 R8, RZ, RZ, R6 ;  /* 0x000000ffff081224 */ /* 0x010fe400078e0006 */
[----:B------:R-:W4:Y:S01]  /*daf0*/  LDL R6, [R1+0x948] ;  /* 0x0009480001067983 */ /* 0x000f220000100800 */
[----:B------:R-:W-:-:S03]  /*db00*/  @P1 IMAD.MOV.U32 R9, RZ, RZ, R129 ;  /* 0x000000ffff091224 */ /* 0x000fc600078e0081 */
[----:B------:R-:W4:Y:S04]  /*db10*/  LDL R129, [R1+0x944] ;  /* 0x0009440001817983 */ /* 0x000f280000100800 */
[----:B------:R0:W4:Y:S02]  /*db20*/  @P1 LDG.E.U16 R164, desc[UR14][R8.64] ;  /* 0x0000000e08a41981 */ /* 0x000124000c1e1500 */
[----:B0-----:R-:W-:Y:S02]  /*db30*/  @P0 IMAD.MOV.U32 R8, RZ, RZ, R141 ;  /* 0x000000ffff080224 */ /* 0x001fe400078e008d */
[----:B------:R-:W-:Y:S01]  /*db40*/  @P0 IMAD.MOV.U32 R9, RZ, RZ, R144 ;  /* 0x000000ffff090224 */ /* 0x000fe200078e0090 */
[C---:B------:R-:W-:Y:S01]  /*db50*/  ISETP.GT.AND P3, PT, R4.reuse, 0x13, PT ;  /* 0x000000130400780c */ /* 0x040fe20003f64270 */
[----:B------:R-:W4:Y:S04]  /*db60*/  LDL R144, [R1+0x934] ;  /* 0x0009340001907983 */ /* 0x000f280000100800 */
[----:B------:R3:W4:Y:S01]  /*db70*/  @P0 LDG.E.U16 R170, desc[UR14][R8.64] ;  /* 0x0000000e08aa0981 */ /* 0x000722000c1e1500 */
[----:B------:R-:W-:-:S02]  /*db80*/  ISETP.GT.AND P4, PT, R4, 0x14, PT ;  /* 0x000000140400780c */ /* 0x000fc40003f84270 */
[----:B------:R-:W-:Y:S01]  /*db90*/  PRMT R52, RZ, 0x7610, R52 ;  /* 0x00007610ff347816 */ /* 0x000fe20000000034 */
[----:B------:R-:W4:Y:S01]  /*dba0*/  LDL R141, [R1+0x938] ;  /* 0x00093800018d7983 */ /* 0x000f220000100800 */
[----:B---3--:R-:W-:-:S03]  /*dbb0*/  @P2 IMAD.MOV.U32 R9, RZ, RZ, R133 ;  /* 0x000000ffff092224 */ /* 0x008fc600078e0085 */
        /* <DEDUP_REMOVED lines=12> */
[----:B----4-:R-:W-:-:S03]  /*dc80*/  @P4 IMAD.MOV.U32 R8, RZ, RZ, R6 ;  /* 0x000000ffff084224 */ /* 0x010fc600078e0006 */
[----:B------:R-:W4:Y:S01]  /*dc90*/  LDL R6, [R1+0x930] ;  /* 0x0009300001067983 */ /* 0x000f220000100800 */
[----:B------:R-:W-:-:S03]  /*dca0*/  @P4 IMAD.MOV.U32 R9, RZ, RZ, R129 ;  /* 0x000000ffff094224 */ /* 0x000fc600078e0081 */
        /* <DEDUP_REMOVED lines=25> */
[----:B0-----:R-:W-:Y:S02]  /*de40*/  @P3 IMAD.MOV.U32 R8, RZ, RZ, R136 ;  /* 0x000000ffff083224 */ /* 0x001fe400078e0088 */
[----:B------:R-:W-:Y:S01]  /*de50*/  @P3 IMAD.MOV.U32 R9, RZ, RZ, R139 ;  /* 0x000000ffff093224 */ /* 0x000fe200078e008b */
[----:B------:R-:W-:Y:S01]  /*de60*/  ISETP.GT.AND P1, PT, R4, 0x1a, PT ;  /* 0x0000001a0400780c */ /* 0x000fe20003f24270 */
[----:B------:R-:W4:Y:S04]  /*de70*/  LDL R139, [R1+0x8fc] ;  /* 0x0008fc00018b7983 */ /* 0x000f280000100800 */
[----:B------:R3:W4:Y:S01]  /*de80*/  @P3 LDG.E.U16 R162, desc[UR14][R8.64] ;  /* 0x0000000e08a23981 */ /* 0x000722000c1e1500 */
[----:B------:R-:W-:-:S02]  /*de90*/  PRMT R169, RZ, 0x7610, R169 ;  /* 0x00007610ffa97816 */ /* 0x000fc400000000a9 */
        /* <DEDUP_REMOVED lines=236> */
[----:B------:R-:W2:Y:S04]  /*ed60*/  LDL R54, [R1+0x800] ;  /* 0x0008000001367983 */ /* 0x000ea80000100800 */
[----:B------:R0:W2:Y:S01]  /*ed70*/  @P2 LDG.E.U16 R238, desc[UR14][R8.64] ;  /* 0x0000000e08ee2981 */ /* 0x0000a2000c1e1500 */
[----:B------:R-:W-:Y:S02]  /*ed80*/  PRMT R46, RZ, 0x7610, R46 ;  /* 0x00007610ff2e7816 */ /* 0x000fe4000000002e */
[----:B------:R-:W-:Y:S01]  /*ed90*/  ISETP.GT.AND P1, PT, R4, 0x3d, PT ;  /* 0x0000003d0400780c */ /* 0x000fe20003f24270 */
[----:B0-----:R-:W-:Y:S02]  /*eda0*/  @P3 IMAD.MOV.U32 R8, RZ, RZ, R136 ;  /* 0x000000ffff083224 */ /* 0x001fe400078e0088 */
[----:B------:R-:W-:Y:S01]  /*edb0*/  @P3 IMAD.MOV.U32 R9, RZ, RZ, R139 ;  /* 0x000000ffff093224 */ /* 0x000fe200078e008b */
[----:B------:R-:W2:Y:S04]  /*edc0*/  LDL R136, [R1+0x7f8] ;  /* 0x0007f80001887983 */ /* 0x000ea80000100800 */
[----:B------:R-:W2:Y:S01]  /*edd0*/  LDL R139, [R1+0x7f4] ;  /* 0x0007f400018b7983 */ /* 0x000ea20000100800 */
[----:B------:R-:W-:-:S03]  /*ede0*/  PRMT R38, RZ, 0x7610, R38 ;  /* 0x00007610ff267816 */ /* 0x000fc60000000026 */
[----:B------:R4:W2:Y:S02]  /*edf0*/  @P3 LDG.E.U16 R46, desc[UR14][R8.64] ;  /* 0x0000000e082e3981 */ /* 0x0008a4000c1e1500 */
[----:B----4-:R-:W-:Y:S02]  /*ee00*/  @P4 IMAD.MOV.U32 R8, RZ, RZ, R6 ;  /* 0x000000ffff084224 */ /* 0x010fe400078e0006 */
        /* <DEDUP_REMOVED lines=18> */
[----:B------:R-:W2:Y:S04]  /*ef30*/  LDL R136, [R1+0x7d8] ;  /* 0x0007d80001887983 */ /* 0x000ea80000100800 */
[----:B------:R0:W2:Y:S04]  /*ef40*/  @P0 LDG.E.U16 R145, desc[UR14][R8.64] ;  /* 0x0000000e08910981 */ /* 0x0000a8000c1e1500 */
[----:B------:R-:W2:Y:S01]  /*ef50*/  LDL R139, [R1+0x7d4] ;  /* 0x0007d400018b7983 */ /* 0x000ea20000100800 */
[----:B------:R-:W-:Y:S01]  /*ef60*/  PRMT R23, RZ, 0x7610, R23 ;  /* 0x00007610ff177816 */ /* 0x000fe20000000017 */
[----:B0-----:R-:W-:-:S02]  /*ef70*/  @P2 IMAD.MOV.U32 R8, RZ, RZ, R141 ;  /* 0x000000ffff082224 */ /* 0x001fc400078e008d */
[----:B------:R-:W-:Y:S01]  /*ef80*/  @P2 IMAD.MOV.U32 R9, RZ, RZ, R144 ;  /* 0x000000ffff092224 */ /* 0x000fe200078e0090 */
[C---:B------:R-:W-:Y:S01]  /*ef90*/  ISETP.GT.AND P1, PT, R4.reuse, 0x42, PT ;  /* 0x000000420400780c */ /* 0x040fe20003f24270 */
[----:B------:R-:W2:Y:S04]  /*efa0*/  LDL R144, [R1+0x7bc] ;  /* 0x0007bc0001907983 */ /* 0x000ea80000100800 */
[----:B------:R4:W2:Y:S01]  /*efb0*/  @P2 LDG.E.U16 R128, desc[UR14][R8.64] ;  /* 0x0000000e08802981 */ /* 0x0008a2000c1e1500 */
[----:B------:R-:W-:Y:S02]  /*efc0*/  PRMT R159, RZ, 0x7610, R159 ;  /* 0x00007610ff9f7816 */ /* 0x000fe4000000009f */
[----:B------:R-:W-:Y:S01]  /*efd0*/  ISETP.GT.AND P0, PT, R4, 0x43, PT ;  /* 0x000000430400780c */ /* 0x000fe20003f04270 */
[----:B------:R-:W2:Y:S01]  /*efe0*/  LDL R141, [R1+0x7c0] ;  /* 0x0007c000018d7983 */ /* 0x000ea20000100800 */
[----:B----4-:R-:W-:-:S02]  /*eff0*/  @P3 IMAD.MOV.U32 R8, RZ, RZ, R6 ;  /* 0x000000ffff083224 */ /* 0x010fc400078e0006 */
[----:B------:R-:W-:Y:S01]  /*f000*/  @P3 IMAD.MOV.U32 R9, RZ, RZ, R129 ;  /* 0x000000ffff093224 */ /* 0x000fe200078e0081 */
[----:B------:R-:W4:Y:S04]  /*f010*/  LDL R6, [R1+0x7d0] ;  /* 0x0007d00001067983 */ /* 0x000f280000100800 */
[----:B------:R-:W4:Y:S04]  /*f020*/  LDL R129, [R1+0x7cc] ;  /* 0x0007cc0001817983 */ /* 0x000f280000100800 */
[----:B------:R3:W4:Y:S02]  /*f030*/  @P3 LDG.E.U16 R23, desc[UR14][R8.64] ;  /* 0x0000000e08173981 */ /* 0x000724000c1e1500 */
[----:B---3--:R-:W-:-:S02]  /*f040*/  @P4 IMAD.MOV.U32 R9, RZ, RZ, R133 ;  /* 0x000000ffff094224 */ /* 0x008fc400078e0085 */
[----:B------:R-:W3:Y:S01]  /*f050*/  LDL R133, [R1+0x7c4] ;  /* 0x0007c40001857983 */ /* 0x000ee20000100800 */
[----:B--2---:R-:W-:-:S03]  /*f060*/  @P4 IMAD.MOV.U32 R8, RZ, RZ, R54 ;  /* 0x000000ffff084224 */ /* 0x004fc600078e0036 */
[----:B------:R-:W2:Y:S01]  /*f070*/  LDL R54, [R1+0x7c8] ;  /* 0x0007c80001367983 */ /* 0x000ea20000100800 */
[----:B------:R-:W-:Y:S02]  /*f080*/  PRMT R233, RZ, 0x7610, R233 ;  /* 0x00007610ffe97816 */ /* 0x000fe400000000e9 */
[----:B------:R-:W-:Y:S01]  /*f090*/  ISETP.GT.AND P2, PT, R4, 0x44, PT ;  /* 0x000000440400780c */ /* 0x000fe20003f44270 */
[----:B------:R0:W2:Y:S01]  /*f0a0*/  @P4 LDG.E.U16 R159, desc[UR14][R8.64] ;  /* 0x0000000e089f4981 */ /* 0x0000a2000c1e1500 */
[----:B------:R-:W-:Y:S01]  /*f0b0*/  PRMT R251, RZ, 0x7610, R251 ;  /* 0x00007610fffb7816 */ /* 0x000fe200000000fb */
[----:B0-----:R-:W-:Y:S02]  /*f0c0*/  @P1 IMAD.MOV.U32 R8, RZ, RZ, R136 ;  /* 0x000000ffff081224 */ /* 0x001fe400078e0088 */
[----:B------:R-:W2:Y:S01]  /*f0d0*/  LDL R136, [R1+0x7b8] ;  /* 0x0007b80001887983 */ /* 0x000ea20000100800 */
[----:B------:R-:W-:-:S03]  /*f0e0*/  @P1 IMAD.MOV.U32 R9, RZ, RZ, R139 ;  /* 0x000000ffff091224 */ /* 0x000fc600078e008b */
[----:B------:R-:W2:Y:S04]  /*f0f0*/  LDL R139, [R1+0x7b4] ;  /* 0x0007b400018b7983 */ /* 0x000ea80000100800 */
        /* <DEDUP_REMOVED lines=11> */
[C---:B------:R-:W-:Y:S02]  /*f1b0*/  ISETP.GT.AND P4, PT, R4.reuse, 0x46, PT ;  /* 0x000000460400780c */ /* 0x040fe40003f84270 */
[----:B------:R-:W-:Y:S02]  /*f1c0*/  PRMT R39, RZ, 0x7610, R39 ;  /* 0x00007610ff277816 */ /* 0x000fe40000000027 */
[----:B------:R-:W-:Y:S02]  /*f1d0*/  PRMT R143, RZ, 0x7610, R143 ;  /* 0x00007610ff8f7816 */ /* 0x000fe4000000008f */
[----:B------:R-:W-:Y:S02]  /*f1e0*/  ISETP.GT.AND P1, PT, R4, 0x47, PT ;  /* 0x000000470400780c */ /* 0x000fe40003f24270 */
[----:B------:R0:W2:Y:S01]  /*f1f0*/  @P2 LDG.E.U16 R39, desc[UR14][R8.64] ;  /* 0x0000000e08272981 */ /* 0x0000a2000c1e1500 */
[----:B------:R-:W-:-:S02]  /*f200*/  PRMT R5, RZ, 0x7610, R5 ;  /* 0x00007610ff057816 */ /* 0x000fc40000000005 */
[----:B------:R-:W-:Y:S01]  /*f210*/  ISETP.GT.AND P0, PT, R4, 0x48, PT ;  /* 0x000000480400780c */ /* 0x000fe20003f04270 */
[----:B0-----:R-:W-:Y:S02]  /*f220*/  @P3 IMAD.MOV.U32 R8, RZ, RZ, R141 ;  /* 0x000000ffff083224 */ /* 0x001fe400078e008d */
[----:B------:R-:W-:Y:S01]  /*f230*/  @P3 IMAD.MOV.U32 R9, RZ, RZ, R144 ;  /* 0x000000ffff093224 */ /* 0x000fe200078e0090 */
[----:B------:R-:W-:Y:S01]  /*f240*/  PRMT R10, RZ, 0x7610, R10 ;  /* 0x00007610ff0a7816 */ /* 0x000fe2000000000a */
[----:B------:R-:W2:Y:S04]  /*f250*/  LDL R144, [R1+0x784] ;  /* 0x0007840001907983 */ /* 0x000ea80000100800 */
[----:B------:R0:W2:Y:S01]  /*f260*/  @P3 LDG.E.U16 R143, desc[UR14][R8.64] ;  /* 0x0000000e088f3981 */ /* 0x0000a2000c1e1500 */
[----:B------:R-:W-:-:S02]  /*f270*/  PRMT R20, RZ, 0x7610, R20 ;  /* 0x00007610ff147816 */ /* 0x000fc40000000014 */
[----:B------:R-:W-:Y:S01]  /*f280*/  ISETP.GT.AND P2, PT, R4, 0x49, PT ;  /* 0x000000490400780c */ /* 0x000fe20003f44270 */
[----:B------:R-:W2:Y:S01]  /*f290*/  LDL R141, [R1+0x788] ;  /* 0x00078800018d7983 */ /* 0x000ea20000100800 */
[----:B0-----:R-:W-:Y:S02]  /*f2a0*/  @P4 IMAD.MOV.U32 R8, RZ, RZ, R136 ;  /* 0x000000ffff084224 */ /* 0x001fe400078e0088 */
[----:B------:R-:W-:Y:S01]  /*f2b0*/  @P4 IMAD.MOV.U32 R9, RZ, RZ, R139 ;  /* 0x000000ffff094224 */ /* 0x000fe200078e008b */
        /* <DEDUP_REMOVED lines=8> */
[----:B---3--:R-:W-:Y:S01]  /*f340*/  @P0 IMAD.MOV.U32 R9, RZ, RZ, R133 ;  /* 0x000000ffff090224 */ /* 0x008fe200078e0085 */
[C---:B------:R-:W-:Y:S01]  /*f350*/  ISETP.GT.AND P3, PT, R4.reuse, 0x4a, PT ;  /* 0x0000004a0400780c */ /* 0x040fe20003f64270 */
[----:B------:R-:W3:Y:S01]  /*f360*/  LDL R133, [R1+0x77c] ;  /* 0x00077c0001857983 */ /* 0x000ee20000100800 */
[----:B--2---:R-:W-:Y:S01]  /*f370*/  @P0 IMAD.MOV.U32 R8, RZ, RZ, R54 ;  /* 0x000000ffff080224 */ /* 0x004fe200078e0036 */
[----:B------:R-:W-:-:S02]  /*f380*/  ISETP.GT.AND P4, PT, R4, 0x4b, PT ;  /* 0x0000004b0400780c */ /* 0x000fc40003f84270 */
[----:B------:R-:W2:Y:S04]  /*f390*/  LDL R54, [R1+0x780] ;  /* 0x0007800001367983 */ /* 0x000ea80000100800 */
[----:B------:R0:W3:Y:S04]  /*f3a0*/  @P0 LDG.E.U16 R20, desc[UR14][R8.64] ;  /* 0x0000000e08140981 */ /* 0x0000e8000c1e1500 */
[----:B------:R-:W4:Y:S01]  /*f3b0*/  LDL R9, [R1+0x79c] ;  /* 0x00079c0001097983 */ /* 0x000f220000100800 */
[----:B------:R-:W-:Y:S01]  /*f3c0*/  PRMT R157, RZ, 0x7610, R157 ;  /* 0x00007610ff9d7816 */ /* 0x000fe2000000009d */
[----:B0-----:R-:W-:Y:S01]  /*f3d0*/  @P2 IMAD.MOV.U32 R8, RZ, RZ, R149 ;  /* 0x000000ffff082224 */ /* 0x001fe200078e0095 */
[----:B------:R-:W-:-:S02]  /*f3e0*/  PRMT R228, RZ, 0x7610, R228 ;  /* 0x00007610ffe47816 */ /* 0x000fc400000000e4 */
[C---:B------:R-:W-:Y:S02]  /*f3f0*/  ISETP.GT.AND P0, PT, R4.reuse, 0x4c, PT ;  /* 0x0000004c0400780c */ /* 0x040fe40003f04270 */
[----:B------:R-:W-:Y:S02]  /*f400*/  PRMT R247, RZ, 0x7610, R247 ;  /* 0x00007610fff77816 */ /* 0x000fe400000000f7 */
[----:B------:R-:W-:Y:S01]  /*f410*/  ISETP.GT.AND P1, PT, R4, 0x4d, PT ;  /* 0x0000004d0400780c */ /* 0x000fe20003f24270 */
[----:B----4-:R0:W4:Y:S02]  /*f420*/  @P2 LDG.E.U16 R157, desc[UR14][R8.64] ;  /* 0x0000000e089d2981 */ /* 0x010124000c1e1500 */
[----:B0-----:R-:W-:Y:S02]  /*f430*/  @P3 IMAD.MOV.U32 R8, RZ, RZ, R136 ;  /* 0x000000ffff083224 */ /* 0x001fe400078e0088 */
[----:B------:R-:W-:Y:S01]  /*f440*/  @P3 IMAD.MOV.U32 R9, RZ, RZ, R139 ;  /* 0x000000ffff093224 */ /* 0x000fe200078e008b */
[----:B------:R-:W4:Y:S04]  /*f450*/  LDL R136, [R1+0x76c] ;  /* 0x00076c0001887983 */ /* 0x000f280000100800 */
[----:B------:R0:W4:Y:S04]  /*f460*/  @P3 LDG.E.U16 R228, desc[UR14][R8.64] ;  /* 0x0000000e08e43981 */ /* 0x000128000c1e1500 */
[----:B------:R-:W4:Y:S01]  /*f470*/  LDL R139, [R1+0x774] ;  /* 0x00077400018b7983 */ /* 0x000f220000100800 */
[----:B0-----:R-:W-:-:S03]  /*f480*/  @P4 IMAD.MOV.U32 R8, RZ, RZ, R6 ;  /* 0x000000ffff084224 */ /* 0x001fc600078e0006 */
[----:B------:R-:W4:Y:S01]  /*f490*/  LDL R6, [R1+0x778] ;  /* 0x0007780001067983 */ /* 0x000f220000100800 */
[----:B------:R-:W-:-:S03]  /*f4a0*/  @P4 IMAD.MOV.U32 R9, RZ, RZ, R129 ;  /* 0x000000ffff094224 */ /* 0x000fc600078e0081 */
[----:B------:R-:W4:Y:S04]  /*f4b0*/  LDL R129, [R1+0x770] ;  /* 0x0007700001817983 */ /* 0x000f280000100800 */
[----:B------:R0:W4:Y:S01]  /*f4c0*/  @P4 LDG.E.U16 R247, desc[UR14][R8.64] ;  /* 0x0000000e08f74981 */ /* 0x000122000c1e1500 */
[----:B------:R-:W-:Y:S02]  /*f4d0*/  PRMT R36, RZ, 0x7610, R36 ;  /* 0x00007610ff247816 */ /* 0x000fe40000000024 */
[----:B------:R-:W-:Y:S01]  /*f4e0*/  ISETP.GT.AND P2, PT, R4, 0x4e, PT ;  /* 0x0000004e0400780c */ /* 0x000fe20003f44270 */
[----:B0-----:R-:W-:Y:S02]  /*f4f0*/  @P0 IMAD.MOV.U32 R8, RZ, RZ, R141 ;  /* 0x000000ffff080224 */ /* 0x001fe400078e008d */
[----:B------:R-:W-:Y:S01]  /*f500*/  @P0 IMAD.MOV.U32 R9, RZ, RZ, R144 ;  /* 0x000000ffff090224 */ /* 0x000fe200078e0090 */
[----:B------:R-:W4:Y:S04]  /*f510*/  LDL R141, [R1+0x768] ;  /* 0x00076800018d7983 */ /* 0x000f280000100800 */
[----:B------:R-:W4:Y:S01]  /*f520*/  LDL R144, [R1+0x764] ;  /* 0x0007640001907983 */ /* 0x000f220000100800 */
[----:B------:R-:W-:-:S03]  /*f530*/  PRMT R252, RZ, 0x7610, R252 ;  /* 0x00007610fffc7816 */ /* 0x000fc600000000fc */
[----:B------:R2:W4:Y:S02]  /*f540*/  @P0 LDG.E.U16 R36, desc[UR14][R8.64] ;  /* 0x0000000e08240981 */ /* 0x000524000c1e1500 */
[----:B--2---:R-:W-:Y:S02]  /*f550*/  @P1 IMAD.MOV.U32 R8, RZ, RZ, R54 ;  /* 0x000000ffff081224 */ /* 0x004fe400078e0036 */
[----:B---3--:R-:W-:Y:S01]  /*f560*/  @P1 IMAD.MOV.U32 R9, RZ, RZ, R133 ;  /* 0x000000ffff091224 */ /* 0x008fe200078e0085 */
[----:B------:R-:W2:Y:S04]  /*f570*/  LDL R54, [R1+0x760] ;  /* 0x0007600001367983 */ /* 0x000ea80000100800 */
[----:B------:R-:W3:Y:S04]  /*f580*/  LDL R133, [R1+0x75c] ;  /* 0x00075c0001857983 */ /* 0x000ee80000100800 */
[----:B------:R4:W3:Y:S01]  /*f590*/  @P1 LDG.E.U16 R252, desc[UR14][R8.64] ;  /* 0x0000000e08fc1981 */ /* 0x0008e2000c1e1500 */
[----:B------:R-:W-:-:S02]  /*f5a0*/  ISETP.GT.AND P0, PT, R4, 0x4f, PT ;  /* 0x0000004f0400780c */ /* 0x000fc40003f04270 */
[----:B------:R-:W-:Y:S01]  /*f5b0*/  PRMT R250, RZ, 0x7610, R250 ;  /* 0x00007610fffa7816 */ /* 0x000fe200000000fa */
[----:B----4-:R-:W-:Y:S02]  /*f5c0*/  @P2 IMAD.MOV.U32 R9, RZ, RZ, R139 ;  /* 0x000000ffff092224 */ /* 0x010fe400078e008b */
[----:B------:R-:W4:Y:S01]  /*f5d0*/  LDL R139, [R1+0x754] ;  /* 0x00075400018b7983 */ /* 0x000f220000100800 */
[----:B------:R-:W-:-:S03]  /*f5e0*/  @P2 IMAD.MOV.U32 R8, RZ, RZ, R6 ;  /* 0x000000ffff082224 */ /* 0x000fc600078e0006 */
[----:B------:R-:W4:Y:S04]  /*f5f0*/  LDL R6, [R1+0x758] ;  /* 0x0007580001067983 */ /* 0x000f280000100800 */
[----:B------:R0:W4:Y:S02]  /*f600*/  @P2 LDG.E.U16 R250, desc[UR14][R8.64] ;  /* 0x0000000e08fa2981 */ /* 0x000124000c1e1500 */
[----:B0-----:R-:W-:Y:S02]  /*f610*/  @P0 IMAD.MOV.U32 R9, RZ, RZ, R136 ;  /* 0x000000ffff090224 */ /* 0x001fe400078e0088 */
[----:B------:R-:W4:Y:S01]  /*f620*/  LDL R136, [R1+0x74c] ;  /* 0x00074c0001887983 */ /* 0x000f220000100800 */
[----:B------:R-:W-:-:S03]  /*f630*/  @P0 IMAD.MOV.U32 R8, RZ, RZ, R129 ;  /* 0x000000ffff080224 */ /* 0x000fc600078e0081 */
[----:B------:R-:W4:Y:S01]  /*f640*/  LDL R129, [R1+0x750] ;  /* 0x0007500001817983 */ /* 0x000f220000100800 */
[----:B------:R-:W-:Y:S02]  /*f650*/  ISETP.GT.AND P1, PT, R4, 0x50, PT ;  /* 0x000000500400780c */ /* 0x000fe40003f24270 */
[----:B------:R-:W-:Y:S02]  /*f660*/  PRMT R249, RZ, 0x7610, R249 ;  /* 0x00007610fff97816 */ /* 0x000fe400000000f9 */
[----:B------:R-:W-:-:S04]  /*f670*/  PRMT R19, RZ, 0x7610, R19 ;  /* 0x00007610ff137816 */ /* 0x000fc80000000013 */
[----:B------:R0:W4:Y:S01]  /*f680*/  @P0 LDG.E.U16 R249, desc[UR14][R8.64] ;  /* 0x0000000e08f90981 */ /* 0x000122000c1e1500 */
[----:B------:R-:W-:-:S04]  /*f690*/  ISETP.GT.AND P0, PT, R4, 0x51, PT ;  /* 0x000000510400780c */ /* 0x000fc80003f04270 */
[----:B0-----:R-:W-:Y:S02]  /*f6a0*/  @P1 IMAD.MOV.U32 R8, RZ, RZ, R141 ;  /* 0x000000ffff081224 */ /* 0x001fe400078e008d */
[----:B------:R-:W-:Y:S01]  /*f6b0*/  @P1 IMAD.MOV.U32 R9, RZ, RZ, R144 ;  /* 0x000000ffff091224 */ /* 0x000fe200078e0090 */
[----:B------:R-:W-:Y:S01]  /*f6c0*/  PRMT R155, RZ, 0x7610, R155 ;  /* 0x00007610ff9b7816 */ /* 0x000fe2000000009b */
[----:B------:R-:W4:Y:S04]  /*f6d0*/  LDL R144, [R1+0x734] ;  /* 0x0007340001907983 */ /* 0x000f280000100800 */
[----:B------:R2:W4:Y:S01]  /*f6e0*/  @P1 LDG.E.U16 R19, desc[UR14][R8.64] ;  /* 0x0000000e08131981 */ /* 0x000522000c1e1500 */
[----:B------:R-:W-:Y:S02]  /*f6f0*/  ISETP.GT.AND P1, PT, R4, 0x52, PT ;  /* 0x000000520400780c */ /* 0x000fe40003f24270 */
[----:B------:R-:W-:Y:S01]  /*f700*/  PRMT R222, RZ, 0x7610, R222 ;  /* 0x00007610ffde7816 */ /* 0x000fe200000000de */
[----:B------:R-:W4:Y:S01]  /*f710*/  LDL R141, [R1+0x738] ;  /* 0x00073800018d7983 */ /* 0x000f220000100800 */
[----:B--2---:R-:W-:-:S02]  /*f720*/  @P0 IMAD.MOV.U32 R8, RZ, RZ, R54 ;  /* 0x000000ffff080224 */ /* 0x004fc400078e0036 */
[----:B---3--:R-:W-:Y:S01]  /*f730*/  @P0 IMAD.MOV.U32 R9, RZ, RZ, R133 ;  /* 0x000000ffff090224 */ /* 0x008fe200078e0085 */
[----:B------:R-:W2:Y:S04]  /*f740*/  LDL R54, [R1+0x748] ;  /* 0x0007480001367983 */ /* 0x000ea80000100800 */
[----:B------:R-:W3:Y:S04]  /*f750*/  LDL R133, [R1+0x744] ;  /* 0x0007440001857983 */ /* 0x000ee80000100800 */
[----:B------:R4:W3:Y:S01]  /*f760*/  @P0 LDG.E.U16 R155, desc[UR14][R8.64] ;  /* 0x0000000e089b0981 */ /* 0x0008e2000c1e1500 */
[----:B------:R-:W-:Y:S01]  /*f770*/  ISETP.GT.AND P0, PT, R4, 0x53, PT ;  /* 0x000000530400780c */ /* 0x000fe20003f04270 */
[----:B----4-:R-:W-:-:S02]  /*f780*/  @P1 IMAD.MOV.U32 R9, RZ, RZ, R139 ;  /* 0x000000ffff091224 */ /* 0x010fc400078e008b */
        /* <DEDUP_REMOVED lines=8> */
[----:B------:R-:W-:Y:S02]  /*f810*/  PRMT R241, RZ, 0x7610, R241 ;  /* 0x00007610fff17816 */ /* 0x000fe400000000f1 */
[----:B------:R-:W-:-:S04]  /*f820*/  ISETP.GT.AND P1, PT, R4, 0x54, PT ;  /* 0x000000540400780c */ /* 0x000fc80003f24270 */
[----:B------:R2:W4:Y:S01]  /*f830*/  @P0 LDG.E.U16 R241, desc[UR14][R8.64] ;  /* 0x0000000e08f10981 */ /* 0x000522000c1e1500 */
[----:B------:R-:W-:Y:S02]  /*f840*/  ISETP.GT.AND P0, PT, R4, 0x55, PT ;  /* 0x000000550400780c */ /* 0x000fe40003f04270 */
[----:B------:R-:W-:Y:S02]  /*f850*/  PRMT R246, RZ, 0x7610, R246 ;  /* 0x00007610fff67816 */ /* 0x000fe400000000f6 */
[----:B------:R-:W-:Y:S02]  /*f860*/  PRMT R245, RZ, 0x7610, R245 ;  /* 0x00007610fff57816 */ /* 0x000fe400000000f5 */
[----:B------:R-:W-:Y:S02]  /*f870*/  PRMT R243, RZ, 0x7610, R243 ;  /* 0x00007610fff37816 */ /* 0x000fe400000000f3 */
[----:B--2---:R-:W-:Y:S02]  /*f880*/  @P1 IMAD.MOV.U32 R8, RZ, RZ, R54 ;  /* 0x000000ffff081224 */ /* 0x004fe400078e0036 */
[----:B------:R-:W2:Y:S01]  /*f890*/  LDL R54, [R1+0x728] ;  /* 0x0007280001367983 */ /* 0x000ea20000100800 */
[----:B---3--:R-:W-:-:S03]  /*f8a0*/  @P1 IMAD.MOV.U32 R9, RZ, RZ, R133 ;  /* 0x000000ffff091224 */ /* 0x008fc600078e0085 */
[----:B------:R-:W3:Y:S04]  /*f8b0*/  LDL R133, [R1+0x724] ;  /* 0x0007240001857983 */ /* 0x000ee80000100800 */
[----:B------:R4:W3:Y:S01]  /*f8c0*/  @P1 LDG.E.U16 R246, desc[UR14][R8.64] ;  /* 0x0000000e08f61981 */ /* 0x0008e2000c1e1500 */
[----:B------:R-:W-:Y:S01]  /*f8d0*/  ISETP.GT.AND P1, PT, R4, 0x56, PT ;  /* 0x000000560400780c */ /* 0x000fe20003f24270 */
[----:B----4-:R-:W-:Y:S02]  /*f8e0*/  @P0 IMAD.MOV.U32 R9, RZ, RZ, R139 ;  /* 0x000000ffff090224 */ /* 0x010fe400078e008b */
[----:B------:R-:W4:Y:S01]  /*f8f0*/  LDL R139, [R1+0x71c] ;  /* 0x00071c00018b7983 */ /* 0x000f220000100800 */
[----:B------:R-:W-:-:S03]  /*f900*/  @P0 IMAD.MOV.U32 R8, RZ, RZ, R6 ;  /* 0x000000ffff080224 */ /* 0x000fc600078e0006 */
[----:B------:R-:W4:Y:S04]  /*f910*/  LDL R6, [R1+0x720] ;  /* 0x0007200001067983 */ /* 0x000f280000100800 */
[----:B------:R0:W4:Y:S01]  /*f920*/  @P0 LDG.E.U16 R245, desc[UR14][R8.64] ;  /* 0x0000000e08f50981 */ /* 0x000122000c1e1500 */
[----:B------:R-:W-:Y:S01]  /*f930*/  ISETP.GT.AND P0, PT, R4, 0x57, PT ;  /* 0x000000570400780c */ /* 0x000fe20003f04270 */
[----:B0-----:R-:W-:Y:S02]  /*f940*/  @P1 IMAD.MOV.U32 R8, RZ, RZ, R141 ;  /* 0x000000ffff081224 */ /* 0x001fe400078e008d */
[----:B------:R-:W-:Y:S01]  /*f950*/  @P1 IMAD.MOV.U32 R9, RZ, RZ, R144 ;  /* 0x000000ffff091224 */ /* 0x000fe200078e0090 */
[----:B------:R-:W-:Y:S01]  /*f960*/  PRMT R242, RZ, 0x7610, R242 ;  /* 0x00007610fff27816 */ /* 0x000fe200000000f2 */
[----:B------:R-:W4:Y:S04]  /*f970*/  LDL R144, [R1+0x704] ;  /* 0x0007040001907983 */ /* 0x000f280000100800 */
[----:B------:R0:W4:Y:S01]  /*f980*/  @P1 LDG.E.U16 R243, desc[UR14][R8.64] ;  /* 0x0000000e08f31981 */ /* 0x000122000c1e1500 */
[----:B------:R-:W-:-:S03]  /*f990*/  PRMT R17, RZ, 0x7610, R17 ;  /* 0x00007610ff117816 */ /* 0x000fc60000000011 */
[----:B------:R-:W4:Y:S01]  /*f9a0*/  LDL R141, [R1+0x708] ;  /* 0x00070800018d7983 */ /* 0x000f220000100800 */
[----:B0-----:R-:W-:-:S03]  /*f9b0*/  @P0 IMAD.MOV.U32 R9, RZ, RZ, R136 ;  /* 0x000000ffff090224 */ /* 0x001fc600078e0088 */
[----:B------:R-:W4:Y:S01]  /*f9c0*/  LDL R136, [R1+0x714] ;  /* 0x0007140001887983 */ /* 0x000f220000100800 */
[----:B------:R-:W-:-:S03]  /*f9d0*/  @P0 IMAD.MOV.U32 R8, RZ, RZ, R129 ;  /* 0x000000ffff080224 */ /* 0x000fc600078e0081 */
[----:B------:R-:W4:Y:S01]  /*f9e0*/  LDL R129, [R1+0x718] ;  /* 0x0007180001817983 */ /* 0x000f220000100800 */
[----:B------:R-:W-:-:S03]  /*f9f0*/  ISETP.GT.AND P1, PT, R4, 0x58, PT ;  /* 0x000000580400780c */ /* 0x000fc60003f24270 */
[----:B------:R2:W4:Y:S01]  /*fa00*/  @P0 LDG.E.U16 R242, desc[UR14][R8.64] ;  /* 0x0000000e08f20981 */ /* 0x000522000c1e1500 */
[----:B------:R-:W-:-:S09]  /*fa10*/  ISETP.GT.AND P0, PT, R4, 0x59, PT ;  /* 0x000000590400780c */ /* 0x000fd20003f04270 */
[----:B--2---:R-:W-:Y:S02]  /*fa20*/  @P1 IMAD.MOV.U32 R8, RZ, RZ, R54 ;  /* 0x000000ffff081224 */ /* 0x004fe400078e0036 */
[----:B------:R-:W2:Y:S01]  /*fa30*/  LDL R54, [R1+0x710] ;  /* 0x0007100001367983 */ /* 0x000ea20000100800 */
[----:B---3--:R-:W-:-:S03]  /*fa40*/  @P1 IMAD.MOV.U32 R9, RZ, RZ, R133 ;  /* 0x000000ffff091224 */ /* 0x008fc600078e0085 */
[----:B------:R-:W3:Y:S04]  /*fa50*/  LDL R133, [R1+0x70c] ;  /* 0x00070c0001857983 */ /* 0x000ee80000100800 */
[----:B------:R4:W3:Y:S01]  /*fa60*/  @P1 LDG.E.U16 R17, desc[UR14][R8.64] ;  /* 0x0000000e08111981 */ /* 0x0008e2000c1e1500 */
[----:B------:R-:W-:Y:S02]  /*fa70*/  ISETP.GT.AND P1, PT, R4, 0x5a, PT ;  /* 0x0000005a0400780c */ /* 0x000fe40003f24270 */
        /* <DEDUP_REMOVED lines=15> */
[----:B------:R-:W-:-:S04]  /*fb70*/  PRMT R240, RZ, 0x7610, R240 ;  /* 0x00007610fff07816 */ /* 0x000fc800000000f0 */
[----:B--2---:R-:W-:Y:S02]  /*fb80*/  @P0 IMAD.MOV.U32 R8, RZ, RZ, R54 ;  /* 0x000000ffff080224 */ /* 0x004fe400078e0036 */
[----:B------:R-:W2:Y:S01]  /*fb90*/  LDL R54, [R1+0x6f0] ;  /* 0x0006f00001367983 */ /* 0x000ea20000100800 */
[----:B---3--:R-:W-:-:S03]  /*fba0*/  @P0 IMAD.MOV.U32 R9, RZ, RZ, R133 ;  /* 0x000000ffff090224 */ /* 0x008fc600078e0085 */
[----:B------:R-:W3:Y:S04]  /*fbb0*/  LDL R133, [R1+0x6ec] ;  /* 0x0006ec0001857983 */ /* 0x000ee80000100800 */
[----:B------:R0:W3:Y:S01]  /*fbc0*/  @P0 LDG.E.U16 R235, desc[UR14][R8.64] ;  /* 0x0000000e08eb0981 */ /* 0x0000e2000c1e1500 */
[C---:B------:R-:W-:Y:S01]  /*fbd0*/  ISETP.GT.AND P0, PT, R4.reuse, 0x5d, PT ;  /* 0x0000005d0400780c */ /* 0x040fe20003f04270 */
[----:B0-----:R-:W-:Y:S02]  /*fbe0*/  @P1 IMAD.MOV.U32 R8, RZ, RZ, R141 ;  /* 0x000000ffff081224 */ /* 0x001fe400078e008d */
[----:B------:R-:W-:Y:S01]  /*fbf0*/  @P1 IMAD.MOV.U32 R9, RZ, RZ, R144 ;  /* 0x000000ffff091224 */ /* 0x000fe200078e0090 */
[----:B------:R-:W-:Y:S01]  /*fc00*/  PRMT R239, RZ, 0x7610, R239 ;  /* 0x00007610ffef7816 */ /* 0x000fe200000000ef */
[----:B------:R-:W3:Y:S04]  /*fc10*/  LDL R144, [R1+0x6d4] ;  /* 0x0006d40001907983 */ /* 0x000ee80000100800 */
[----:B------:R4:W3:Y:S01]  /*fc20*/  @P1 LDG.E.U16 R240, desc[UR14][R8.64] ;  /* 0x0000000e08f01981 */ /* 0x0008e2000c1e1500 */
[----:B------:R-:W-:-:S02]  /*fc30*/  ISETP.GT.AND P1, PT, R4, 0x5e, PT ;  /* 0x0000005e0400780c */ /* 0x000fc40003f24270 */
[----:B------:R-:W-:Y:S01]  /*fc40*/  PRMT R237, RZ, 0x7610, R237 ;  /* 0x00007610ffed7816 */ /* 0x000fe200000000ed */
[----:B------:R-:W3:Y:S01]  /*fc50*/  LDL R141, [R1+0x6d8] ;  /* 0x0006d800018d7983 */ /* 0x000ee20000100800 */
[----:B----4-:R-:W-:-:S03]  /*fc60*/  @P0 IMAD.MOV.U32 R9, RZ, RZ, R139 ;  /* 0x000000ffff090224 */ /* 0x010fc600078e008b */
        /* <DEDUP_REMOVED lines=8> */
[C---:B------:R-:W-:Y:S02]  /*fcf0*/  ISETP.GT.AND P0, PT, R4.reuse, 0x5f, PT ;  /* 0x0000005f0400780c */ /* 0x040fe40003f04270 */
[----:B------:R-:W-:Y:S01]  /*fd00*/  PRMT R236, RZ, 0x7610, R236 ;  /* 0x00007610ffec7816 */ /* 0x000fe200000000ec */
[----:B------:R2:W4:Y:S01]  /*fd10*/  @P1 LDG.E.U16 R237, desc[UR14][R8.64] ;  /* 0x0000000e08ed1981 */ /* 0x000522000c1e1500 */
[----:B------:R-:W-:Y:S02]  /*fd20*/  ISETP.GT.AND P1, PT, R4, 0x60, PT ;  /* 0x000000600400780c */ /* 0x000fe40003f24270 */
[----:B------:R-:W-:-:S07]  /*fd30*/  PRMT R15, RZ, 0x7610, R15 ;  /* 0x00007610ff0f7816 */ /* 0x000fce000000000f */
        /* <DEDUP_REMOVED lines=21> */
[----:B0-----:R-:W-:Y:S02]  /*fe90*/  @P1 IMAD.MOV.U32 R8, RZ, RZ, R141 ;  /* 0x000000ffff081224 */ /* 0x001fe400078e008d */
[----:B------:R-:W-:Y:S01]  /*fea0*/  @P1 IMAD.MOV.U32 R9, RZ, RZ, R144 ;  /* 0x000000ffff091224 */ /* 0x000fe200078e0090 */
[----:B------:R-:W-:Y:S01]  /*feb0*/  PRMT R234, RZ, 0x7610, R234 ;  /* 0x00007610ffea7816 */ /* 0x000fe200000000ea */
[----:B------:R-:W4:Y:S04]  /*fec0*/  LDL R144, [R1+0x6ac] ;  /* 0x0006ac0001907983 */ /* 0x000f280000100800 */
[----:B------:R2:W4:Y:S01]  /*fed0*/  @P1 LDG.E.U16 R212, desc[UR14][R8.64] ;  /* 0x0000000e08d41981 */ /* 0x000522000c1e1500 */
[----:B------:R-:W-:-:S03]  /*fee0*/  ISETP.GT.AND P1, PT, R4, 0x64, PT ;  /* 0x000000640400780c */ /* 0x000fc60003f24270 */
[----:B------:R-:W4:Y:S01]  /*fef0*/  LDL R141, [R1+0x6a4] ;  /* 0x0006a400018d7983 */ /* 0x000f220000100800 */
[----:B--2---:R-:W-:Y:S02]  /*ff00*/  @P0 IMAD.MOV.U32 R8, RZ, RZ, R54 ;  /* 0x000000ffff080224 */ /* 0x004fe400078e0036 */
        /* <DEDUP_REMOVED lines=18> */
[----:B------:R-:W-:Y:S02]  /*10030*/  ISETP.GT.AND P0, PT, R4, 0x67, PT ;  /* 0x000000670400780c */ /* 0x000fe40003f04270 */
[----:B------:R-:W-:Y:S02]  /*10040*/  PRMT R230, RZ, 0x7610, R230 ;  /* 0x00007610ffe67816 */ /* 0x000fe400000000e6 */
[----:B--2---:R-:W-:Y:S02]  /*10050*/  @P1 IMAD.MOV.U32 R8, RZ, RZ, R54 ;  /* 0x000000ffff081224 */ /* 0x004fe400078e0036 */
[----:B------:R-:W2:Y:S01]  /*10060*/  LDL R54, [R1+0x668] ;  /* 0x0006680001367983 */ /* 0x000ea20000100800 */
[----:B---3--:R-:W-:-:S03]  /*10070*/  @P1 IMAD.MOV.U32 R9, RZ, RZ, R133 ;  /* 0x000000ffff091224 */ /* 0x008fc600078e0085 */
[----:B------:R-:W3:Y:S04]  /*10080*/  LDL R133, [R1+0x664] ;  /* 0x0006640001857983 */ /* 0x000ee80000100800 */
[----:B------:R0:W3:Y:S01]  /*10090*/  @P1 LDG.E.U16 R231, desc[UR14][R8.64] ;  /* 0x0000000e08e71981 */ /* 0x0000e2000c1e1500 */
[----:B------:R-:W-:Y:S01]  /*100a0*/  ISETP.GT.AND P1, PT, R4, 0x68, PT ;  /* 0x000000680400780c */ /* 0x000fe20003f24270 */
[----:B0-----:R-:W-:Y:S01]  /*100b0*/  @P0 IMAD.MOV.U32 R9, RZ, RZ, R144 ;  /* 0x000000ffff090224 */ /* 0x001fe200078e0090 */
[----:B------:R-:W-:Y:S01]  /*100c0*/  PRMT R13, RZ, 0x7610, R13 ;  /* 0x00007610ff0d7816 */ /* 0x000fe2000000000d */
[----:B----4-:R-:W-:Y:S02]  /*100d0*/  @P0 IMAD.MOV.U32 R8, RZ, RZ, R6 ;  /* 0x000000ffff080224 */ /* 0x010fe400078e0006 */
[----:B------:R-:W4:Y:S04]  /*100e0*/  LDL.LU R6, [R1+0x624] ;  /* 0x0006240001067983 */ /* 0x000f280000300800 */
[----:B------:R0:W4:Y:S01]  /*100f0*/  @P0 LDG.E.U16 R230, desc[UR14][R8.64] ;  /* 0x0000000e08e60981 */ /* 0x000122000c1e1500 */
[----:B------:R-:W-:-:S03]  /*10100*/  PRMT R18, RZ, 0x7610, R18 ;  /* 0x00007610ff127816 */ /* 0x000fc60000000012 */
[----:B------:R-:W4:Y:S04]  /*10110*/  LDL R149, [R1+0x68c] ;  /* 0x00068c0001957983 */ /* 0x000f280000100800 */
[----:B------:R-:W4:Y:S01]  /*10120*/  LDL R144, [R1+0x690] ;  /* 0x0006900001907983 */ /* 0x000f220000100800 */
[----:B0-----:R-:W-:-:S03]  /*10130*/  @P1 IMAD.MOV.U32 R8, RZ, RZ, R136 ;  /* 0x000000ffff081224 */ /* 0x001fc600078e0088 */
[----:B------:R-:W4:Y:S01]  /*10140*/  LDL R136, [R1+0x628] ;  /* 0x0006280001887983 */ /* 0x000f220000100800 */
[C---:B------:R-:W-:Y:S01]  /*10150*/  ISETP.GT.AND P0, PT, R4.reuse, 0x69, PT ;  /* 0x000000690400780c */ /* 0x040fe20003f04270 */
[----:B------:R-:W-:Y:S01]  /*10160*/  @P1 IMAD.MOV.U32 R9, RZ, RZ, R141 ;  /* 0x000000ffff091224 */ /* 0x000fe200078e008d */
[----:B------:R-:W-:Y:S01]  /*10170*/  ISETP.GT.AND P2, PT, R4, 0x78, PT ;  /* 0x000000780400780c */ /* 0x000fe20003f44270 */
[----:B------:R-:W4:Y:S04]  /*10180*/  LDL R141, [R1+0x67c] ;  /* 0x00067c00018d7983 */ /* 0x000f280000100800 */
[----:B------:R0:W4:Y:S06]  /*10190*/  @P1 LDG.E.U16 R13, desc[UR14][R8.64] ;  /* 0x0000000e080d1981 */ /* 0x00012c000c1e1500 */
[----:B0-----:R-:W-:-:S02]  /*101a0*/  @P0 IMAD.MOV.U32 R8, RZ, RZ, R129 ;  /* 0x000000ffff080224 */ /* 0x001fc400078e0081 */
[----:B------:R-:W-:Y:S01]  /*101b0*/  @P0 IMAD.MOV.U32 R9, RZ, RZ, R139 ;  /* 0x000000ffff090224 */ /* 0x000fe200078e008b */
[----:B------:R-:W4:Y:S04]  /*101c0*/  LDL R129, [R1+0x698] ;  /* 0x0006980001817983 */ /* 0x000f280000100800 */
[----:B------:R-:W4:Y:S01]  /*101d0*/  LDL R139, [R1+0x694] ;  /* 0x00069400018b7983 */ /* 0x000f220000100800 */
[----:B------:R-:W-:-:S03]  /*101e0*/  ISETP.GT.AND P1, PT, R4, 0x70, PT ;  /* 0x000000700400780c */ /* 0x000fc60003f24270 */
[----:B------:R2:W4:Y:S10]  /*101f0*/  @P0 LDG.E.U16 R18, desc[UR14][R8.64] ;  /* 0x0000000e08120981 */ /* 0x000534000c1e1500 */
[----:B--2---:R-:W-:-:S02]  /*10200*/  @P1 IMAD.MOV.U32 R8, RZ, RZ, R54 ;  /* 0x000000ffff081224 */ /* 0x004fc400078e0036 */
[----:B------:R-:W2:Y:S01]  /*10210*/  LDL R54, [R1+0x688] ;  /* 0x0006880001367983 */ /* 0x000ea20000100800 */
[----:B---3--:R-:W-:-:S03]  /*10220*/  @P1 IMAD.MOV.U32 R9, RZ, RZ, R133 ;  /* 0x000000ffff091224 */ /* 0x008fc600078e0085 */
[----:B------:R-:W3:Y:S01]  /*10230*/  LDL R133, [R1+0x684] ;  /* 0x0006840001857983 */ /* 0x000ee20000100800 */
[----:B------:R-:W-:-:S06]  /*10240*/  PRMT R12, RZ, 0x7610, R12 ;  /* 0x00007610ff0c7816 */ /* 0x000fcc000000000c */
[----:B------:R4:W3:Y:S01]  /*10250*/  @P1 LDG.E.U16 R12, desc[UR14][R8.64] ;  /* 0x0000000e080c1981 */ /* 0x0008e2000c1e1500 */
[----:B------:R-:W-:Y:S02]  /*10260*/  ISETP.GT.AND P0, PT, R4, 0x6a, PT ;  /* 0x0000006a0400780c */ /* 0x000fe40003f04270 */
[----:B------:R-:W-:Y:S01]  /*10270*/  PRMT R11, RZ, 0x7610, R11 ;  /* 0x00007610ff0b7816 */ /* 0x000fe2000000000b */
[----:B----4-:R-:W-:Y:S02]  /*10280*/  @P2 IMAD.MOV.U32 R8, RZ, RZ, R136 ;  /* 0x000000ffff082224 */ /* 0x010fe400078e0088 */
[----:B------:R-:W4:Y:S01]  /*10290*/  LDL R136, [R1+0x680] ;  /* 0x0006800001887983 */ /* 0x000f220000100800 */
[----:B------:R-:W-:-:S05]  /*102a0*/  @P2 IMAD.MOV.U32 R9, RZ, RZ, R6 ;  /* 0x000000ffff092224 */ /* 0x000fca00078e0006 */
        /* <DEDUP_REMOVED lines=9> */
[----:B------:R-:W-:-:S06]  /*10340*/  PRMT R225, RZ, 0x7610, R225 ;  /* 0x00007610ffe17816 */ /* 0x000fcc00000000e1 */
        /* <DEDUP_REMOVED lines=12> */
[----:B------:R0:W3:Y:S02]  /*10410*/  @P0 LDG.E.U16 R227, desc[UR14][R8.64] ;  /* 0x0000000e08e30981 */ /* 0x0000e4000c1e1500 */
[----:B0-----:R-:W-:-:S02]  /*10420*/  @P1 IMAD.MOV.U32 R9, RZ, RZ, R141 ;  /* 0x000000ffff091224 */ /* 0x001fc400078e008d */
[----:B------:R-:W3:Y:S01]  /*10430*/  LDL R141, [R1+0x65c] ;  /* 0x00065c00018d7983 */ /* 0x000ee20000100800 */
[----:B------:R-:W-:Y:S01]  /*10440*/  ISETP.GT.AND P0, PT, R4, 0x6e, PT ;  /* 0x0000006e0400780c */ /* 0x000fe20003f04270 */
[----:B----4-:R-:W-:Y:S02]  /*10450*/  @P1 IMAD.MOV.U32 R8, RZ, RZ, R136 ;  /* 0x000000ffff081224 */ /* 0x010fe400078e0088 */
[----:B------:R-:W4:Y:S04]  /*10460*/  LDL R136, [R1+0x660] ;  /* 0x0006600001887983 */ /* 0x000f280000100800 */
[----:B------:R0:W4:Y:S06]  /*10470*/  @P1 LDG.E.U16 R226, desc[UR14][R8.64] ;  /* 0x0000000e08e21981 */ /* 0x00012c000c1e1500 */
[----:B0-----:R-:W-:-:S02]  /*10480*/  @P0 IMAD.MOV.U32 R8, RZ, RZ, R129 ;  /* 0x000000ffff080224 */ /* 0x001fc400078e0081 */
[----:B------:R-:W4:Y:S01]  /*10490*/  LDL R129, [R1+0x650] ;  /* 0x0006500001817983 */ /* 0x000f220000100800 */
[----:B------:R-:W-:-:S03]  /*104a0*/  @P0 IMAD.MOV.U32 R9, RZ, RZ, R139 ;  /* 0x000000ffff090224 */ /* 0x000fc600078e008b */
[----:B------:R-:W4:Y:S01]  /*104b0*/  LDL R139, [R1+0x64c] ;  /* 0x00064c00018b7983 */ /* 0x000f220000100800 */
[----:B------:R-:W-:Y:S02]  /*104c0*/  ISETP.GT.AND P1, PT, R4, 0x6f, PT ;  /* 0x0000006f0400780c */ /* 0x000fe40003f24270 */
[----:B------:R-:W-:-:S06]  /*104d0*/  PRMT R224, RZ, 0x7610, R224 ;  /* 0x00007610ffe07816 */ /* 0x000fcc00000000e0 */
[----:B------:R2:W4:Y:S01]  /*104e0*/  @P0 LDG.E.U16 R224, desc[UR14][R8.64] ;  /* 0x0000000e08e00981 */ /* 0x000522000c1e1500 */
[----:B------:R-:W-:Y:S02]  /*104f0*/  ISETP.GT.AND P0, PT, R4, 0x71, PT ;  /* 0x000000710400780c */ /* 0x000fe40003f04270 */
[----:B------:R-:W-:Y:S02]  /*10500*/  PRMT R223, RZ, 0x7610, R223 ;  /* 0x00007610ffdf7816 */ /* 0x000fe400000000df */
[----:B--2---:R-:W-:Y:S02]  /*10510*/  @P1 IMAD.MOV.U32 R8, RZ, RZ, R54 ;  /* 0x000000ffff081224 */ /* 0x004fe400078e0036 */
[----:B------:R-:W2:Y:S01]  /*10520*/  LDL R54, [R1+0x648] ;  /* 0x0006480001367983 */ /* 0x000ea20000100800 */
[----:B---3--:R-:W-:-:S03]  /*10530*/  @P1 IMAD.MOV.U32 R9, RZ, RZ, R133 ;  /* 0x000000ffff091224 */ /* 0x008fc600078e0085 */
[----:B------:R-:W3:Y:S04]  /*10540*/  LDL R133, [R1+0x644] ;  /* 0x0006440001857983 */ /* 0x000ee80000100800 */
[----:B------:R0:W3:Y:S02]  /*10550*/  @P1 LDG.E.U16 R223, desc[UR14][R8.64] ;  /* 0x0000000e08df1981 */ /* 0x0000e4000c1e1500 */
[----:B0-----:R-:W-:Y:S02]  /*10560*/  @P0 IMAD.MOV.U32 R9, RZ, RZ, R141 ;  /* 0x000000ffff090224 */ /* 0x001fe400078e008d */
[----:B------:R-:W3:Y:S01]  /*10570*/  LDL R141, [R1+0x63c] ;  /* 0x00063c00018d7983 */ /* 0x000ee20000100800 */
[----:B------:R-:W-:Y:S02]  /*10580*/  PRMT R16, RZ, 0x7610, R16 ;  /* 0x00007610ff107816 */ /* 0x000fe40000000010 */
[----:B------:R-:W-:-:S02]  /*10590*/  ISETP.GT.AND P1, PT, R4, 0x72, PT ;  /* 0x000000720400780c */ /* 0x000fc40003f24270 */
[----:B------:R-:W-:Y:S01]  /*105a0*/  PRMT R153, RZ, 0x7610, R153 ;  /* 0x00007610ff997816 */ /* 0x000fe20000000099 */
[----:B----4-:R-:W-:Y:S02]  /*105b0*/  @P0 IMAD.MOV.U32 R8, RZ, RZ, R136 ;  /* 0x000000ffff080224 */ /* 0x010fe400078e0088 */
[----:B------:R-:W4:Y:S04]  /*105c0*/  LDL R136, [R1+0x640] ;  /* 0x0006400001887983 */ /* 0x000f280000100800 */
[----:B------:R0:W4:Y:S01]  /*105d0*/  @P0 LDG.E.U16 R16, desc[UR14][R8.64] ;  /* 0x0000000e08100981 */ /* 0x000122000c1e1500 */
[----:B------:R-:W-:-:S03]  /*105e0*/  ISETP.GT.AND P0, PT, R4, 0x73, PT ;  /* 0x000000730400780c */ /* 0x000fc60003f04270 */
[----:B0-----:R-:W-:Y:S02]  /*105f0*/  @P1 IMAD.MOV.U32 R8, RZ, RZ, R144 ;  /* 0x000000ffff081224 */ /* 0x001fe400078e0090 */
[----:B------:R-:W-:Y:S01]  /*10600*/  @P1 IMAD.MOV.U32 R9, RZ, RZ, R149 ;  /* 0x000000ffff091224 */ /* 0x000fe200078e0095 */
[----:B------:R-:W-:Y:S01]  /*10610*/  PRMT R220, RZ, 0x7610, R220 ;  /* 0x00007610ffdc7816 */ /* 0x000fe200000000dc */
[----:B------:R-:W4:Y:S04]  /*10620*/  LDL R149, [R1+0x61c] ;  /* 0x00061c0001957983 */ /* 0x000f280000100800 */
[----:B------:R0:W4:Y:S01]  /*10630*/  @P1 LDG.E.U16 R153, desc[UR14][R8.64] ;  /* 0x0000000e08991981 */ /* 0x000122000c1e1500 */
[----:B------:R-:W-:-:S03]  /*10640*/  PRMT R221, RZ, 0x7610, R221 ;  /* 0x00007610ffdd7816 */ /* 0x000fc600000000dd */
[----:B------:R-:W4:Y:S01]  /*10650*/  LDL R144, [R1+0x620] ;  /* 0x0006200001907983 */ /* 0x000f220000100800 */
[----:B0-----:R-:W-:Y:S02]  /*10660*/  @P0 IMAD.MOV.U32 R8, RZ, RZ, R129 ;  /* 0x000000ffff080224 */ /* 0x001fe400078e0081 */
[----:B------:R-:W-:Y:S01]  /*10670*/  @P0 IMAD.MOV.U32 R9, RZ, RZ, R139 ;  /* 0x000000ffff090224 */ /* 0x000fe200078e008b */
[----:B------:R-:W4:Y:S04]  /*10680*/  LDL R129, [R1+0x638] ;  /* 0x0006380001817983 */ /* 0x000f280000100800 */
        /* <DEDUP_REMOVED lines=8> */
[----:B------:R0:W3:Y:S02]  /*10710*/  @P1 LDG.E.U16 R221, desc[UR14][R8.64] ;  /* 0x0000000e08dd1981 */ /* 0x0000e4000c1e1500 */
[----:B0-----:R-:W-:Y:S02]  /*10720*/  @P0 IMAD.MOV.U32 R9, RZ, RZ, R141 ;  /* 0x000000ffff090224 */ /* 0x001fe400078e008d */
[----:B------:R-:W3:Y:S01]  /*10730*/  LDL R141, [R1+0x614] ;  /* 0x00061400018d7983 */ /* 0x000ee20000100800 */
[----:B------:R-:W-:Y:S02]  /*10740*/  ISETP.GT.AND P1, PT, R4, 0x76, PT ;  /* 0x000000760400780c */ /* 0x000fe40003f24270 */
[----:B------:R-:W-:Y:S01]  /*10750*/  PRMT R219, RZ, 0x7610, R219 ;  /* 0x00007610ffdb7816 */ /* 0x000fe200000000db */
[----:B----4-:R-:W-:-:S02]  /*10760*/  @P0 IMAD.MOV.U32 R8, RZ, RZ, R136 ;  /* 0x000000ffff080224 */ /* 0x010fc400078e0088 */
[----:B------:R-:W4:Y:S04]  /*10770*/  LDL R136, [R1+0x618] ;  /* 0x0006180001887983 */ /* 0x000f280000100800 */
[----:B------:R0:W4:Y:S04]  /*10780*/  @P0 LDG.E.U16 R219, desc[UR14][R8.64] ;  /* 0x0000000e08db0981 */ /* 0x000128000c1e1500 */
        /* <DEDUP_REMOVED lines=9> */
[----:B--2---:R-:W-:Y:S01]  /*10820*/  @P0 IMAD.MOV.U32 R8, RZ, RZ, R54 ;  /* 0x000000ffff080224 */ /* 0x004fe200078e0036 */
[----:B------:R-:W-:Y:S01]  /*10830*/  PRMT R14, RZ, 0x7610, R14 ;  /* 0x00007610ff0e7816 */ /* 0x000fe2000000000e */
[----:B------:R-:W2:Y:S01]  /*10840*/  LDL R54, [R1+0x608] ;  /* 0x0006080001367983 */ /* 0x000ea20000100800 */
[----:B---3--:R-:W-:-:S03]  /*10850*/  @P0 IMAD.MOV.U32 R9, RZ, RZ, R133 ;  /* 0x000000ffff090224 */ /* 0x008fc600078e0085 */
[----:B------:R-:W3:Y:S04]  /*10860*/  LDL R133, [R1+0x604] ;  /* 0x0006040001857983 */ /* 0x000ee80000100800 */
[----:B------:R0:W3:Y:S01]  /*10870*/  @P0 LDG.E.U16 R216, desc[UR14][R8.64] ;  /* 0x0000000e08d80981 */ /* 0x0000e2000c1e1500 */
[----:B------:R-:W-:Y:S01]  /*10880*/  ISETP.GT.AND P0, PT, R4, 0x7a, PT ;  /* 0x0000007a0400780c */ /* 0x000fe20003f04270 */
[----:B0-----:R-:W-:Y:S02]  /*10890*/  @P1 IMAD.MOV.U32 R8, RZ, RZ, R144 ;  /* 0x000000ffff081224 */ /* 0x001fe400078e0090 */
[----:B------:R-:W-:Y:S01]  /*108a0*/  @P1 IMAD.MOV.U32 R9, RZ, RZ, R149 ;  /* 0x000000ffff091224 */ /* 0x000fe200078e0095 */
[----:B------:R-:W-:Y:S01]  /*108b0*/  PRMT R22, RZ, 0x7610, R22 ;  /* 0x00007610ff167816 */ /* 0x000fe20000000016 */
[----:B------:R-:W3:Y:S04]  /*108c0*/  LDL R149, [R1+0x5ec] ;  /* 0x0005ec0001957983 */ /* 0x000ee80000100800 */
[----:B------:R0:W3:Y:S01]  /*108d0*/  @P1 LDG.E.U16 R14, desc[UR14][R8.64] ;  /* 0x0000000e080e1981 */ /* 0x0000e2000c1e1500 */
[----:B------:R-:W-:-:S02]  /*108e0*/  PRMT R215, RZ, 0x7610, R215 ;  /* 0x00007610ffd77816 */ /* 0x000fc400000000d7 */
[----:B------:R-:W-:Y:S01]  /*108f0*/  PRMT R214, RZ, 0x7610, R214 ;  /* 0x00007610ffd67816 */ /* 0x000fe200000000d6 */
[----:B------:R-:W3:Y:S01]  /*10900*/  LDL R144, [R1+0x5f0] ;  /* 0x0005f00001907983 */ /* 0x000ee20000100800 */
[----:B0-----:R-:W-:-:S03]  /*10910*/  @P0 IMAD.MOV.U32 R9, RZ, RZ, R141 ;  /* 0x000000ffff090224 */ /* 0x001fc600078e008d */
        /* <DEDUP_REMOVED lines=9> */
[----:B------:R-:W-:-:S03]  /*109b0*/  ISETP.GT.AND P0, PT, R4, 0x7c, PT ;  /* 0x0000007c0400780c */ /* 0x000fc60003f04270 */
[----:B------:R2:W4:Y:S01]  /*109c0*/  @P1 LDG.E.U16 R215, desc[UR14][R8.64] ;  /* 0x0000000e08d71981 */ /* 0x000522000c1e1500 */
[----:B------:R-:W-:Y:S02]  /*109d0*/  ISETP.GT.AND P1, PT, R4, 0x7d, PT ;  /* 0x0000007d0400780c */ /* 0x000fe40003f24270 */
[----:B------:R-:W-:-:S07]  /*109e0*/  PRMT R213, RZ, 0x7610, R213 ;  /* 0x00007610ffd57816 */ /* 0x000fce00000000d5 */
[----:B--2---:R-:W-:Y:S01]  /*109f0*/  @P0 IMAD.MOV.U32 R8, RZ, RZ, R54 ;  /* 0x000000ffff080224 */ /* 0x004fe200078e0036 */
[----:B------:R-:W-:Y:S01]  /*10a00*/  ISETP.GT.AND P2, PT, R4, 0x7e, PT ;  /* 0x0000007e0400780c */ /* 0x000fe20003f44270 */
[----:B------:R-:W2:Y:S01]  /*10a10*/  LDL R54, [R1+0xa00] ;  /* 0x000a000001367983 */ /* 0x000ea20000100800 */
[----:B---3--:R-:W-:-:S03]  /*10a20*/  @P0 IMAD.MOV.U32 R9, RZ, RZ, R133 ;  /* 0x000000ffff090224 */ /* 0x008fc600078e0085 */
[----:B------:R-:W3:Y:S04]  /*10a30*/  LDL R133, [R1+0x9fc] ;  /* 0x0009fc0001857983 */ /* 0x000ee80000100800 */
[----:B------:R0:W3:Y:S02]  /*10a40*/  @P0 LDG.E.U16 R214, desc[UR14][R8.64] ;  /* 0x0000000e08d60981 */ /* 0x0000e4000c1e1500 */
[----:B0-----:R-:W-:Y:S02]  /*10a50*/  @P1 IMAD.MOV.U32 R9, RZ, RZ, R141 ;  /* 0x000000ffff091224 */ /* 0x001fe400078e008d */
[----:B------:R-:W3:Y:S01]  /*10a60*/  LDL R141, [R1+0x5e4] ;  /* 0x0005e400018d7983 */ /* 0x000ee20000100800 */
[----:B----4-:R-:W-:-:S03]  /*10a70*/  @P1 IMAD.MOV.U32 R8, RZ, RZ, R136 ;  /* 0x000000ffff081224 */ /* 0x010fc600078e0088 */
[----:B------:R-:W4:Y:S04]  /*10a80*/  LDL R136, [R1+0x9e4] ;  /* 0x0009e40001887983 */ /* 0x000f280000100800 */
[----:B------:R0:W4:Y:S02]  /*10a90*/  @P1 LDG.E.U16 R213, desc[UR14][R8.64] ;  /* 0x0000000e08d51981 */ /* 0x000124000c1e1500 */
[----:B0-----:R-:W0:Y:S01]  /*10aa0*/  S2R R9, SR_TID.X ;  /* 0x0000000000097919 */ /* 0x001e220000002100 */
[----:B------:R-:W-:Y:S02]  /*10ab0*/  @P2 IMAD.MOV.U32 R8, RZ, RZ, R129 ;  /* 0x000000ffff082224 */ /* 0x000fe400078e0081 */
[----:B------:R-:W4:Y:S01]  /*10ac0*/  LDL R129, [R1+0x5c8] ;  /* 0x0005c80001817983 */ /* 0x000f220000100800 */
[----:B0-----:R-:W-:-:S04]  /*10ad0*/  LOP3.LUT R9, R9, 0x7f, RZ, 0xc0, !PT ;  /* 0x0000007f09097812 */ /* 0x001fc800078ec0ff */
[----:B------:R-:W-:Y:S01]  /*10ae0*/  ISETP.GE.AND P0, PT, R9, R4, PT ;  /* 0x000000040900720c */ /* 0x000fe20003f06270 */
[----:B------:R-:W-:Y:S02]  /*10af0*/  @P2 IMAD.MOV.U32 R9, RZ, RZ, R139 ;  /* 0x000000ffff092224 */ /* 0x000fe400078e008b */
[----:B------:R-:W4:Y:S01]  /*10b00*/  LDL R139, [R1+0x5c4] ;  /* 0x0005c400018b7983 */ /* 0x000f220000100800 */
[----:B------:R-:W-:Y:S02]  /*10b10*/  ISETP.GT.AND P1, PT, R4, 0x7f, PT ;  /* 0x0000007f0400780c */ /* 0x000fe40003f24270 */
[----:B------:R-:W-:Y:S02]  /*10b20*/  PRMT R211, RZ, 0x7610, R211 ;  /* 0x00007610ffd37816 */ /* 0x000fe400000000d3 */
[----:B------:R-:W-:-:S04]  /*10b30*/  PRMT R210, RZ, 0x7610, R210 ;  /* 0x00007610ffd27816 */ /* 0x000fc800000000d2 */
[----:B------:R0:W4:Y:S05]  /*10b40*/  @P2 LDG.E.U16 R211, desc[UR14][R8.64] ;  /* 0x0000000e08d32981 */ /* 0x00012a000c1e1500 */
[----:B0-----:R-:W-:Y:S02]  /*10b50*/  @P1 IMAD.MOV.U32 R8, RZ, RZ, R144 ;  /* 0x000000ffff081224 */ /* 0x001fe400078e0090 */
[----:B------:R-:W-:Y:S01]  /*10b60*/  @P1 IMAD.MOV.U32 R9, RZ, RZ, R149 ;  /* 0x000000ffff091224 */ /* 0x000fe200078e0095 */
[----:B------:R-:W-:Y:S01]  /*10b70*/  PRMT R209, RZ, 0x7610, R209 ;  /* 0x00007610ffd17816 */ /* 0x000fe200000000d1 */
[----:B------:R-:W4:Y:S04]  /*10b80*/  LDL R149, [R1+0x564] ;  /* 0x0005640001957983 */ /* 0x000f280000100800 */
[----:B------:R2:W4:Y:S01]  /*10b90*/  @P1 LDG.E.U16 R210, desc[UR14][R8.64] ;  /* 0x0000000e08d21981 */ /* 0x000522000c1e1500 */
[----:B------:R-:W-:Y:S01]  /*10ba0*/  BAR.SYNC.DEFER_BLOCKING 0x0 ;  /* 0x0000000000007b1d */ /* 0x000fe20000010000 */
[----:B------:R-:W-:Y:S01]  /*10bb0*/  PRMT R208, RZ, 0x7610, R208 ;  /* 0x00007610ffd07816 */ /* 0x000fe200000000d0 */
[----:B--2---:R-:W-:-:S02]  /*10bc0*/  @!P0 IMAD.MOV.U32 R8, RZ, RZ, R54 ;  /* 0x000000ffff088224 */ /* 0x004fc400078e0036 */
[----:B---3--:R-:W-:Y:S01]  /*10bd0*/  @!P0 IMAD.MOV.U32 R9, RZ, RZ, R133 ;  /* 0x000000ffff098224 */ /* 0x008fe200078e0085 */
[----:B------:R-:W-:Y:S01]  /*10be0*/  PRMT R207, RZ, 0x7610, R207 ;  /* 0x00007610ffcf7816 */ /* 0x000fe200000000cf */
[----:B------:R-:W2:Y:S04]  /*10bf0*/  LDL R133, [R1+0x584] ;  /* 0x0005840001857983 */ /* 0x000ea80000100800 */
[----:B------:R-:W3:Y:S04]  /*10c00*/  LDL R54, [R1+0x588] ;  /* 0x0005880001367983 */ /* 0x000ee80000100800 */
[----:B------:R-:W2:Y:S04]  /*10c10*/  LDL R144, [R1+0x568] ;  /* 0x0005680001907983 */ /* 0x000ea80000100800 */
[----:B------:R0:W2:Y:S02]  /*10c20*/  @!P0 LDG.E.U16 R209, desc[UR14][R8.64] ;  /* 0x0000000e08d18981 */ /* 0x0000a4000c1e1500 */
[----:B0-----:R-:W-:-:S02]  /*10c30*/  @!P0 IMAD.MOV.U32 R9, RZ, RZ, R141 ;  /* 0x000000ffff098224 */ /* 0x001fc400078e008d */
[----:B------:R-:W2:Y:S01]  /*10c40*/  LDL R141, [R1+0x544] ;  /* 0x00054400018d7983 */ /* 0x000ea20000100800 */
[----:B----4-:R-:W-:-:S03]  /*10c50*/  @!P0 IMAD.MOV.U32 R8, RZ, RZ, R136 ;  /* 0x000000ffff088224 */ /* 0x010fc600078e0088 */
[----:B------:R-:W4:Y:S04]  /*10c60*/  LDL R136, [R1+0x548] ;  /* 0x0005480001887983 */ /* 0x000f280000100800 */
[----:B------:R0:W4:Y:S02]  /*10c70*/  @!P0 LDG.E.U16 R208, desc[UR14][R8.64] ;  /* 0x0000000e08d08981 */ /* 0x000124000c1e1500 */
[----:B0-----:R-:W-:Y:S01]  /*10c80*/  @!P0 IMAD.MOV.U32 R8, RZ, RZ, R129 ;  /* 0x000000ffff088224 */ /* 0x001fe200078e0081 */
[----:B------:R-:W-:Y:S01]  /*10c90*/  PRMT R206, RZ, 0x7610, R206 ;  /* 0x00007610ffce7816 */ /* 0x000fe200000000ce */
[----:B------:R-:W4:Y:S01]  /*10ca0*/  LDL R129, [R1+0x528] ;  /* 0x0005280001817983 */ /* 0x000f220000100800 */
[----:B------:R-:W-:-:S03]  /*10cb0*/  @!P0 IMAD.MOV.U32 R9, RZ, RZ, R139 ;  /* 0x000000ffff098224 */ /* 0x000fc600078e008b */
[----:B------:R-:W4:Y:S04]  /*10cc0*/  LDL R139, [R1+0x524] ;  /* 0x00052400018b7983 */ /* 0x000f280000100800 */
[----:B------:R0:W4:Y:S04]  /*10cd0*/  @!P0 LDG.E.U16 R207, desc[UR14][R8.64] ;  /* 0x0000000e08cf8981 */ /* 0x000128000c1e1500 */
[----:B------:R-:W0:Y:S04]  /*10ce0*/  LDL R8, [R1+0x5a4] ;  /* 0x0005a40001087983 */ /* 0x000e280000100800 */
[----:B------:R-:W0:Y:S01]  /*10cf0*/  LDL R9, [R1+0x5a8] ;  /* 0x0005a80001097983 */ /* 0x000e220000100800 */
[----:B------:R-:W-:-:S02]  /*10d00*/  PRMT R205, RZ, 0x7610, R205 ;  /* 0x00007610ffcd7816 */ /* 0x000fc400000000cd */
[----:B------:R-:W-:Y:S02]  /*10d10*/  PRMT R204, RZ, 0x7610, R204 ;  /* 0x00007610ffcc7816 */ /* 0x000fe400000000cc */
[----:B0-----:R-:W-:-:S04]  /*10d20*/  @!P0 LOP3.LUT R9, R9, R8, RZ, 0x3c, !PT ;  /* 0x0000000809098212 */ /* 0x001fc800078e3cff */
[----:B------:R-:W-:-:S04]  /*10d30*/  @!P0 LOP3.LUT R8, R9, R8, RZ, 0x3c, !PT ;  /* 0x0000000809088212 */ /* 0x000fc800078e3cff */
[----:B------:R-:W-:-:S05]  /*10d40*/  @!P0 LOP3.LUT R9, R9, R8, RZ, 0x3c, !PT ;  /* 0x0000000809098212 */ /* 0x000fca00078e3cff */
[----:B------:R3:W4:Y:S02]  /*10d50*/  @!P0 LDG.E.U16 R206, desc[UR14][R8.64] ;  /* 0x0000000e08ce8981 */ /* 0x000724000c1e1500 */
[----:B---3--:R-:W-:Y:S02]  /*10d60*/  @!P0 IMAD.MOV.U32 R8, RZ, RZ, R54 ;  /* 0x000000ffff088224 */ /* 0x008fe400078e0036 */
[----:B--2---:R-:W-:Y:S01]  /*10d70*/  @!P0 IMAD.MOV.U32 R9, RZ, RZ, R133 ;  /* 0x000000ffff098224 */ /* 0x004fe200078e0085 */
[----:B------:R-:W2:Y:S04]  /*10d80*/  LDL R54, [R1+0x508] ;  /* 0x0005080001367983 */ /* 0x000ea80000100800 */
[----:B------:R-:W3:Y:S04]  /*10d90*/  LDL R133, [R1+0x504] ;  /* 0x0005040001857983 */ /* 0x000ee80000100800 */
[----:B------:R0:W3:Y:S02]  /*10da0*/  @!P0 LDG.E.U16 R205, desc[UR14][R8.64] ;  /* 0x0000000e08cd8981 */ /* 0x0000e4000c1e1500 */
[----:B0-----:R-:W-:-:S02]  /*10db0*/  @!P0 IMAD.MOV.U32 R8, RZ, RZ, R144 ;  /* 0x000000ffff088224 */ /* 0x001fc400078e0090 */
[----:B------:R-:W-:Y:S01]  /*10dc0*/  @!P0 IMAD.MOV.U32 R9, RZ, RZ, R149 ;  /* 0x000000ffff098224 */ /* 0x000fe200078e0095 */
[----:B------:R-:W-:Y:S01]  /*10dd0*/  PRMT R203, RZ, 0x7610, R203 ;  /* 0x00007610ffcb7816 */ /* 0x000fe200000000cb */
[----:B------:R-:W3:Y:S04]  /*10de0*/  LDL R149, [R1+0x4c4] ;  /* 0x0004c40001957983 */ /* 0x000ee80000100800 */
[----:B------:R4:W3:Y:S04]  /*10df0*/  @!P0 LDG.E.U16 R204, desc[UR14][R8.64] ;  /* 0x0000000e08cc8981 */ /* 0x0008e8000c1e1500 */
[----:B------:R-:W3:Y:S01]  /*10e00*/  LDL R144, [R1+0x4c8] ;  /* 0x0004c80001907983 */ /* 0x000ee20000100800 */
[----:B----4-:R-:W-:-:S03]  /*10e10*/  @!P0 IMAD.MOV.U32 R8, RZ, RZ, R136 ;  /* 0x000000ffff088224 */ /* 0x010fc600078e0088 */
[----:B------:R-:W4:Y:S01]  /*10e20*/  LDL R136, [R1+0x4e8] ;  /* 0x0004e80001887983 */ /* 0x000f220000100800 */
[----:B------:R-:W-:-:S03]  /*10e30*/  @!P0 IMAD.MOV.U32 R9, RZ, RZ, R141 ;  /* 0x000000ffff098224 */ /* 0x000fc600078e008d */
[----:B------:R-:W4:Y:S01]  /*10e40*/  LDL R141, [R1+0x4e4] ;  /* 0x0004e400018d7983 */ /* 0x000f220000100800 */
[----:B------:R-:W-:-:S03]  /*10e50*/  PRMT R201, RZ, 0x7610, R201 ;  /* 0x00007610ffc97816 */ /* 0x000fc600000000c9 */
[----:B------:R0:W4:Y:S02]  /*10e60*/  @!P0 LDG.E.U16 R203, desc[UR14][R8.64] ;  /* 0x0000000e08cb8981 */ /* 0x000124000c1e1500 */
[----:B0-----:R-:W-:Y:S02]  /*10e70*/  @!P0 IMAD.MOV.U32 R8, RZ, RZ, R129 ;  /* 0x000000ffff088224 */ /* 0x001fe400078e0081 */
[----:B------:R-:W-:Y:S01]  /*10e80*/  @!P0 IMAD.MOV.U32 R9, RZ, RZ, R139 ;  /* 0x000000ffff098224 */ /* 0x000fe200078e008b */
[----:B------:R-:W4:Y:S04]  /*10e90*/  LDL R129, [R1+0x4a8] ;  /* 0x0004a80001817983 */ /* 0x000f280000100800 */
[----:B------:R-:W4:Y:S04]  /*10ea0*/  LDL R139, [R1+0x4a4] ;  /* 0x0004a400018b7983 */ /* 0x000f280000100800 */
[----:B------:R2:W4:Y:S01]  /*10eb0*/  @!P0 LDG.E.U16 R201, desc[UR14][R8.64] ;  /* 0x0000000e08c98981 */ /* 0x000522000c1e1500 */
[----:B------:R-:W-:Y:S01]  /*10ec0*/  PRMT R200, RZ, 0x7610, R200 ;  /* 0x00007610ffc87816 */ /* 0x000fe200000000c8 */
[----:B--2---:R-:W-:-:S02]  /*10ed0*/  @!P0 IMAD.MOV.U32 R8, RZ, RZ, R54 ;  /* 0x000000ffff088224 */ /* 0x004fc400078e0036 */
[----:B------:R-:W2:Y:S01]  /*10ee0*/  LDL R54, [R1+0x488] ;  /* 0x0004880001367983 */ /* 0x000ea20000100800 */
[----:B---3--:R-:W-:-:S03]  /*10ef0*/  @!P0 IMAD.MOV.U32 R9, RZ, RZ, R133 ;  /* 0x000000ffff098224 */ /* 0x008fc600078e0085 */
[----:B------:R-:W3:Y:S04]  /*10f00*/  LDL R133, [R1+0x484] ;  /* 0x0004840001857983 */ /* 0x000ee80000100800 */
[----:B------:R4:W3:Y:S02]  /*10f10*/  @!P0 LDG.E.U16 R200, desc[UR14][R8.64] ;  /* 0x0000000e08c88981 */ /* 0x0008e4000c1e1500 */
[----:B----4-:R-:W-:Y:S02]  /*10f20*/  @!P0 IMAD.MOV.U32 R8, RZ, RZ, R136 ;  /* 0x000000ffff088224 */ /* 0x010fe400078e0088 */
[----:B------:R-:W4:Y:S01]  /*10f30*/  LDL R136, [R1+0x468] ;  /* 0x0004680001887983 */ /* 0x000f220000100800 */
[----:B------:R-:W-:Y:S01]  /*10f40*/  PRMT R199, RZ, 0x7610, R199 ;  /* 0x00007610ffc77816 */ /* 0x000fe200000000c7 */
[----:B------:R-:W-:Y:S01]  /*10f50*/  @!P0 IMAD.MOV.U32 R9, RZ, RZ, R141 ;  /* 0x000000ffff098224 */ /* 0x000fe200078e008d */
[----:B------:R-:W-:Y:S01]  /*10f60*/  PRMT R198, RZ, 0x7610, R198 ;  /* 0x00007610ffc67816 */ /* 0x000fe200000000c6 */
[----:B------:R-:W4:Y:S04]  /*10f70*/  LDL R141, [R1+0x464] ;  /* 0x00046400018d7983 */ /* 0x000f280000100800 */
[----:B------:R0:W4:Y:S01]  /*10f80*/  @!P0 LDG.E.U16 R199, desc[UR14][R8.64] ;  /* 0x0000000e08c78981 */ /* 0x000122000c1e1500 */
[----:B------:R-:W-:Y:S01]  /*10f90*/  PRMT R197, RZ, 0x7610, R197 ;  /* 0x00007610ffc57816 */ /* 0x000fe200000000c5 */
[----:B0-----:R-:W-:-:S02]  /*10fa0*/  @!P0 IMAD.MOV.U32 R8, RZ, RZ, R144 ;  /* 0x000000ffff088224 */ /* 0x001fc400078e0090 */
[----:B------:R-:W-:Y:S01]  /*10fb0*/  @!P0 IMAD.MOV.U32 R9, RZ, RZ, R149 ;  /* 0x000000ffff098224 */ /* 0x000fe200078e0095 */
[----:B------:R-:W-:Y:S01]  /*10fc0*/  PRMT R196, RZ, 0x7610, R196 ;  /* 0x00007610ffc47816 */ /* 0x000fe200000000c4 */
[----:B------:R-:W4:Y:S04]  /*10fd0*/  LDL R149, [R1+0x404] ;  /* 0x0004040001957983 */ /* 0x000f280000100800 */
[----:B------:R0:W4:Y:S04]  /*10fe0*/  @!P0 LDG.E.U16 R198, desc[UR14][R8.64] ;  /* 0x0000000e08c68981 */ /* 0x000128000c1e1500 */
[----:B------:R-:W4:Y:S01]  /*10ff0*/  LDL R144, [R1+0x408] ;  /* 0x0004080001907983 */ /* 0x000f220000100800 */
[----:B0-----:R-:W-:-:S02]  /*11000*/  @!P0 IMAD.MOV.U32 R8, RZ, RZ, R129 ;  /* 0x000000ffff088224 */ /* 0x001fc400078e0081 */
[----:B------:R-:W-:Y:S01]  /*11010*/  @!P0 IMAD.MOV.U32 R9, RZ, RZ, R139 ;  /* 0x000000ffff098224 */ /* 0x000fe200078e008b */
[----:B------:R-:W4:Y:S04]  /*11020*/  LDL R129, [R1+0x448] ;  /* 0x0004480001817983 */ /* 0x000f280000100800 */
[----:B------:R-:W4:Y:S04]  /*11030*/  LDL R139, [R1+0x444] ;  /* 0x00044400018b7983 */ /* 0x000f280000100800 */
[----:B------:R2:W4:Y:S02]  /*11040*/  @!P0 LDG.E.U16 R197, desc[UR14][R8.64] ;  /* 0x0000000e08c58981 */ /* 0x000524000c1e1500 */
        /* <DEDUP_REMOVED lines=8> */
[----:B------:R-:W-:-:S02]  /*110d0*/  @!P0 IMAD.MOV.U32 R9, RZ, RZ, R141 ;  /* 0x000000ffff098224 */ /* 0x000fc400078e008d */
[----:B------:R-:W4:Y:S01]  /*110e0*/  LDL R141, [R1+0x3e4] ;  /* 0x0003e400018d7983 */ /* 0x000f220000100800 */
[----:B------:R-:W-:-:S03]  /*110f0*/  PRMT R194, RZ, 0x7610, R194 ;  /* 0x00007610ffc27816 */ /* 0x000fc600000000c2 */
[----:B------:R0:W4:Y:S01]  /*11100*/  @!P0 LDG.E.U16 R195, desc[UR14][R8.64] ;  /* 0x0000000e08c38981 */ /* 0x000122000c1e1500 */
[----:B------:R-:W-:Y:S02]  /*11110*/  PRMT R193, RZ, 0x7610, R193 ;  /* 0x00007610ffc17816 */ /* 0x000fe400000000c1 */
[----:B------:R-:W-:Y:S01]  /*11120*/  PRMT R192, RZ, 0x7610, R192 ;  /* 0x00007610ffc07816 */ /* 0x000fe200000000c0 */
[----:B0-----:R-:W-:Y:S02]  /*11130*/  @!P0 IMAD.MOV.U32 R8, RZ, RZ, R129 ;  /* 0x000000ffff088224 */ /* 0x001fe400078e0081 */
[----:B------:R-:W4:Y:S01]  /*11140*/  LDL R129, [R1+0x3c8] ;  /* 0x0003c80001817983 */ /* 0x000f220000100800 */
[----:B------:R-:W-:-:S03]  /*11150*/  @!P0 IMAD.MOV.U32 R9, RZ, RZ, R139 ;  /* 0x000000ffff098224 */ /* 0x000fc600078e008b */
[----:B------:R-:W4:Y:S04]  /*11160*/  LDL R139, [R1+0x3c4] ;  /* 0x0003c400018b7983 */ /* 0x000f280000100800 */
[----:B------:R2:W4:Y:S02]  /*11170*/  @!P0 LDG.E.U16 R194, desc[UR14][R8.64] ;  /* 0x0000000e08c28981 */ /* 0x000524000c1e1500 */
[----:B--2---:R-:W-:Y:S02]  /*11180*/  @!P0 IMAD.MOV.U32 R8, RZ, RZ, R54 ;  /* 0x000000ffff088224 */ /* 0x004fe400078e0036 */
[----:B------:R-:W2:Y:S01]  /*11190*/  LDL R54, [R1+0x3a8] ;  /* 0x0003a80001367983 */ /* 0x000ea20000100800 */
[----:B---3--:R-:W-:-:S03]  /*111a0*/  @!P0 IMAD.MOV.U32 R9, RZ, RZ, R133 ;  /* 0x000000ffff098224 */ /* 0x008fc600078e0085 */
[----:B------:R-:W3:Y:S04]  /*111b0*/  LDL R133, [R1+0x3a4] ;  /* 0x0003a40001857983 */ /* 0x000ee80000100800 */
[----:B------:R0:W3:Y:S02]  /*111c0*/  @!P0 LDG.E.U16 R193, desc[UR14][R8.64] ;  /* 0x0000000e08c18981 */ /* 0x0000e4000c1e1500 */
[----:B0-----:R-:W-:Y:S02]  /*111d0*/  @!P0 IMAD.MOV.U32 R8, RZ, RZ, R144 ;  /* 0x000000ffff088224 */ /* 0x001fe400078e0090 */
[----:B------:R-:W-:Y:S01]  /*111e0*/  @!P0 IMAD.MOV.U32 R9, RZ, RZ, R149 ;  /* 0x000000ffff098224 */ /* 0x000fe200078e0095 */
[----:B------:R-:W-:Y:S01]  /*111f0*/  PRMT R191, RZ, 0x7610, R191 ;  /* 0x00007610ffbf7816 */ /* 0x000fe200000000bf */
[----:B------:R-:W3:Y:S04]  /*11200*/  LDL R144, [R1+0x344] ;  /* 0x0003440001907983 */ /* 0x000ee80000100800 */
[----:B------:R4:W3:Y:S02]  /*11210*/  @!P0 LDG.E.U16 R192, desc[UR14][R8.64] ;  /* 0x0000000e08c08981 */ /* 0x0008e4000c1e1500 */
[----:B----4-:R-:W-:-:S02]  /*11220*/  @!P0 IMAD.MOV.U32 R8, RZ, RZ, R136 ;  /* 0x000000ffff088224 */ /* 0x010fc400078e0088 */
[----:B------:R-:W4:Y:S01]  /*11230*/  LDL R136, [R1+0x388] ;  /* 0x0003880001887983 */ /* 0x000f220000100800 */
[----:B------:R-:W-:-:S03]  /*11240*/  @!P0 IMAD.MOV.U32 R9, RZ, RZ, R141 ;  /* 0x000000ffff098224 */ /* 0x000fc600078e008d */
[----:B------:R-:W4:Y:S04]  /*11250*/  LDL R141, [R1+0x384] ;  /* 0x00038400018d7983 */ /* 0x000f280000100800 */
        /* <DEDUP_REMOVED lines=8> */
[----:B--2---:R-:W-:Y:S01]  /*112e0*/  @!P0 IMAD.MOV.U32 R8, RZ, RZ, R54 ;  /* 0x000000ffff088224 */ /* 0x004fe200078e0036 */
[----:B------:R-:W-:Y:S01]  /*112f0*/  PRMT R188, RZ, 0x7610, R188 ;  /* 0x00007610ffbc7816 */ /* 0x000fe200000000bc */
[----:B------:R-:W2:Y:S01]  /*11300*/  LDL R54, [R1+0xa2c] ;  /* 0x000a2c0001367983 */ /* 0x000ea20000100800 */
[----:B---3--:R-:W-:-:S03]  /*11310*/  @!P0 IMAD.MOV.U32 R9, RZ, RZ, R133 ;  /* 0x000000ffff098224 */ /* 0x008fc600078e0085 */
[----:B------:R-:W3:Y:S04]  /*11320*/  LDL R133, [R1+0x348] ;  /* 0x0003480001857983 */ /* 0x000ee80000100800 */
[----:B------:R4:W2:Y:S02]  /*11330*/  @!P0 LDG.E.U16 R189, desc[UR14][R8.64] ;  /* 0x0000000e08bd8981 */ /* 0x0008a4000c1e1500 */
[----:B----4-:R-:W-:Y:S02]  /*11340*/  @!P0 IMAD.MOV.U32 R8, RZ, RZ, R136 ;  /* 0x000000ffff088224 */ /* 0x010fe400078e0088 */
[----:B------:R-:W4:Y:S01]  /*11350*/  LDL R136, [R1+0x320] ;  /* 0x0003200001887983 */ /* 0x000f220000100800 */
[----:B------:R-:W-:-:S03]  /*11360*/  @!P0 IMAD.MOV.U32 R9, RZ, RZ, R141 ;  /* 0x000000ffff098224 */ /* 0x000fc600078e008d */
[----:B------:R-:W2:Y:S04]  /*11370*/  LDL R141, [R1+0x31c] ;  /* 0x00031c00018d7983 */ /* 0x000ea80000100800 */
[----:B------:R0:W2:Y:S01]  /*11380*/  @!P0 LDG.E.U16 R188, desc[UR14][R8.64] ;  /* 0x0000000e08bc8981 */ /* 0x0000a2000c1e1500 */
[----:B------:R-:W-:Y:S02]  /*11390*/  PRMT R187, RZ, 0x7610, R187 ;  /* 0x00007610ffbb7816 */ /* 0x000fe400000000bb */
[----:B------:R-:W-:Y:S01]  /*113a0*/  PRMT R186, RZ, 0x7610, R186 ;  /* 0x00007610ffba7816 */ /* 0x000fe200000000ba */
[----:B0-----:R-:W-:Y:S02]  /*113b0*/  @!P0 IMAD.MOV.U32 R8, RZ, RZ, R129 ;  /* 0x000000ffff088224 */ /* 0x001fe400078e0081 */
[----:B------:R-:W2:Y:S01]  /*113c0*/  LDL R129, [R1+0x300] ;  /* 0x0003000001817983 */ /* 0x000ea20000100800 */
[----:B------:R-:W-:-:S03]  /*113d0*/  @!P0 IMAD.MOV.U32 R9, RZ, RZ, R139 ;  /* 0x000000ffff098224 */ /* 0x000fc600078e008b */
[----:B------:R-:W2:Y:S04]  /*113e0*/  LDL R139, [R1+0x2fc] ;  /* 0x0002fc00018b7983 */ /* 0x000ea80000100800 */
[----:B------:R0:W2:Y:S02]  /*113f0*/  @!P0 LDG.E.U16 R187, desc[UR14][R8.64] ;  /* 0x0000000e08bb8981 */ /* 0x0000a4000c1e1500 */
[----:B0-----:R-:W-:Y:S02]  /*11400*/  @!P0 IMAD.MOV.U32 R9, RZ, RZ, R144 ;  /* 0x000000ffff098224 */ /* 0x001fe400078e0090 */
[----:B------:R-:W2:Y:S01]  /*11410*/  LDL R144, [R1+0x2dc] ;  /* 0x0002dc0001907983 */ /* 0x000ea20000100800 */
[----:B---3--:R-:W-:-:S03]  /*11420*/  @!P0 IMAD.MOV.U32 R8, RZ, RZ, R133 ;  /* 0x000000ffff088224 */ /* 0x008fc600078e0085 */
[----:B------:R-:W3:Y:S04]  /*11430*/  LDL R133, [R1+0x2e0] ;  /* 0x0002e00001857983 */ /* 0x000ee80000100800 */
[----:B------:R4:W3:Y:S04]  /*11440*/  @!P0 LDG.E.U16 R186, desc[UR14][R8.64] ;  /* 0x0000000e08ba8981 */ /* 0x0008e8000c1e1500 */
[----:B------:R-:W-:Y:S04]  /*11450*/  STL [R1+0xa38], R3 ;  /* 0x000a380301007387 */ /* 0x000fe80000100800 */
[----:B------:R-:W3:Y:S01]  /*11460*/  LDL R149, [R1+0x2bc] ;  /* 0x0002bc0001957983 */ /* 0x000ee20000100800 */
[----:B----4-:R-:W-:-:S03]  /*11470*/  @!P0 IMAD.MOV.U32 R8, RZ, RZ, R136 ;  /* 0x000000ffff088224 */ /* 0x010fc600078e0088 */
[----:B------:R-:W4:Y:S01]  /*11480*/  LDL R136, [R1+0x2c0] ;  /* 0x0002c00001887983 */ /* 0x000f220000100800 */
[----:B------:R-:W-:Y:S01]  /*11490*/  PRMT R185, RZ, 0x7610, R185 ;  /* 0x00007610ffb97816 */ /* 0x000fe200000000b9 */
[----:B--2---:R-:W-:-:S05]  /*114a0*/  @!P0 IMAD.MOV.U32 R9, RZ, RZ, R141 ;  /* 0x000000ffff098224 */ /* 0x004fca00078e008d */
[----:B------:R0:W2:Y:S01]  /*114b0*/  @!P0 LDG.E.U16 R185, desc[UR14][R8.64] ;  /* 0x0000000e08b98981 */ /* 0x0000a2000c1e1500 */
[----:B------:R-:W-:-:S03]  /*114c0*/  PRMT R184, RZ, 0x7610, R184 ;  /* 0x00007610ffb87816 */ /* 0x000fc600000000b8 */
[----:B------:R-:W-:Y:S04]  /*114d0*/  STS.U16 [R3+UR12], R168 ;  /* 0x000000a803007988 */ /* 0x000fe8000800040c */
[----:B------:R-:W-:Y:S04]  /*114e0*/  STS.U16 [R3+UR12+0x400], R166 ;  /* 0x000400a603007988 */ /* 0x000fe8000800040c */
[----:B------:R-:W-:Y:S04]  /*114f0*/  STS.U16 [R3+UR12+0x800], R164 ;  /* 0x000800a403007988 */ /* 0x000fe8000800040c */
[----:B------:R-:W-:Y:S04]  /*11500*/  STS.U16 [R3+UR12+0xc00], R162 ;  /* 0x000c00a203007988 */ /* 0x000fe8000800040c */
[----:B------:R-:W-:Y:S04]  /*11510*/  STS.U16 [R3+UR12+0x1000], R160 ;  /* 0x001000a003007988 */ /* 0x000fe8000800040c */
[----:B------:R-:W-:Y:S01]  /*11520*/  STS.U16 [R3+UR12+0x1400], R158 ;  /* 0x0014009e03007988 */ /* 0x000fe2000800040c */
[----:B0-----:R-:W-:-:S03]  /*11530*/  @!P0 IMAD.MOV.U32 R8, RZ, RZ, R129 ;  /* 0x000000ffff088224 */ /* 0x001fc600078e0081 */
[----:B------:R-:W2:Y:S01]  /*11540*/  LDL R129, [R1+0x2a0] ;  /* 0x0002a00001817983 */ /* 0x000ea20000100800 */
[----:B------:R-:W-:-:S03]  /*11550*/  @!P0 IMAD.MOV.U32 R9, RZ, RZ, R139 ;  /* 0x000000ffff098224 */ /* 0x000fc600078e008b */
[----:B------:R-:W2:Y:S04]  /*11560*/  LDL R139, [R1+0x29c] ;  /* 0x00029c00018b7983 */ /* 0x000ea80000100800 */
[----:B------:R-:W-:Y:S04]  /*11570*/  STS.U16 [R3+UR12+0x1800], R156 ;  /* 0x0018009c03007988 */ /* 0x000fe8000800040c */
        /* <DEDUP_REMOVED lines=8> */
[----:B------:R0:W-:Y:S04]  /*11600*/  STS.U16 [R3+UR12+0x3c00], R11 ;  /* 0x003c000b03007988 */ /* 0x0001e8000800040c */
[----:B------:R-:W2:Y:S01]  /*11610*/  LDL.LU R141, [R1+0x27c] ;  /* 0x00027c00018d7983 */ /* 0x000ea20000300800 */
[----:B------:R-:W-:-:S03]  /*11620*/  PRMT R183, RZ, 0x7610, R183 ;  /* 0x00007610ffb77816 */ /* 0x000fc600000000b7 */
[----:B------:R1:W2:Y:S04]  /*11630*/  @!P0 LDG.E.U16 R184, desc[UR14][R8.64] ;  /* 0x0000000e08b88981 */ /* 0x0002a8000c1e1500 */
[----:B0-----:R-:W2:Y:S01]  /*11640*/  LDL R3, [R1+0x280] ;  /* 0x0002800001037983 */ /* 0x001ea20000100800 */
[----:B-1----:R-:W-:Y:S02]  /*11650*/  @!P0 IMAD.MOV.U32 R9, RZ, RZ, R144 ;  /* 0x000000ffff098224 */ /* 0x002fe400078e0090 */
[----:B---3--:R-:W-:Y:S02]  /*11660*/  @!P0 IMAD.MOV.U32 R8, RZ, RZ, R133 ;  /* 0x000000ffff088224 */ /* 0x008fe400078e0085 */
[----:B------:R-:W3:Y:S04]  /*11670*/  LDL.LU R133, [R1+0x25c] ;  /* 0x00025c0001857983 */ /* 0x000ee80000300800 */
[----:B------:R-:W3:Y:S04]  /*11680*/  LDL.LU R144, [R1+0x260] ;  /* 0x0002600001907983 */ /* 0x000ee80000300800 */
[----:B------:R0:W3:Y:S02]  /*11690*/  @!P0 LDG.E.U16 R183, desc[UR14][R8.64] ;  /* 0x0000000e08b78981 */ /* 0x0000e4000c1e1500 */
[----:B0-----:R-:W-:-:S02]  /*116a0*/  @!P0 IMAD.MOV.U32 R9, RZ, RZ, R149 ;  /* 0x000000ffff098224 */ /* 0x001fc400078e0095 */
[----:B----4-:R-:W-:Y:S02]  /*116b0*/  @!P0 IMAD.MOV.U32 R8, RZ, RZ, R136 ;  /* 0x000000ffff088224 */ /* 0x010fe400078e0088 */
[----:B------:R-:W4:Y:S04]  /*116c0*/  LDL.LU R136, [R1+0x240] ;  /* 0x0002400001887983 */ /* 0x000f280000300800 */
[----:B------:R-:W4:Y:S01]  /*116d0*/  LDL.LU R149, [R1+0x23c] ;  /* 0x00023c0001957983 */ /* 0x000f220000300800 */
[----:B------:R-:W-:Y:S02]  /*116e0*/  PRMT R182, RZ, 0x7610, R182 ;  /* 0x00007610ffb67816 */ /* 0x000fe400000000b6 */
[----:B------:R-:W-:-:S04]  /*116f0*/  PRMT R181, RZ, 0x7610, R181 ;  /* 0x00007610ffb57816 */ /* 0x000fc800000000b5 */
[----:B------:R2:W4:Y:S01]  /*11700*/  @!P0 LDG.E.U16 R182, desc[UR14][R8.64] ;  /* 0x0000000e08b68981 */ /* 0x000522000c1e1500 */
[----:B------:R-:W-:Y:S02]  /*11710*/  PRMT R180, RZ, 0x7610, R180 ;  /* 0x00007610ffb47816 */ /* 0x000fe400000000b4 */
[----:B------:R-:W-:Y:S02]  /*11720*/  PRMT R179, RZ, 0x7610, R179 ;  /* 0x00007610ffb37816 */ /* 0x000fe400000000b3 */
[----:B------:R-:W-:Y:S01]  /*11730*/  PRMT R178, RZ, 0x7610, R178 ;  /* 0x00007610ffb27816 */ /* 0x000fe200000000b2 */
[----:B--2---:R-:W-:Y:S02]  /*11740*/  @!P0 IMAD.MOV.U32 R8, RZ, RZ, R129 ;  /* 0x000000ffff088224 */ /* 0x004fe400078e0081 */
[----:B------:R-:W2:Y:S01]  /*11750*/  LDL.LU R129, [R1+0x220] ;  /* 0x0002200001817983 */ /* 0x000ea20000300800 */
[----:B------:R-:W-:Y:S01]  /*11760*/  @!P0 IMAD.MOV.U32 R9, RZ, RZ, R139 ;  /* 0x000000ffff098224 */ /* 0x000fe200078e008b */
[----:B------:R-:W-:-:S02]  /*11770*/  PRMT R177, RZ, 0x7610, R177 ;  /* 0x00007610ffb17816 */ /* 0x000fc400000000b1 */
[----:B------:R-:W2:Y:S04]  /*11780*/  LDL R139, [R1+0x59c] ;  /* 0x00059c00018b7983 */ /* 0x000ea80000100800 */
[----:B------:R0:W2:Y:S02]  /*11790*/  @!P0 LDG.E.U16 R181, desc[UR14][R8.64] ;  /* 0x0000000e08b58981 */ /* 0x0000a4000c1e1500 */
[----:B0-----:R-:W-:Y:S02]  /*117a0*/  @!P0 IMAD.MOV.U32 R9, RZ, RZ, R141 ;  /* 0x000000ffff098224 */ /* 0x001fe400078e008d */
[----:B------:R-:W-:Y:S01]  /*117b0*/  @!P0 IMAD.MOV.U32 R8, RZ, RZ, R3 ;  /* 0x000000ffff088224 */ /* 0x000fe200078e0003 */
[----:B------:R-:W-:Y:S01]  /*117c0*/  PRMT R176, RZ, 0x7610, R176 ;  /* 0x00007610ffb07816 */ /* 0x000fe200000000b0 */
[----:B------:R-:W2:Y:S04]  /*117d0*/  LDL R3, [R1+0x5a0] ;  /* 0x0005a00001037983 */ /* 0x000ea80000100800 */
[----:B------:R3:W2:Y:S02]  /*117e0*/  @!P0 LDG.E.U16 R180, desc[UR14][R8.64] ;  /* 0x0000000e08b48981 */ /* 0x0006a4000c1e1500 */
[----:B---3--:R-:W-:-:S02]  /*117f0*/  @!P0 IMAD.MOV.U32 R9, RZ, RZ, R133 ;  /* 0x000000ffff098224 */ /* 0x008fc400078e0085 */
[----:B------:R-:W-:-:S05]  /*11800*/  @!P0 IMAD.MOV.U32 R8, RZ, RZ, R144 ;  /* 0x000000ffff088224 */ /* 0x000fca00078e0090 */
[----:B------:R4:W3:Y:S02]  /*11810*/  @!P0 LDG.E.U16 R179, desc[UR14][R8.64] ;  /* 0x0000000e08b38981 */ /* 0x0008e4000c1e1500 */
[----:B----4-:R-:W-:Y:S02]  /*11820*/  @!P0 IMAD.MOV.U32 R8, RZ, RZ, R136 ;  /* 0x000000ffff088224 */ /* 0x010fe400078e0088 */
[----:B------:R-:W-:-:S05]  /*11830*/  @!P0 IMAD.MOV.U32 R9, RZ, RZ, R149 ;  /* 0x000000ffff098224 */ /* 0x000fca00078e0095 */
[----:B------:R2:W4:Y:S04]  /*11840*/  @!P0 LDG.E.U16 R178, desc[UR14][R8.64] ;  /* 0x0000000e08b28981 */ /* 0x000528000c1e1500 */
[----:B------:R-:W3:Y:S01]  /*11850*/  LDL R9, [R1+0x21c] ;  /* 0x00021c0001097983 */ /* 0x000ee20000100800 */
[----:B--2---:R-:W-:-:S05]  /*11860*/  @!P0 IMAD.MOV.U32 R8, RZ, RZ, R129 ;  /* 0x000000ffff088224 */ /* 0x004fca00078e0081 */
[----:B---3--:R0:W2:Y:S04]  /*11870*/  @!P0 LDG.E.U16 R177, desc[UR14][R8.64] ;  /* 0x0000000e08b18981 */ /* 0x0080a8000c1e1500 */
[----:B------:R-:W0:Y:S04]  /*11880*/  LDL R8, [R1+0x5e8] ;  /* 0x0005e80001087983 */ /* 0x000e280000100800 */
[----:B------:R-:W0:Y:S02]  /*11890*/  LDL R9, [R1+0x9f8] ;  /* 0x0009f80001097983 */ /* 0x000e240000100800 */
[----:B0-----:R-:W-:-:S04]  /*118a0*/  @!P0 LOP3.LUT R9, R9, R8, RZ, 0x3c, !PT ;  /* 0x0000000809098212 */ /* 0x001fc800078e3cff */
[----:B------:R-:W-:-:S04]  /*118b0*/  @!P0 LOP3.LUT R8, R9, R8, RZ, 0x3c, !PT ;  /* 0x0000000809088212 */ /* 0x000fc800078e3cff */
[----:B------:R-:W-:-:S05]  /*118c0*/  @!P0 LOP3.LUT R9, R9, R8, RZ, 0x3c, !PT ;  /* 0x0000000809098212 */ /* 0x000fca00078e3cff */
[----:B------:R0:W3:Y:S04]  /*118d0*/  @!P0 LDG.E.U16 R176, desc[UR14][R8.64] ;  /* 0x0000000e08b08981 */ /* 0x0000e8000c1e1500 */
[----:B------:R-:W0:Y:S04]  /*118e0*/  LDL R8, [R1+0x5dc] ;  /* 0x0005dc0001087983 */ /* 0x000e280000100800 */
[----:B------:R-:W0:Y:S01]  /*118f0*/  LDL R9, [R1+0x5e0] ;  /* 0x0005e00001097983 */ /* 0x000e220000100800 */
[----:B------:R-:W-:Y:S02]  /*11900*/  PRMT R175, RZ, 0x7610, R175 ;  /* 0x00007610ffaf7816 */ /* 0x000fe400000000af */
[----:B0-----:R-:W-:-:S04]  /*11910*/  @!P0 LOP3.LUT R9, R9, R8, RZ, 0x3c, !PT ;  /* 0x0000000809098212 */ /* 0x001fc800078e3cff */
[----:B------:R-:W-:-:S04]  /*11920*/  @!P0 LOP3.LUT R8, R9, R8, RZ, 0x3c, !PT ;  /* 0x0000000809088212 */ /* 0x000fc800078e3cff */
[----:B------:R-:W-:-:S05]  /*11930*/  @!P0 LOP3.LUT R9, R9, R8, RZ, 0x3c, !PT ;  /* 0x0000000809098212 */ /* 0x000fca00078e3cff */
[----:B------:R0:W3:Y:S04]  /*11940*/  @!P0 LDG.E.U16 R175, desc[UR14][R8.64] ;  /* 0x0000000e08af8981 */ /* 0x0000e8000c1e1500 */
[----:B------:R-:W0:Y:S04]  /*11950*/  LDL R8, [R1+0x5bc] ;  /* 0x0005bc0001087983 */ /* 0x000e280000100800 */
[----:B------:R-:W0:Y:S01]  /*11960*/  LDL R9, [R1+0x5c0] ;  /* 0x0005c00001097983 */ /* 0x000e220000100800 */
[----:B------:R-:W-:Y:S02]  /*11970*/  PRMT R174, RZ, 0x7610, R174 ;  /* 0x00007610ffae7816 */ /* 0x000fe400000000ae */
[----:B------:R-:W-:-:S02]  /*11980*/  PRMT R173, RZ, 0x7610, R173 ;  /* 0x00007610ffad7816 */ /* 0x000fc400000000ad */
[----:B0-----:R-:W-:-:S04]  /*11990*/  @!P0 LOP3.LUT R9, R9, R8, RZ, 0x3c, !PT ;  /* 0x0000000809098212 */ /* 0x001fc800078e3cff */
[----:B------:R-:W-:-:S04]  /*119a0*/  @!P0 LOP3.LUT R8, R9, R8, RZ, 0x3c, !PT ;  /* 0x0000000809088212 */ /* 0x000fc800078e3cff */
[----:B------:R-:W-:-:S05]  /*119b0*/  @!P0 LOP3.LUT R9, R9, R8, RZ, 0x3c, !PT ;  /* 0x0000000809098212 */ /* 0x000fca00078e3cff */
[----:B------:R0:W3:Y:S02]  /*119c0*/  @!P0 LDG.E.U16 R174, desc[UR14][R8.64] ;  /* 0x0000000e08ae8981 */ /* 0x0000e4000c1e1500 */
[----:B0-----:R-:W-:Y:S02]  /*119d0*/  @!P0 IMAD.MOV.U32 R8, RZ, RZ, R3 ;  /* 0x000000ffff088224 */ /* 0x001fe400078e0003 */
[----:B------:R-:W-:Y:S01]  /*119e0*/  @!P0 IMAD.MOV.U32 R9, RZ, RZ, R139 ;  /* 0x000000ffff098224 */ /* 0x000fe200078e008b */
[----:B------:R0:W-:Y:S04]  /*119f0*/  STS.U16 [R54+UR12+0x80], R172 ;  /* 0x000080ac36007988 */ /* 0x0001e8000800040c */
[----:B------:R1:W3:Y:S04]  /*11a00*/  @!P0 LDG.E.U16 R173, desc[UR14][R8.64] ;  /* 0x0000000e08ad8981 */ /* 0x0002e8000c1e1500 */
[----:B------:R-:W4:Y:S04]  /*11a10*/  LDL R3, [R1+0x520] ;  /* 0x0005200001037983 */ /* 0x000f280000100800 */
[----:B------:R-:W2:Y:S04]  /*11a20*/  LDL R139, [R1+0xa28] ;  /* 0x000a2800018b7983 */ /* 0x000ea80000100800 */
[----:B------:R-:W1:Y:S04]  /*11a30*/  LDL R8, [R1+0x57c] ;  /* 0x00057c0001087983 */ /* 0x000e680000100800 */
[----:B------:R-:W1:Y:S01]  /*11a40*/  LDL R9, [R1+0x580] ;  /* 0x0005800001097983 */ /* 0x000e620000100800 */
[----:B0-----:R-:W-:-:S02]  /*11a50*/  PRMT R172, RZ, 0x7610, R172 ;  /* 0x00007610ffac7816 */ /* 0x001fc400000000ac */
[----:B-1----:R-:W-:-:S04]  /*11a60*/  @!P0 LOP3.LUT R9, R9, R8, RZ, 0x3c, !PT ;  /* 0x0000000809098212 */ /* 0x002fc800078e3cff */
[----:B------:R-:W-:-:S04]  /*11a70*/  @!P0 LOP3.LUT R8, R9, R8, RZ, 0x3c, !PT ;  /* 0x0000000809088212 */ /* 0x000fc800078e3cff */
[----:B------:R-:W-:-:S05]  /*11a80*/  @!P0 LOP3.LUT R9, R9, R8, RZ, 0x3c, !PT ;  /* 0x0000000809098212 */ /* 0x000fca00078e3cff */
[----:B------:R0:W3:Y:S04]  /*11a90*/  @!P0 LDG.E.U16 R172, desc[UR14][R8.64] ;  /* 0x0000000e08ac8981 */ /* 0x0000e8000c1e1500 */
[----:B------:R-:W0:Y:S04]  /*11aa0*/  LDL R8, [R1+0x55c] ;  /* 0x00055c0001087983 */ /* 0x000e280000100800 */
[----:B------:R-:W0:Y:S04]  /*11ab0*/  LDL R9, [R1+0x560] ;  /* 0x0005600001097983 */ /* 0x000e280000100800 */
[----:B------:R1:W-:Y:S02]  /*11ac0*/  STS.U16 [R54+UR12+0x480], R171 ;  /* 0x000480ab36007988 */ /* 0x0003e4000800040c */
[----:B-1----:R-:W-:-:S02]  /*11ad0*/  PRMT R171, RZ, 0x7610, R171 ;  /* 0x00007610ffab7816 */ /* 0x002fc400000000ab */
[----:B0-----:R-:W-:-:S04]  /*11ae0*/  @!P0 LOP3.LUT R9, R9, R8, RZ, 0x3c, !PT ;  /* 0x0000000809098212 */ /* 0x001fc800078e3cff */
[----:B------:R-:W-:-:S04]  /*11af0*/  @!P0 LOP3.LUT R8, R9, R8, RZ, 0x3c, !PT ;  /* 0x0000000809088212 */ /* 0x000fc800078e3cff */
[----:B------:R-:W-:-:S05]  /*11b00*/  @!P0 LOP3.LUT R9, R9, R8, RZ, 0x3c, !PT ;  /* 0x0000000809098212 */ /* 0x000fca00078e3cff */
[----:B------:R0:W3:Y:S04]  /*11b10*/  @!P0 LDG.E.U16 R171, desc[UR14][R8.64] ;  /* 0x0000000e08ab8981 */ /* 0x0000e8000c1e1500 */
[----:B------:R-:W0:Y:S04]  /*11b20*/  LDL R8, [R1+0x53c] ;  /* 0x00053c0001087983 */ /* 0x000e280000100800 */
[----:B------:R-:W0:Y:S04]  /*11b30*/  LDL R9, [R1+0x540] ;  /* 0x0005400001097983 */ /* 0x000e280000100800 */
[----:B------:R1:W-:Y:S04]  /*11b40*/  STS.U16 [R54+UR12+0x880], R170 ;  /* 0x000880aa36007988 */ /* 0x0003e8000800040c */
[----:B------:R-:W-:Y:S04]  /*11b50*/  STS.U16 [R54+UR12+0xc80], R169 ;  /* 0x000c80a936007988 */ /* 0x000fe8000800040c */
[----:B------:R-:W-:Y:S04]  /*11b60*/  STS.U16 [R54+UR12+0x1080], R167 ;  /* 0x001080a736007988 */ /* 0x000fe8000800040c */
[----:B------:R-:W-:Y:S01]  /*11b70*/  STS.U16 [R54+UR12+0x1480], R165 ;  /* 0x001480a536007988 */ /* 0x000fe2000800040c */
[----:B-1----:R-:W-:-:S03]  /*11b80*/  PRMT R170, RZ, 0x7610, R170 ;  /* 0x00007610ffaa7816 */ /* 0x002fc600000000aa */
        /* <DEDUP_REMOVED lines=9> */
[----:B-1----:R-:W3:Y:S01]  /*11c20*/  LDL.LU R54, [R1+0xdb4] ;  /* 0x000db40001367983 */ /* 0x002ee20000300800 */
[----:B0-----:R-:W-:-:S04]  /*11c30*/  @!P0 LOP3.LUT R9, R9, R8, RZ, 0x3c, !PT ;  /* 0x0000000809098212 */ /* 0x001fc800078e3cff */
[----:B------:R-:W-:-:S04]  /*11c40*/  @!P0 LOP3.LUT R8, R9, R8, RZ, 0x3c, !PT ;  /* 0x0000000809088212 */ /* 0x000fc800078e3cff */
[----:B------:R-:W-:-:S05]  /*11c50*/  @!P0 LOP3.LUT R9, R9, R8, RZ, 0x3c, !PT ;  /* 0x0000000809098212 */ /* 0x000fca00078e3cff */
[----:B------:R4:W3:Y:S04]  /*11c60*/  @!P0 LDG.E.U16 R170, desc[UR14][R8.64] ;  /* 0x0000000e08aa8981 */ /* 0x0008e8000c1e1500 */
[----:B------:R-:W2:Y:S04]  /*11c70*/  LDL R8, [R1+0xa2c] ;  /* 0x000a2c0001087983 */ /* 0x000ea80000100800 */
[----:B------:R-:W3:Y:S01]  /*11c80*/  LDL R9, [R1+0x51c] ;  /* 0x00051c0001097983 */ /* 0x000ee20000100800 */
[----:B------:R-:W-:-:S03]  /*11c90*/  PRMT R169, RZ, 0x7610, R169 ;  /* 0x00007610ffa97816 */ /* 0x000fc600000000a9 */
[----:B--2---:R4:W-:Y:S02]  /*11ca0*/  STS.U16 [R8+UR12+0x3c80], R14 ;  /* 0x003c800e08007988 */ /* 0x0049e4000800040c */
[----:B----4-:R-:W-:Y:S01]  /*11cb0*/  @!P0 IMAD.MOV.U32 R8, RZ, RZ, R3 ;  /* 0x000000ffff088224 */ /* 0x010fe200078e0003 */
[----:B------:R-:W-:Y:S02]  /*11cc0*/  PRMT R168, RZ, 0x7610, R168 ;  /* 0x00007610ffa87816 */ /* 0x000fe400000000a8 */
[----:B------:R-:W-:Y:S01]  /*11cd0*/  PRMT R167, RZ, 0x7610, R167 ;  /* 0x00007610ffa77816 */ /* 0x000fe200000000a7 */
[----:B------:R0:W-:Y:S04]  /*11ce0*/  STS.U16 [R139+UR12+0x100], R151 ;  /* 0x000100978b007988 */ /* 0x0001e8000800040c */
[----:B---3--:R1:W2:Y:S04]  /*11cf0*/  @!P0 LDG.E.U16 R169, desc[UR14][R8.64] ;  /* 0x0000000e08a98981 */ /* 0x0082a8000c1e1500 */
[----:B------:R-:W3:Y:S04]  /*11d00*/  LDL R3, [R1+0x480] ;  /* 0x0004800001037983 */ /* 0x000ee80000100800 */
[----:B0-----:R-:W4:Y:S04]  /*11d10*/  LDL R151, [R1+0x47c] ;  /* 0x00047c0001977983 */ /* 0x001f280000100800 */
[----:B------:R-:W1:Y:S04]  /*11d20*/  LDL R8, [R1+0x4fc] ;  /* 0x0004fc0001087983 */ /* 0x000e680000100800 */
[----:B------:R-:W1:Y:S02]  /*11d30*/  LDL R9, [R1+0x500] ;  /* 0x0005000001097983 */ /* 0x000e640000100800 */
[----:B-1----:R-:W-:-:S04]  /*11d40*/  @!P0 LOP3.LUT R9, R9, R8, RZ, 0x3c, !PT ;  /* 0x0000000809098212 */ /* 0x002fc800078e3cff */
[----:B------:R-:W-:-:S04]  /*11d50*/  @!P0 LOP3.LUT R8, R9, R8, RZ, 0x3c, !PT ;  /* 0x0000000809088212 */ /* 0x000fc800078e3cff */
[----:B------:R-:W-:-:S05]  /*11d60*/  @!P0 LOP3.LUT R9, R9, R8, RZ, 0x3c, !PT ;  /* 0x0000000809098212 */ /* 0x000fca00078e3cff */
[----:B------:R0:W2:Y:S04]  /*11d70*/  @!P0 LDG.E.U16 R168, desc[UR14][R8.64] ;  /* 0x0000000e08a88981 */ /* 0x0000a8000c1e1500 */
[----:B------:R-:W0:Y:S04]  /*11d80*/  LDL R8, [R1+0x4dc] ;  /* 0x0004dc0001087983 */ /* 0x000e280000100800 */
[----:B------:R-:W0:Y:S04]  /*11d90*/  LDL R9, [R1+0x4e0] ;  /* 0x0004e00001097983 */ /* 0x000e280000100800 */
[----:B------:R1:W-:Y:S04]  /*11da0*/  STS.U16 [R139+UR12+0x500], R55 ;  /* 0x000500378b007988 */ /* 0x0003e8000800040c */
[----:B-1----:R-:W2:Y:S01]  /*11db0*/  LDL.LU R55, [R1+0xdb0] ;  /* 0x000db00001377983 */ /* 0x002ea20000300800 */
[----:B0-----:R-:W-:-:S04]  /*11dc0*/  @!P0 LOP3.LUT R9, R9, R8, RZ, 0x3c, !PT ;  /* 0x0000000809098212 */ /* 0x001fc800078e3cff */
[----:B------:R-:W-:-:S04]  /*11dd0*/  @!P0 LOP3.LUT R8, R9, R8, RZ, 0x3c, !PT ;  /* 0x0000000809088212 */ /* 0x000fc800078e3cff */
[----:B------:R-:W-:-:S05]  /*11de0*/  @!P0 LOP3.LUT R9, R9, R8, RZ, 0x3c, !PT ;  /* 0x0000000809098212 */ /* 0x000fca00078e3cff */
[----:B------:R0:W2:Y:S04]  /*11df0*/  @!P0 LDG.E.U16 R167, desc[UR14][R8.64] ;  /* 0x0000000e08a78981 */ /* 0x0000a8000c1e1500 */
[----:B------:R-:W0:Y:S04]  /*11e00*/  LDL R8, [R1+0x4bc] ;  /* 0x0004bc0001087983 */ /* 0x000e280000100800 */
[----:B------:R-:W0:Y:S01]  /*11e10*/  LDL R9, [R1+0x4c0] ;  /* 0x0004c00001097983 */ /* 0x000e220000100800 */
[----:B------:R-:W-:-:S03]  /*11e20*/  PRMT R166, RZ, 0x7610, R166 ;  /* 0x00007610ffa67816 */ /* 0x000fc600000000a6 */
        /* <DEDUP_REMOVED lines=8> */
[----:B------:R-:W-:Y:S02]  /*11eb0*/  PRMT R165, RZ, 0x7610, R165 ;  /* 0x00007610ffa57816 */ /* 0x000fe400000000a5 */
[----:B------:R-:W-:Y:S01]  /*11ec0*/  PRMT R164, RZ, 0x7610, R164 ;  /* 0x00007610ffa47816 */ /* 0x000fe200000000a4 */
[----:B------:R1:W-:Y:S04]  /*11ed0*/  STS.U16 [R139+UR12+0xd00], R53 ;  /* 0x000d00358b007988 */ /* 0x0003e8000800040c */
[----:B------:R3:W-:Y:S04]  /*11ee0*/  STS.U16 [R139+UR12+0x1100], R50 ;  /* 0x001100328b007988 */ /* 0x0007e8000800040c */
[----:B-1----:R-:W2:Y:S04]  /*11ef0*/  LDL.LU R53, [R1+0xda8] ;  /* 0x000da80001357983 */ /* 0x002ea80000300800 */
[----:B---3--:R-:W3:Y:S01]  /*11f00*/  LDL.LU R50, [R1+0xda4] ;  /* 0x000da40001327983 */ /* 0x008ee20000300800 */
[----:B0-----:R-:W-:-:S04]  /*11f10*/  @!P0 LOP3.LUT R9, R9, R8, RZ, 0x3c, !PT ;  /* 0x0000000809098212 */ /* 0x001fc800078e3cff */
[----:B------:R-:W-:-:S04]  /*11f20*/  @!P0 LOP3.LUT R8, R9, R8, RZ, 0x3c, !PT ;  /* 0x0000000809088212 */ /* 0x000fc800078e3cff */
[----:B------:R-:W-:-:S05]  /*11f30*/  @!P0 LOP3.LUT R9, R9, R8, RZ, 0x3c, !PT ;  /* 0x0000000809098212 */ /* 0x000fca00078e3cff */
[----:B------:R0:W3:Y:S02]  /*11f40*/  @!P0 LDG.E.U16 R165, desc[UR14][R8.64] ;  /* 0x0000000e08a58981 */ /* 0x0000e4000c1e1500 */
[----:B0-----:R-:W-:Y:S02]  /*11f50*/  @!P0 IMAD.MOV.U32 R8, RZ, RZ, R3 ;  /* 0x000000ffff088224 */ /* 0x001fe400078e0003 */
[----:B----4-:R-:W-:Y:S01]  /*11f60*/  @!P0 IMAD.MOV.U32 R9, RZ, RZ, R151 ;  /* 0x000000ffff098224 */ /* 0x010fe200078e0097 */
[----:B------:R-:W-:Y:S01]  /*11f70*/  PRMT R163, RZ, 0x7610, R163 ;  /* 0x00007610ffa37816 */ /* 0x000fe200000000a3 */
[----:B------:R0:W-:Y:S04]  /*11f80*/  STS.U16 [R139+UR12+0x1500], R248 ;  /* 0x001500f88b007988 */ /* 0x0001e8000800040c */
[----:B------:R1:W4:Y:S04]  /*11f90*/  @!P0 LDG.E.U16 R164, desc[UR14][R8.64] ;  /* 0x0000000e08a48981 */ /* 0x000328000c1e1500 */
[----:B------:R-:W2:Y:S04]  /*11fa0*/  LDL R151, [R1+0x3fc] ;  /* 0x0003fc0001977983 */ /* 0x000ea80000100800 */
[----:B0-----:R-:W3:Y:S04]  /*11fb0*/  LDL R248, [R1+0x420] ;  /* 0x0004200001f87983 */ /* 0x001ee80000100800 */
[----:B------:R-:W1:Y:S04]  /*11fc0*/  LDL R8, [R1+0x45c] ;  /* 0x00045c0001087983 */ /* 0x000e680000100800 */
[----:B------:R-:W1:Y:S04]  /*11fd0*/  LDL R9, [R1+0x460] ;  /* 0x0004600001097983 */ /* 0x000e680000100800 */
[----:B------:R0:W-:Y:S04]  /*11fe0*/  STS.U16 [R139+UR12+0x1900], R244 ;  /* 0x001900f48b007988 */ /* 0x0001e8000800040c */
[----:B------:R-:W4:Y:S04]  /*11ff0*/  LDL R3, [R1+0x400] ;  /* 0x0004000001037983 */ /* 0x000f280000100800 */
[----:B0-----:R-:W2:Y:S04]  /*12000*/  LDL R244, [R1+0x41c] ;  /* 0x00041c0001f47983 */ /* 0x001ea80000100800 */
[----:B------:R0:W-:Y:S04]  /*12010*/  STS.U16 [R139+UR12+0x1d00], R238 ;  /* 0x001d00ee8b007988 */ /* 0x0001e8000800040c */
[----:B------:R0:W-:Y:S04]  /*12020*/  STS.U16 [R139+UR12+0x2100], R233 ;  /* 0x002100e98b007988 */ /* 0x0001e8000800040c */
[----:B0-----:R-:W4:Y:S04]  /*12030*/  LDL R238, [R1+0x3e0] ;  /* 0x0003e00001ee7983 */ /* 0x001f280000100800 */
[----:B------:R-:W4:Y:S01]  /*12040*/  LDL R233, [R1+0x3dc] ;  /* 0x0003dc0001e97983 */ /* 0x000f220000100800 */
[----:B-1----:R-:W-:-:S04]  /*12050*/  @!P0 LOP3.LUT R9, R9, R8, RZ, 0x3c, !PT ;  /* 0x0000000809098212 */ /* 0x002fc800078e3cff */
[----:B------:R-:W-:-:S04]  /*12060*/  @!P0 LOP3.LUT R8, R9, R8, RZ, 0x3c, !PT ;  /* 0x0000000809088212 */ /* 0x000fc800078e3cff */
[----:B------:R-:W-:-:S05]  /*12070*/  @!P0 LOP3.LUT R9, R9, R8, RZ, 0x3c, !PT ;  /* 0x0000000809098212 */ /* 0x000fca00078e3cff */
[----:B------:R0:W4:Y:S04]  /*12080*/  @!P0 LDG.E.U16 R163, desc[UR14][R8.64] ;  /* 0x0000000e08a38981 */ /* 0x000128000c1e1500 */
[----:B------:R-:W0:Y:S04]  /*12090*/  LDL R8, [R1+0x43c] ;  /* 0x00043c0001087983 */ /* 0x000e280000100800 */
[----:B------:R-:W0:Y:S01]  /*120a0*/  LDL R9, [R1+0x440] ;  /* 0x0004400001097983 */ /* 0x000e220000100800 */
[----:B------:R-:W-:Y:S02]  /*120b0*/  PRMT R162, RZ, 0x7610, R162 ;  /* 0x00007610ffa27816 */ /* 0x000fe400000000a2 */
[----:B------:R-:W-:-:S02]  /*120c0*/  PRMT R161, RZ, 0x7610, R161 ;  /* 0x00007610ffa17816 */ /* 0x000fc400000000a1 */
[----:B------:R-:W-:Y:S01]  /*120d0*/  PRMT R160, RZ, 0x7610, R160 ;  /* 0x00007610ffa07816 */ /* 0x000fe200000000a0 */
[----:B------:R1:W-:Y:S01]  /*120e0*/  STS.U16 [R139+UR12+0x2500], R228 ;  /* 0x002500e48b007988 */ /* 0x0003e2000800040c */
[----:B------:R-:W-:-:S03]  /*120f0*/  PRMT R159, RZ, 0x7610, R159 ;  /* 0x00007610ff9f7816 */ /* 0x000fc6000000009f */
[----:B-1----:R-:W4:Y:S01]  /*12100*/  LDL R228, [R1+0x3c0] ;  /* 0x0003c00001e47983 */ /* 0x002f220000100800 */
[----:B0-----:R-:W-:-:S04]  /*12110*/  @!P0 LOP3.LUT R9, R9, R8, RZ, 0x3c, !PT ;  /* 0x0000000809098212 */ /* 0x001fc800078e3cff */
[----:B------:R-:W-:-:S04]  /*12120*/  @!P0 LOP3.LUT R8, R9, R8, RZ, 0x3c, !PT ;  /* 0x0000000809088212 */ /* 0x000fc800078e3cff */
[----:B------:R-:W-:-:S05]  /*12130*/  @!P0 LOP3.LUT R9, R9, R8, RZ, 0x3c, !PT ;  /* 0x0000000809098212 */ /* 0x000fca00078e3cff */
[----:B------:R3:W4:Y:S02]  /*12140*/  @!P0 LDG.E.U16 R162, desc[UR14][R8.64] ;  /* 0x0000000e08a28981 */ /* 0x000724000c1e1500 */
[----:B---3--:R-:W-:Y:S02]  /*12150*/  @!P0 IMAD.MOV.U32 R8, RZ, RZ, R248 ;  /* 0x000000ffff088224 */ /* 0x008fe400078e00f8 */
[----:B--2---:R-:W-:Y:S01]  /*12160*/  @!P0 IMAD.MOV.U32 R9, RZ, RZ, R244 ;  /* 0x000000ffff098224 */ /* 0x004fe200078e00f4 */
[----:B------:R-:W2:Y:S04]  /*12170*/  LDL R248, [R1+0x39c] ;  /* 0x00039c0001f87983 */ /* 0x000ea80000100800 */
[----:B------:R4:W3:Y:S04]  /*12180*/  @!P0 LDG.E.U16 R161, desc[UR14][R8.64] ;  /* 0x0000000e08a18981 */ /* 0x0008e8000c1e1500 */
[----:B------:R-:W2:Y:S01]  /*12190*/  LDL R244, [R1+0x3a0] ;  /* 0x0003a00001f47983 */ /* 0x000ea20000100800 */
[----:B----4-:R-:W-:-:S02]  /*121a0*/  @!P0 IMAD.MOV.U32 R8, RZ, RZ, R3 ;  /* 0x000000ffff088224 */ /* 0x010fc400078e0003 */
[----:B------:R-:W-:Y:S01]  /*121b0*/  @!P0 IMAD.MOV.U32 R9, RZ, RZ, R151 ;  /* 0x000000ffff098224 */ /* 0x000fe200078e0097 */
[----:B------:R-:W4:Y:S04]  /*121c0*/  LDL R3, [R1+0x380] ;  /* 0x0003800001037983 */ /* 0x000f280000100800 */
[----:B------:R0:W3:Y:S04]  /*121d0*/  @!P0 LDG.E.U16 R160, desc[UR14][R8.64] ;  /* 0x0000000e08a08981 */ /* 0x0000e8000c1e1500 */
[----:B------:R-:W4:Y:S01]  /*121e0*/  LDL R151, [R1+0x37c] ;  /* 0x00037c0001977983 */ /* 0x000f220000100800 */
[----:B0-----:R-:W-:-:S02]  /*121f0*/  @!P0 IMAD.MOV.U32 R8, RZ, RZ, R238 ;  /* 0x000000ffff088224 */ /* 0x001fc400078e00ee */
[----:B------:R-:W-:Y:S01]  /*12200*/  @!P0 IMAD.MOV.U32 R9, RZ, RZ, R233 ;  /* 0x000000ffff098224 */ /* 0x000fe200078e00e9 */
[----:B------:R-:W-:Y:S01]  /*12210*/  PRMT R158, RZ, 0x7610, R158 ;  /* 0x00007610ff9e7816 */ /* 0x000fe2000000009e */
[----:B------:R-:W3:Y:S04]  /*12220*/  LDL R238, [R1+0x35c] ;  /* 0x00035c0001ee7983 */ /* 0x000ee80000100800 */
[----:B------:R0:W3:Y:S04]  /*12230*/  @!P0 LDG.E.U16 R159, desc[UR14][R8.64] ;  /* 0x0000000e089f8981 */ /* 0x0000e8000c1e1500 */
[----:B------:R-:W3:Y:S04]  /*12240*/  LDL R233, [R1+0x360] ;  /* 0x0003600001e97983 */ /* 0x000ee80000100800 */
[----:B------:R-:W2:Y:S01]  /*12250*/  LDL R9, [R1+0x3bc] ;  /* 0x0003bc0001097983 */ /* 0x000ea20000100800 */
[----:B0-----:R-:W-:Y:S01]  /*12260*/  @!P0 IMAD.MOV.U32 R8, RZ, RZ, R228 ;  /* 0x000000ffff088224 */ /* 0x001fe200078e00e4 */
[----:B------:R-:W-:-:S02]  /*12270*/  PRMT R157, RZ, 0x7610, R157 ;  /* 0x00007610ff9d7816 */ /* 0x000fc4000000009d */
[----:B------:R0:W-:Y:S04]  /*12280*/  STS.U16 [R139+UR12+0x2900], R222 ;  /* 0x002900de8b007988 */ /* 0x0001e8000800040c */
[----:B------:R-:W3:Y:S04]  /*12290*/  LDL R228, [R1+0x334] ;  /* 0x0003340001e47983 */ /* 0x000ee80000100800 */
[----:B0-----:R-:W3:Y:S04]  /*122a0*/  LDL R222, [R1+0x340] ;  /* 0x0003400001de7983 */ /* 0x001ee80000100800 */
[----:B--2---:R0:W2:Y:S02]  /*122b0*/  @!P0 LDG.E.U16 R158, desc[UR14][R8.64] ;  /* 0x0000000e089e8981 */ /* 0x0040a4000c1e1500 */
[----:B0-----:R-:W-:-:S02]  /*122c0*/  @!P0 IMAD.MOV.U32 R8, RZ, RZ, R244 ;  /* 0x000000ffff088224 */ /* 0x001fc400078e00f4 */
[----:B------:R-:W-:-:S05]  /*122d0*/  @!P0 IMAD.MOV.U32 R9, RZ, RZ, R248 ;  /* 0x000000ffff098224 */ /* 0x000fca00078e00f8 */
[----:B------:R4:W2:Y:S02]  /*122e0*/  @!P0 LDG.E.U16 R157, desc[UR14][R8.64] ;  /* 0x0000000e089d8981 */ /* 0x0008a4000c1e1500 */
[----:B----4-:R-:W-:Y:S02]  /*122f0*/  @!P0 IMAD.MOV.U32 R9, RZ, RZ, R151 ;  /* 0x000000ffff098224 */ /* 0x010fe400078e0097 */
[----:B------:R-:W4:Y:S01]  /*12300*/  LDL R151, [R1+0x314] ;  /* 0x0003140001977983 */ /* 0x000f220000100800 */
[----:B------:R-:W-:-:S03]  /*12310*/  @!P0 IMAD.MOV.U32 R8, RZ, RZ, R3 ;  /* 0x000000ffff088224 */ /* 0x000fc600078e0003 */
[----:B------:R-:W2:Y:S01]  /*12320*/  LDL R3, [R1+0x318] ;  /* 0x0003180001037983 */ /* 0x000ea20000100800 */
[----:B------:R-:W-:-:S03]  /*12330*/  PRMT R156, RZ, 0x7610, R156 ;  /* 0x00007610ff9c7816 */ /* 0x000fc6000000009c */
[----:B------:R0:W-:Y:S04]  /*12340*/  STS.U16 [R139+UR12+0x2d00], R217 ;  /* 0x002d00d98b007988 */ /* 0x0001e8000800040c */
[----:B------:R1:W-:Y:S01]  /*12350*/  STS.U16 [R139+UR12+0x3100], R212 ;  /* 0x003100d48b007988 */ /* 0x0003e2000800040c */
[----:B------:R-:W-:-:S03]  /*12360*/  PRMT R155, RZ, 0x7610, R155 ;  /* 0x00007610ff9b7816 */ /* 0x000fc6000000009b */
[----:B------:R3:W2:Y:S04]  /*12370*/  @!P0 LDG.E.U16 R156, desc[UR14][R8.64] ;  /* 0x0000000e089c8981 */ /* 0x0006a8000c1e1500 */
[----:B0-----:R-:W2:Y:S04]  /*12380*/  LDL R217, [R1+0x2f4] ;  /* 0x0002f40001d97983 */ /* 0x001ea80000100800 */
[----:B-1----:R-:W2:Y:S01]  /*12390*/  LDL R212, [R1+0x2f8] ;  /* 0x0002f80001d47983 */ /* 0x002ea20000100800 */
[----:B---3--:R-:W-:-:S03]  /*123a0*/  @!P0 IMAD.MOV.U32 R8, RZ, RZ, R233 ;  /* 0x000000ffff088224 */ /* 0x008fc600078e00e9 */
[----:B------:R0:W-:Y:S01]  /*123b0*/  STS.U16 [R139+UR12+0x3500], R202 ;  /* 0x003500ca8b007988 */ /* 0x0001e2000800040c */
[----:B------:R-:W-:-:S03]  /*123c0*/  @!P0 IMAD.MOV.U32 R9, RZ, RZ, R238 ;  /* 0x000000ffff098224 */ /* 0x000fc600078e00ee */
[----:B------:R-:W-:Y:S04]  /*123d0*/  STS.U16 [R139+UR12+0x3900], R153 ;  /* 0x003900998b007988 */ /* 0x000fe8000800040c */
[----:B------:R1:W-:Y:S01]  /*123e0*/  STS.U16 [R139+UR12+0x3d00], R22 ;  /* 0x003d00168b007988 */ /* 0x0003e2000800040c */
[----:B------:R-:W-:-:S03]  /*123f0*/  PRMT R154, RZ, 0x7610, R154 ;  /* 0x00007610ff9a7816 */ /* 0x000fc6000000009a */
[----:B------:R3:W2:Y:S04]  /*12400*/  @!P0 LDG.E.U16 R155, desc[UR14][R8.64] ;  /* 0x0000000e089b8981 */ /* 0x0006a8000c1e1500 */
[----:B0-----:R-:W2:Y:S04]  /*12410*/  LDL R202, [R1+0x2d4] ;  /* 0x0002d40001ca7983 */ /* 0x001ea80000100800 */
[----:B-1----:R-:W2:Y:S01]  /*12420*/  LDL R139, [R1+0x2d8] ;  /* 0x0002d800018b7983 */ /* 0x002ea20000100800 */
[----:B---3--:R-:W-:Y:S02]  /*12430*/  @!P0 IMAD.MOV.U32 R8, RZ, RZ, R222 ;  /* 0x000000ffff088224 */ /* 0x008fe400078e00de */
[----:B------:R-:W-:-:S05]  /*12440*/  @!P0 IMAD.MOV.U32 R9, RZ, RZ, R228 ;  /* 0x000000ffff098224 */ /* 0x000fca00078e00e4 */
[----:B------:R4:W3:Y:S01]  /*12450*/  @!P0 LDG.E.U16 R154, desc[UR14][R8.64] ;  /* 0x0000000e089a8981 */ /* 0x0008e2000c1e1500 */
[----:B------:R-:W0:Y:S01]  /*12460*/  S2R R248, SR_TID.X ;  /* 0x0000000000f87919 */ /* 0x000e220000002100 */
[----:B----4-:R-:W-:Y:S02]  /*12470*/  @!P0 IMAD.MOV.U32 R9, RZ, RZ, R151 ;  /* 0x000000ffff098224 */ /* 0x010fe400078e0097 */
[----:B------:R-:W4:Y:S01]  /*12480*/  LDL R151, [R1+0x2b4] ;  /* 0x0002b40001977983 */ /* 0x000f220000100800 */
[----:B--2---:R-:W-:-:S03]  /*12490*/  @!P0 IMAD.MOV.U32 R8, RZ, RZ, R3 ;  /* 0x000000ffff088224 */ /* 0x004fc600078e0003 */
[----:B------:R-:W2:Y:S01]  /*124a0*/  LDL R3, [R1+0x2b8] ;  /* 0x0002b80001037983 */ /* 0x000ea20000100800 */
[C---:B0-----:R-:W-:Y:S02]  /*124b0*/  IMAD.SHL.U32 R233, R248.reuse, 0x2, RZ ;  /* 0x00000002f8e97824 */ /* 0x041fe400078e00ff */
[----:B------:R-:W-:Y:S01]  /*124c0*/  IMAD.SHL.U32 R228, R248, 0x100, RZ ;  /* 0x00000100f8e47824 */ /* 0x000fe200078e00ff */
[----:B------:R-:W-:-:S04]  /*124d0*/  PRMT R153, RZ, 0x7610, R153 ;  /* 0x00007610ff997816 */ /* 0x000fc80000000099 */
[----:B------:R-:W-:Y:S02]  /*124e0*/  LOP3.LUT R228, R228, 0xc07e, R233, 0xc8, !PT ;  /* 0x0000c07ee4e47812 */ /* 0x000fe400078ec8e9 */
[----:B------:R0:W3:Y:S02]  /*124f0*/  @!P0 LDG.E.U16 R153, desc[UR14][R8.64] ;  /* 0x0000000e08998981 */ /* 0x0000e4000c1e1500 */
[----:B------:R-:W-:Y:S02]  /*12500*/  LOP3.LUT R228, R228, 0x30, RZ, 0x3c, !PT ;  /* 0x00000030e4e47812 */ /* 0x000fe400078e3cff */
[----:B------:R-:W-:-:S03]  /*12510*/  PRMT R152, RZ, 0x7610, R152 ;  /* 0x00007610ff987816 */ /* 0x000fc60000000098 */
[----:B------:R1:W-:Y:S01]  /*12520*/  STS.U16 [R228+UR12+0x180], R146 ;  /* 0x00018092e4007988 */ /* 0x0003e2000800040c */
[----:B0-----:R-:W-:-:S03]  /*12530*/  @!P0 IMAD.MOV.U32 R8, RZ, RZ, R212 ;  /* 0x000000ffff088224 */ /* 0x001fc600078e00d4 */
[----:B------:R0:W-:Y:S01]  /*12540*/  STS.U16 [R228+UR12+0x580], R150 ;  /* 0x00058096e4007988 */ /* 0x0001e2000800040c */
[----:B------:R-:W-:-:S03]  /*12550*/  @!P0 IMAD.MOV.U32 R9, RZ, RZ, R217 ;  /* 0x000000ffff098224 */ /* 0x000fc600078e00d9 */
[----:B-1----:R-:W3:Y:S04]  /*12560*/  LDL.LU R146, [R1+0x298] ;  /* 0x0002980001927983 */ /* 0x002ee80000300800 */
[----:B0-----:R-:W3:Y:S04]  /*12570*/  LDL R150, [R1+0x294] ;  /* 0x0002940001967983 */ /* 0x001ee80000100800 */
[----:B------:R0:W3:Y:S04]  /*12580*/  @!P0 LDG.E.U16 R152, desc[UR14][R8.64] ;  /* 0x0000000e08988981 */ /* 0x0000e8000c1e1500 */
[----:B------:R-:W3:Y:S01]  /*12590*/  LDL R212, [R1+0x278] ;  /* 0x0002780001d47983 */ /* 0x000ee20000100800 */
[----:B------:R-:W-:Y:S01]  /*125a0*/  PRMT R23, RZ, 0x7610, R23 ;  /* 0x00007610ff177816 */ /* 0x000fe20000000017 */
[----:B0-----:R-:W-:-:S02]  /*125b0*/  @!P0 IMAD.MOV.U32 R8, RZ, RZ, R139 ;  /* 0x000000ffff088224 */ /* 0x001fc400078e008b */
[----:B------:R-:W3:Y:S01]  /*125c0*/  LDL.LU R139, [R1+0x274] ;  /* 0x00027400018b7983 */ /* 0x000ee20000300800 */
[----:B------:R-:W-:-:S03]  /*125d0*/  @!P0 IMAD.MOV.U32 R9, RZ, RZ, R202 ;  /* 0x000000ffff098224 */ /* 0x000fc600078e00ca */
[----:B------:R0:W-:Y:S04]  /*125e0*/  STS.U16 [R228+UR12+0x980], R142 ;  /* 0x0009808ee4007988 */ /* 0x0001e8000800040c */
[----:B------:R4:W3:Y:S04]  /*125f0*/  @!P0 LDG.E.U16 R23, desc[UR14][R8.64] ;  /* 0x0000000e08178981 */ /* 0x0008e8000c1e1500 */
[----:B0-----:R-:W3:Y:S04]  /*12600*/  LDL.LU R142, [R1+0x258] ;  /* 0x00025800018e7983 */ /* 0x001ee80000300800 */
[----:B------:R-:W3:Y:S04]  /*12610*/  LDL.LU R202, [R1+0x254] ;  /* 0x0002540001ca7983 */ /* 0x000ee80000300800 */
[----:B------:R0:W-:Y:S01]  /*12620*/  STS.U16 [R228+UR12+0xd80], R134 ;  /* 0x000d8086e4007988 */ /* 0x0001e2000800040c */
[----:B----4-:R-:W-:-:S03]  /*12630*/  @!P0 IMAD.MOV.U32 R9, RZ, RZ, R151 ;  /* 0x000000ffff098224 */ /* 0x010fc600078e0097 */
[----:B------:R-:W4:Y:S04]  /*12640*/  LDL.LU R151, [R1+0x234] ;  /* 0x0002340001977983 */ /* 0x000f280000300800 */
[----:B0-----:R-:W4:Y:S01]  /*12650*/  LDL.LU R134, [R1+0x238] ;  /* 0x0002380001867983 */ /* 0x001f220000300800 */
[----:B--2---:R-:W-:-:S03]  /*12660*/  @!P0 IMAD.MOV.U32 R8, RZ, RZ, R3 ;  /* 0x000000ffff088224 */ /* 0x004fc600078e0003 */
[----:B------:R-:W2:Y:S01]  /*12670*/  LDL.LU R3, [R1+0x214] ;  /* 0x0002140001037983 */ /* 0x000ea20000300800 */
[----:B------:R-:W-:Y:S02]  /*12680*/  PRMT R22, RZ, 0x7610, R22 ;  /* 0x00007610ff167816 */ /* 0x000fe40000000016 */
[----:B------:R-:W-:-:S04]  /*12690*/  PRMT R21, RZ, 0x7610, R21 ;  /* 0x00007610ff157816 */ /* 0x000fc80000000015 */
[----:B------:R3:W2:Y:S01]  /*126a0*/  @!P0 LDG.E.U16 R22, desc[UR14][R8.64] ;  /* 0x0000000e08168981 */ /* 0x0006a2000c1e1500 */
[----:B------:R-:W-:-:S03]  /*126b0*/  PRMT R20, RZ, 0x7610, R20 ;  /* 0x00007610ff147816 */ /* 0x000fc60000000014 */
[----:B------:R0:W-:Y:S04]  /*126c0*/  STS.U16 [R228+UR12+0x1180], R51 ;  /* 0x00118033e4007988 */ /* 0x0001e8000800040c */
[----:B------:R1:W-:Y:S01]  /*126d0*/  STS.U16 [R228+UR12+0x1580], R48 ;  /* 0x00158030e4007988 */ /* 0x0003e2000800040c */
[----:B---3--:R-:W-:Y:S02]  /*126e0*/  @!P0 IMAD.MOV.U32 R8, RZ, RZ, R146 ;  /* 0x000000ffff088224 */ /* 0x008fe400078e0092 */
[----:B------:R-:W-:Y:S02]  /*126f0*/  @!P0 IMAD.MOV.U32 R9, RZ, RZ, R150 ;  /* 0x000000ffff098224 */ /* 0x000fe400078e0096 */
[----:B------:R-:W3:Y:S04]  /*12700*/  LDL.LU R150, [R1+0x218] ;  /* 0x0002180001967983 */ /* 0x000ee80000300800 */
[----:B------:R1:W3:Y:S04]  /*12710*/  @!P0 LDG.E.U16 R21, desc[UR14][R8.64] ;  /* 0x0000000e08158981 */ /* 0x0002e8000c1e1500 */
[----:B0-----:R-:W3:Y:S04]  /*12720*/  LDL.LU R51, [R1+0xda0] ;  /* 0x000da00001337983 */ /* 0x001ee80000300800 */
[----:B-1----:R-:W3:Y:S01]  /*12730*/  LDL.LU R48, [R1+0xd9c] ;  /* 0x000d9c0001307983 */ /* 0x002ee20000300800 */
[----:B------:R-:W-:-:S02]  /*12740*/  @!P0 IMAD.MOV.U32 R8, RZ, RZ, R212 ;  /* 0x000000ffff088224 */ /* 0x000fc400078e00d4 */
[----:B------:R-:W-:Y:S01]  /*12750*/  @!P0 IMAD.MOV.U32 R9, RZ, RZ, R139 ;  /* 0x000000ffff098224 */ /* 0x000fe200078e008b */
[----:B------:R0:W-:Y:S01]  /*12760*/  STS.U16 [R228+UR12+0x1980], R49 ;  /* 0x00198031e4007988 */ /* 0x0001e2000800040c */
[----:B------:R-:W-:-:S03]  /*12770*/  PRMT R19, RZ, 0x7610, R19 ;  /* 0x00007610ff137816 */ /* 0x000fc60000000013 */
[----:B------:R1:W3:Y:S04]  /*12780*/  @!P0 LDG.E.U16 R20, desc[UR14][R8.64] ;  /* 0x0000000e08148981 */ /* 0x0002e8000c1e1500 */
[----:B0-----:R-:W3:Y:S04]  /*12790*/  LDL.LU R49, [R1+0xd98] ;  /* 0x000d980001317983 */ /* 0x001ee80000300800 */
[----:B------:R-:W3:Y:S01]  /*127a0*/  LDL R238, [R1+0x9f0] ;  /* 0x0009f00001ee7983 */ /* 0x000ee20000100800 */
[----:B-1----:R-:W-:-:S03]  /*127b0*/  @!P0 IMAD.MOV.U32 R8, RZ, RZ, R142 ;  /* 0x000000ffff088224 */ /* 0x002fc600078e008e */
[----:B------:R-:W3:Y:S01]  /*127c0*/  LDL R233, [R1+0x9f4] ;  /* 0x0009f40001e97983 */ /* 0x000ee20000100800 */
[----:B------:R-:W-:-:S03]  /*127d0*/  @!P0 IMAD.MOV.U32 R9, RZ, RZ, R202 ;  /* 0x000000ffff098224 */ /* 0x000fc600078e00ca */
[----:B------:R0:W-:Y:S01]  /*127e0*/  STS.U16 [R228+UR12+0x1d80], R46 ;  /* 0x001d802ee4007988 */ /* 0x0001e2000800040c */
[----:B------:R-:W-:-:S03]  /*127f0*/  PRMT R18, RZ, 0x7610, R18 ;  /* 0x00007610ff127816 */ /* 0x000fc60000000012 */
[----:B------:R4:W3:Y:S04]  /*12800*/  @!P0 LDG.E.U16 R19, desc[UR14][R8.64] ;  /* 0x0000000e08138981 */ /* 0x0008e8000c1e1500 */
[----:B0-----:R-:W3:Y:S04]  /*12810*/  LDL.LU R46, [R1+0xd94] ;  /* 0x000d9400012e7983 */ /* 0x001ee80000300800 */
[----:B------:R-:W3:Y:S04]  /*12820*/  LDL R222, [R1+0x5d4] ;  /* 0x0005d40001de7983 */ /* 0x000ee80000100800 */
[----:B------:R-:W3:Y:S04]  /*12830*/  LDL R217, [R1+0x5d8] ;  /* 0x0005d80001d97983 */ /* 0x000ee80000100800 */
[----:B------:R-:W3:Y:S04]  /*12840*/  LDL R248, [R1+0x5b8] ;  /* 0x0005b80001f87983 */ /* 0x000ee80000100800 */
[----:B------:R-:W3:Y:S04]  /*12850*/  LDL R244, [R1+0x594] ;  /* 0x0005940001f47983 */ /* 0x000ee80000100800 */
[----:B------:R-:W3:Y:S01]  /*12860*/  LDL R212, [R1+0x598] ;  /* 0x0005980001d47983 */ /* 0x000ee20000100800 */
[----:B----4-:R-:W-:-:S02]  /*12870*/  @!P0 IMAD.MOV.U32 R9, RZ, RZ, R151 ;  /* 0x000000ffff098224 */ /* 0x010fc400078e0097 */
[----:B------:R-:W-:Y:S01]  /*12880*/  @!P0 IMAD.MOV.U32 R8, RZ, RZ, R134 ;  /* 0x000000ffff088224 */ /* 0x000fe200078e0086 */
[----:B--2---:R0:W-:Y:S04]  /*12890*/  STL [R1+0xa3c], R3 ;  /* 0x000a3c0301007387 */ /* 0x0041e80000100800 */
[----:B------:R1:W2:Y:S02]  /*128a0*/  @!P0 LDG.E.U16 R18, desc[UR14][R8.64] ;  /* 0x0000000e08128981 */ /* 0x0002a4000c1e1500 */
[----:B-1----:R-:W-:Y:S02]  /*128b0*/  @!P0 IMAD.MOV.U32 R9, RZ, RZ, R3 ;  /* 0x000000ffff098224 */ /* 0x002fe400078e0003 */
[----:B0-----:R-:W4:Y:S01]  /*128c0*/  LDL R3, [R1+0x5b4] ;  /* 0x0005b40001037983 */ /* 0x001f220000100800 */
[----:B------:R-:W-:-:S02]  /*128d0*/  PRMT R17, RZ, 0x7610, R17 ;  /* 0x00007610ff117816 */ /* 0x000fc40000000011 */
[----:B------:R-:W-:Y:S01]  /*128e0*/  PRMT R16, RZ, 0x7610, R16 ;  /* 0x00007610ff107816 */ /* 0x000fe20000000010 */
[----:B---3--:R-:W-:-:S05]  /*128f0*/  @!P0 IMAD.MOV.U32 R8, RZ, RZ, R150 ;  /* 0x000000ffff088224 */ /* 0x008fca00078e0096 */
[----:B------:R0:W3:Y:S01]  /*12900*/  @!P0 LDG.E.U16 R17, desc[UR14][R8.64] ;  /* 0x0000000e08118981 */ /* 0x0000e2000c1e1500 */
[----:B------:R-:W-:Y:S02]  /*12910*/  PRMT R15, RZ, 0x7610, R15 ;  /* 0x00007610ff0f7816 */ /* 0x000fe4000000000f */
[----:B------:R-:W-:Y:S01]  /*12920*/  PRMT R14, RZ, 0x7610, R14 ;  /* 0x00007610ff0e7816 */ /* 0x000fe2000000000e */
[----:B0-----:R-:W-:Y:S02]  /*12930*/  @!P0 IMAD.MOV.U32 R9, RZ, RZ, R238 ;  /* 0x000000ffff098224 */ /* 0x001fe400078e00ee */
[----:B------:R-:W2:Y:S01]  /*12940*/  LDL R238, [R1+0x574] ;  /* 0x0005740001ee7983 */ /* 0x000ea20000100800 */
[----:B------:R-:W-:-:S03]  /*12950*/  @!P0 IMAD.MOV.U32 R8, RZ, RZ, R233 ;  /* 0x000000ffff088224 */ /* 0x000fc600078e00e9 */
[----:B------:R-:W3:Y:S04]  /*12960*/  LDL R233, [R1+0x578] ;  /* 0x0005780001e97983 */ /* 0x000ee80000100800 */
[----:B------:R0:W3:Y:S02]  /*12970*/  @!P0 LDG.E.U16 R16, desc[UR14][R8.64] ;  /* 0x0000000e08108981 */ /* 0x0000e4000c1e1500 */
[----:B0-----:R-:W-:Y:S02]  /*12980*/  @!P0 IMAD.MOV.U32 R9, RZ, RZ, R222 ;  /* 0x000000ffff098224 */ /* 0x001fe400078e00de */
[----:B------:R-:W3:Y:S01]  /*12990*/  LDL R222, [R1+0x554] ;  /* 0x0005540001de7983 */ /* 0x000ee20000100800 */
[----:B------:R-:W-:-:S03]  /*129a0*/  @!P0 IMAD.MOV.U32 R8, RZ, RZ, R217 ;  /* 0x000000ffff088224 */ /* 0x000fc600078e00d9 */
[----:B------:R-:W3:Y:S04]  /*129b0*/  LDL R217, [R1+0x558] ;  /* 0x0005580001d97983 */ /* 0x000ee80000100800 */
[----:B------:R0:W3:Y:S02]  /*129c0*/  @!P0 LDG.E.U16 R15, desc[UR14][R8.64] ;  /* 0x0000000e080f8981 */ /* 0x0000e4000c1e1500 */
[----:B0-----:R-:W-:Y:S02]  /*129d0*/  @!P0 IMAD.MOV.U32 R8, RZ, RZ, R248 ;  /* 0x000000ffff088224 */ /* 0x001fe400078e00f8 */
[----:B----4-:R-:W-:Y:S02]  /*129e0*/  @!P0 IMAD.MOV.U32 R9, RZ, RZ, R3 ;  /* 0x000000ffff098224 */ /* 0x010fe400078e0003 */
[----:B------:R-:W4:Y:S04]  /*129f0*/  LDL R3, [R1+0x538] ;  /* 0x0005380001037983 */ /* 0x000f280000100800 */
[----:B------:R0:W4:Y:S02]  /*12a00*/  @!P0 LDG.E.U16 R14, desc[UR14][R8.64] ;  /* 0x0000000e080e8981 */ /* 0x000124000c1e1500 */
[----:B0-----:R-:W-:-:S02]  /*12a10*/  @!P0 IMAD.MOV.U32 R8, RZ, RZ, R212 ;  /* 0x000000ffff088224 */ /* 0x001fc400078e00d4 */
[----:B------:R-:W4:Y:S01]  /*12a20*/  LDL R212, [R1+0x534] ;  /* 0x0005340001d47983 */ /* 0x000f220000100800 */
[----:B------:R-:W0:Y:S01]  /*12a30*/  S2R R248, SR_TID.X ;  /* 0x0000000000f87919 */ /* 0x000e220000002100 */
[----:B------:R-:W-:Y:S01]  /*12a40*/  PRMT R13, RZ, 0x7610, R13 ;  /* 0x00007610ff0d7816 */ /* 0x000fe2000000000d */
[----:B------:R-:W-:Y:S01]  /*12a50*/  @!P0 IMAD.MOV.U32 R9, RZ, RZ, R244 ;  /* 0x000000ffff098224 */ /* 0x000fe200078e00f4 */
[----:B------:R-:W-:-:S04]  /*12a60*/  PRMT R12, RZ, 0x7610, R12 ;  /* 0x00007610ff0c7816 */ /* 0x000fc8000000000c */
[----:B------:R2:W4:Y:S02]  /*12a70*/  @!P0 LDG.E.U16 R13, desc[UR14][R8.64] ;  /* 0x0000000e080d8981 */ /* 0x000524000c1e1500 */
[----:B--2---:R-:W-:Y:S02]  /*12a80*/  @!P0 IMAD.MOV.U32 R9, RZ, RZ, R238 ;  /* 0x000000ffff098224 */ /* 0x004fe400078e00ee */
[----:B---3--:R-:W-:-:S05]  /*12a90*/  @!P0 IMAD.MOV.U32 R8, RZ, RZ, R233 ;  /* 0x000000ffff088224 */ /* 0x008fca00078e00e9 */
[----:B------:R1:W2:Y:S01]  /*12aa0*/  @!P0 LDG.E.U16 R12, desc[UR14][R8.64] ;  /* 0x0000000e080c8981 */ /* 0x0002a2000c1e1500 */
[----:B------:R-:W-:-:S03]  /*12ab0*/  PRMT R11, RZ, 0x7610, R11 ;  /* 0x00007610ff0b7816 */ /* 0x000fc6000000000b */
[----:B------:R-:W-:Y:S01]  /*12ac0*/  STS.U16 [R228+UR12+0x2180], R251 ;  /* 0x002180fbe4007988 */ /* 0x000fe2000800040c */
[----:B-1----:R-:W-:Y:S02]  /*12ad0*/  @!P0 IMAD.MOV.U32 R9, RZ, RZ, R222 ;  /* 0x000000ffff098224 */ /* 0x002fe400078e00de */
[C---:B0-----:R-:W-:Y:S02]  /*12ae0*/  IMAD.SHL.U32 R222, R248.reuse, 0x2, RZ ;  /* 0x00000002f8de7824 */ /* 0x041fe400078e00ff */
[----:B------:R-:W-:Y:S02]  /*12af0*/  @!P0 IMAD.MOV.U32 R8, RZ, RZ, R217 ;  /* 0x000000ffff088224 */ /* 0x000fe400078e00d9 */
[----:B------:R-:W-:Y:S01]  /*12b00*/  IMAD.SHL.U32 R217, R248, 0x100, RZ ;  /* 0x00000100f8d97824 */ /* 0x000fe200078e00ff */
[----:B------:R-:W-:Y:S04]  /*12b10*/  STS.U16 [R228+UR12+0x2580], R247 ;  /* 0x002580f7e4007988 */ /* 0x000fe8000800040c */
[----:B------:R-:W-:Y:S01]  /*12b20*/  LOP3.LUT R217, R217, 0xc07e, R222, 0xc8, !PT ;  /* 0x0000c07ed9d97812 */ /* 0x000fe200078ec8de */
[----:B------:R-:W-:Y:S03]  /*12b30*/  STS.U16 [R228+UR12+0x2980], R241 ;  /* 0x002980f1e4007988 */ /* 0x000fe6000800040c */
[----:B------:R-:W-:Y:S01]  /*12b40*/  LOP3.LUT R217, R217, 0x40, RZ, 0x3c, !PT ;  /* 0x00000040d9d97812 */ /* 0x000fe200078e3cff */
[----:B------:R-:W-:Y:S04]  /*12b50*/  STS.U16 [R228+UR12+0x2d80], R235 ;  /* 0x002d80ebe4007988 */ /* 0x000fe8000800040c */
[----:B------:R-:W-:Y:S04]  /*12b60*/  STS.U16 [R228+UR12+0x3180], R229 ;  /* 0x003180e5e4007988 */ /* 0x000fe8000800040c */
[----:B------:R-:W-:Y:S04]  /*12b70*/  STS.U16 [R228+UR12+0x3580], R225 ;  /* 0x003580e1e4007988 */ /* 0x000fe8000800040c */
[----:B------:R-:W-:Y:S04]  /*12b80*/  STS.U16 [R228+UR12+0x3980], R220 ;  /* 0x003980dce4007988 */ /* 0x000fe8000800040c */
[----:B------:R-:W-:Y:S04]  /*12b90*/  STS.U16 [R228+UR12+0x3d80], R215 ;  /* 0x003d80d7e4007988 */ /* 0x000fe8000800040c */
[----:B------:R4:W3:Y:S04]  /*12ba0*/  @!P0 LDG.E.U16 R11, desc[UR14][R8.64] ;  /* 0x0000000e080b8981 */ /* 0x0008e8000c1e1500 */
[----:B------:R0:W-:Y:S04]  /*12bb0*/  STS.U16 [R217+UR12+0x200], R47 ;  /* 0x0002002fd9007988 */ /* 0x0001e8000800040c */
        /* <DEDUP_REMOVED lines=9> */
[----:B------:R-:W-:Y:S04]  /*12c50*/  STS.U16 [R217+UR12+0x2a00], R246 ;  /* 0x002a00f6d9007988 */ /* 0x000fe8000800040c */
[----:B------:R-:W-:Y:S04]  /*12c60*/  STS.U16 [R217+UR12+0x2e00], R240 ;  /* 0x002e00f0d9007988 */ /* 0x000fe8000800040c */
[----:B------:R-:W-:Y:S04]  /*12c70*/  STS.U16 [R217+UR12+0x3200], R234 ;  /* 0x003200ead9007988 */ /* 0x000fe8000800040c */
[----:B------:R-:W-:Y:S04]  /*12c80*/  STS.U16 [R217+UR12+0x3600], R227 ;  /* 0x003600e3d9007988 */ /* 0x000fe8000800040c */
[----:B------:R-:W-:Y:S04]  /*12c90*/  STS.U16 [R217+UR12+0x3a00], R221 ;  /* 0x003a00ddd9007988 */ /* 0x000fe8000800040c */
[----:B------:R-:W-:Y:S01]  /*12ca0*/  STS.U16 [R217+UR12+0x3e00], R214 ;  /* 0x003e00d6d9007988 */ /* 0x000fe2000800040c */
[----:B------:R-:W-:-:S03]  /*12cb0*/  PRMT R4, RZ, 0x7610, R4 ;  /* 0x00007610ff047816 */ /* 0x000fc60000000004 */
[----:B0-----:R-:W3:Y:S04]  /*12cc0*/  LDL.LU R47, [R1+0xd90] ;  /* 0x000d9000012f7983 */ /* 0x001ee80000300800 */
[----:B-1----:R-:W3:Y:S04]  /*12cd0*/  LDL.LU R44, [R1+0xd8c] ;  /* 0x000d8c00012c7983 */ /* 0x002ee80000300800 */
[----:B------:R-:W3:Y:S04]  /*12ce0*/  LDL.LU R45, [R1+0xd88] ;  /* 0x000d8800012d7983 */ /* 0x000ee80000300800 */
[----:B------:R-:W3:Y:S04]  /*12cf0*/  LDL.LU R42, [R1+0xd84] ;  /* 0x000d8400012a7983 */ /* 0x000ee80000300800 */
[----:B------:R-:W3:Y:S04]  /*12d00*/  LDL.LU R43, [R1+0xd80] ;  /* 0x000d8000012b7983 */ /* 0x000ee80000300800 */
[----:B------:R-:W3:Y:S04]  /*12d10*/  LDL.LU R40, [R1+0xd7c] ;  /* 0x000d7c0001287983 */ /* 0x000ee80000300800 */
[----:B------:R-:W3:Y:S04]  /*12d20*/  LDL.LU R41, [R1+0xd78] ;  /* 0x000d780001297983 */ /* 0x000ee80000300800 */
[----:B------:R-:W3:Y:S04]  /*12d30*/  LDL.LU R38, [R1+0xd74] ;  /* 0x000d740001267983 */ /* 0x000ee80000300800 */
[----:B------:R-:W3:Y:S04]  /*12d40*/  LDL.LU R39, [R1+0xd70] ;  /* 0x000d700001277983 */ /* 0x000ee80000300800 */
[----:B------:R-:W3:Y:S01]  /*12d50*/  LDL.LU R36, [R1+0xd6c] ;  /* 0x000d6c0001247983 */ /* 0x000ee20000300800 */
[----:B----4-:R-:W-:-:S02]  /*12d60*/  @!P0 IMAD.MOV.U32 R8, RZ, RZ, R3 ;  /* 0x000000ffff088224 */ /* 0x010fc400078e0003 */
[C---:B------:R-:W-:Y:S02]  /*12d70*/  IMAD.SHL.U32 R3, R248.reuse, 0x100, RZ ;  /* 0x00000100f8037824 */ /* 0x040fe400078e00ff */
[----:B------:R-:W-:Y:S02]  /*12d80*/  @!P0 IMAD.MOV.U32 R9, RZ, RZ, R212 ;  /* 0x000000ffff098224 */ /* 0x000fe400078e00d4 */
[----:B------:R-:W-:-:S03]  /*12d90*/  IMAD.SHL.U32 R212, R248, 0x2, RZ ;  /* 0x00000002f8d47824 */ /* 0x000fc600078e00ff */
[----:B------:R0:W4:Y:S02]  /*12da0*/  @!P0 LDG.E.U16 R4, desc[UR14][R8.64] ;  /* 0x0000000e08048981 */ /* 0x000124000c1e1500 */
[----:B------:R-:W-:-:S04]  /*12db0*/  LOP3.LUT R3, R3, 0xc07e, R212, 0xc8, !PT ;  /* 0x0000c07e03037812 */ /* 0x000fc800078ec8d4 */
[----:B------:R-:W-:-:S05]  /*12dc0*/  LOP3.LUT R3, R3, 0x50, RZ, 0x3c, !PT ;  /* 0x0000005003037812 */ /* 0x000fca00078e3cff */
[----:B------:R1:W-:Y:S04]  /*12dd0*/  STS.U16 [R3+UR12+0x280], R37 ;  /* 0x0002802503007988 */ /* 0x0003e8000800040c */
        /* <DEDUP_REMOVED lines=8> */
[----:B-1----:R-:W4:Y:S01]  /*12e60*/  LDL.LU R37, [R1+0xd68] ;  /* 0x000d680001257983 */ /* 0x002f220000300800 */
[----:B0-----:R-:W0:Y:S03]  /*12e70*/  S2R R143, SR_TID.X ;  /* 0x00000000008f7919 */ /* 0x001e260000002100 */
[----:B------:R-:W-:Y:S04]  /*12e80*/  STS.U16 [R3+UR12+0x2680], R252 ;  /* 0x002680fc03007988 */ /* 0x000fe8000800040c */
[----:B------:R-:W-:Y:S04]  /*12e90*/  STS.U16 [R3+UR12+0x2a80], R245 ;  /* 0x002a80f503007988 */ /* 0x000fe8000800040c */
[----:B------:R-:W-:Y:S04]  /*12ea0*/  STS.U16 [R3+UR12+0x2e80], R239 ;  /* 0x002e80ef03007988 */ /* 0x000fe8000800040c */
[----:B------:R-:W-:Y:S04]  /*12eb0*/  STS.U16 [R3+UR12+0x3280], R232 ;  /* 0x003280e803007988 */ /* 0x000fe8000800040c */
[----:B------:R-:W-:Y:S04]  /*12ec0*/  STS.U16 [R3+UR12+0x3680], R226 ;  /* 0x003680e203007988 */ /* 0x000fe8000800040c */
[----:B------:R-:W4:Y:S01]  /*12ed0*/  LDL.LU R34, [R1+0xd64] ;  /* 0x000d640001227983 */ /* 0x000f220000300800 */
[----:B0-----:R-:W-:-:S02]  /*12ee0*/  IMAD.SHL.U32 R9, R143, 0x2, RZ ;  /* 0x000000028f097824 */ /* 0x001fc400078e00ff */
[C---:B------:R-:W-:Y:S01]  /*12ef0*/  IMAD.SHL.U32 R8, R143.reuse, 0x100, RZ ;  /* 0x000001008f087824 */ /* 0x040fe200078e00ff */
[----:B------:R-:W-:Y:S04]  /*12f00*/  STS.U16 [R3+UR12+0x3a80], R219 ;  /* 0x003a80db03007988 */ /* 0x000fe8000800040c */
[----:B------:R-:W-:Y:S01]  /*12f10*/  LOP3.LUT R8, R8, 0xc07e, R9, 0xc8, !PT ;  /* 0x0000c07e08087812 */ /* 0x000fe200078ec809 */
[----:B------:R-:W4:Y:S03]  /*12f20*/  LDL.LU R35, [R1+0xd60] ;  /* 0x000d600001237983 */ /* 0x000f260000300800 */
[----:B------:R-:W-:Y:S01]  /*12f30*/  LOP3.LUT R8, R8, 0x60, RZ, 0x3c, !PT ;  /* 0x0000006008087812 */ /* 0x000fe200078e3cff */
[----:B------:R0:W-:Y:S04]  /*12f40*/  STS.U16 [R3+UR12+0x3e80], R213 ;  /* 0x003e80d503007988 */ /* 0x0001e8000800040c */
[----:B------:R-:W-:Y:S04]  /*12f50*/  STS.U16 [R8+UR12+0x300], R29 ;  /* 0x0003001d08007988 */ /* 0x000fe8000800040c */
[----:B------:R-:W-:Y:S04]  /*12f60*/  STS.U16 [R8+UR12+0x700], R26 ;  /* 0x0007001a08007988 */ /* 0x000fe8000800040c */
[----:B------:R-:W-:Y:S04]  /*12f70*/  STS.U16 [R8+UR12+0xb00], R27 ;  /* 0x000b001b08007988 */ /* 0x000fe8000800040c */
[----:B------:R-:W-:Y:S04]  /*12f80*/  STS.U16 [R8+UR12+0xf00], R24 ;  /* 0x000f001808007988 */ /* 0x000fe8000800040c */
[----:B------:R-:W-:Y:S04]  /*12f90*/  STS.U16 [R8+UR12+0x1300], R25 ;  /* 0x0013001908007988 */ /* 0x000fe8000800040c */
[----:B------:R-:W-:Y:S01]  /*12fa0*/  STS.U16 [R8+UR12+0x1700], R148 ;  /* 0x0017009408007988 */ /* 0x000fe2000800040c */
[----:B0-----:R-:W-:-:S03]  /*12fb0*/  IMAD.SHL.U32 R3, R143, 0x100, RZ ;  /* 0x000001008f037824 */ /* 0x001fc600078e00ff */
[----:B------:R-:W-:Y:S04]  /*12fc0*/  STS.U16 [R8+UR12+0x1b00], R147 ;  /* 0x001b009308007988 */ /* 0x000fe8000800040c */
[----:B------:R-:W-:Y:S04]  /*12fd0*/  STS.U16 [R8+UR12+0x1f00], R145 ;  /* 0x001f009108007988 */ /* 0x000fe8000800040c */
[----:B------:R0:W-:Y:S04]  /*12fe0*/  STS.U16 [R8+UR12+0x2300], R5 ;  /* 0x0023000508007988 */ /* 0x0001e8000800040c */
[----:B------:R-:W4:Y:S01]  /*12ff0*/  LDL.LU R32, [R1+0xd5c] ;  /* 0x000d5c0001207983 */ /* 0x000f220000300800 */
[----:B0-----:R-:W-:-:S03]  /*13000*/  IMAD.SHL.U32 R5, R143, 0x2, RZ ;  /* 0x000000028f057824 */ /* 0x001fc600078e00ff */
[----:B------:R-:W-:Y:S02]  /*13010*/  STS.U16 [R8+UR12+0x2700], R250 ;  /* 0x002700fa08007988 */ /* 0x000fe4000800040c */
[----:B------:R-:W-:Y:S02]  /*13020*/  LOP3.LUT R3, R3, 0xc07e, R5, 0xc8, !PT ;  /* 0x0000c07e03037812 */ /* 0x000fe400078ec805 */
[----:B------:R-:W-:Y:S02]  /*13030*/  STS.U16 [R8+UR12+0x2b00], R243 ;  /* 0x002b00f308007988 */ /* 0x000fe4000800040c */
[----:B------:R-:W-:Y:S02]  /*13040*/  LOP3.LUT R3, R3, 0x70, RZ, 0x3c, !PT ;  /* 0x0000007003037812 */ /* 0x000fe400078e3cff */
[----:B------:R-:W-:Y:S04]  /*13050*/  STS.U16 [R8+UR12+0x2f00], R237 ;  /* 0x002f00ed08007988 */ /* 0x000fe8000800040c */
[----:B------:R-:W-:Y:S04]  /*13060*/  STS.U16 [R8+UR12+0x3300], R231 ;  /* 0x003300e708007988 */ /* 0x000fe8000800040c */
[----:B------:R-:W-:Y:S04]  /*13070*/  STS.U16 [R8+UR12+0x3700], R224 ;  /* 0x003700e008007988 */ /* 0x000fe8000800040c */
[----:B------:R-:W4:Y:S04]  /*13080*/  LDL.LU R33, [R1+0xd58] ;  /* 0x000d580001217983 */ /* 0x000f280000300800 */
[----:B------:R-:W-:Y:S04]  /*13090*/  STS.U16 [R8+UR12+0x3b00], R218 ;  /* 0x003b00da08007988 */ /* 0x000fe8000800040c */
[----:B------:R-:W4:Y:S04]  /*130a0*/  LDL.LU R30, [R1+0xd54] ;  /* 0x000d5400011e7983 */ /* 0x000f280000300800 */
[----:B------:R0:W-:Y:S04]  /*130b0*/  STS.U16 [R8+UR12+0x3f00], R211 ;  /* 0x003f00d308007988 */ /* 0x0001e8000800040c */
[----:B------:R-:W4:Y:S04]  /*130c0*/  LDL.LU R31, [R1+0xd50] ;  /* 0x000d5000011f7983 */ /* 0x000f280000300800 */
[----:B------:R-:W-:Y:S04]  /*130d0*/  STS.U16 [R3+UR12+0x380], R140 ;  /* 0x0003808c03007988 */ /* 0x000fe8000800040c */
        /* <DEDUP_REMOVED lines=12> */
[----:B------:R1:W-:Y:S04]  /*131a0*/  STS.U16 [R3+UR12+0x1f80], R128 ;  /* 0x001f808003007988 */ /* 0x0003e8000800040c */
[----:B------:R-:W2:Y:S04]  /*131b0*/  LDL R9, [R1+0x9e8] ;  /* 0x0009e80001097983 */ /* 0x000ea80000100800 */
[----:B0-----:R-:W2:Y:S04]  /*131c0*/  LDL R8, [R1+0x9ec] ;  /* 0x0009ec0001087983 */ /* 0x001ea80000100800 */
[----:B-1----:R-:W3:Y:S04]  /*131d0*/  LDL R128, [R1+0x5d0] ;  /* 0x0005d00001807983 */ /* 0x002ee80000100800 */
[----:B------:R-:W4:Y:S04]  /*131e0*/  LDL R130, [R1+0x5cc] ;  /* 0x0005cc0001827983 */ /* 0x000f280000100800 */
[----:B------:R-:W4:Y:S04]  /*131f0*/  LDL R211, [R1+0xa08] ;  /* 0x000a080001d37983 */ /* 0x000f280000100800 */
[----:B------:R-:W-:Y:S04]  /*13200*/  STL [R1+0xa40], R2 ;  /* 0x000a400201007387 */ /* 0x000fe80000100800 */
[----:B------:R-:W4:Y:S04]  /*13210*/  LDL R135, [R1+0x5ac] ;  /* 0x0005ac0001877983 */ /* 0x000f280000100800 */
[----:B------:R-:W4:Y:S04]  /*13220*/  LDL R132, [R1+0x5b0] ;  /* 0x0005b00001847983 */ /* 0x000f280000100800 */
[----:B------:R0:W-:Y:S04]  /*13230*/  STS.U16 [R3+UR12+0x2380], R10 ;  /* 0x0023800a03007988 */ /* 0x0001e8000800040c */
[----:B------:R-:W4:Y:S04]  /*13240*/  LDL R147, [R1+0x58c] ;  /* 0x00058c0001937983 */ /* 0x000f280000100800 */
[----:B------:R-:W4:Y:S04]  /*13250*/  LDL R145, [R1+0x56c] ;  /* 0x00056c0001917983 */ /* 0x000f280000100800 */
[----:B0-----:R-:W4:Y:S04]  /*13260*/  LDL R10, [R1+0x590] ;  /* 0x00059000010a7983 */ /* 0x001f280000100800 */
[----:B------:R-:W-:Y:S04]  /*13270*/  STS.U16 [R3+UR12+0x2780], R249 ;  /* 0x002780f903007988 */ /* 0x000fe8000800040c */
[----:B------:R-:W-:Y:S04]  /*13280*/  STS.U16 [R3+UR12+0x2b80], R242 ;  /* 0x002b80f203007988 */ /* 0x000fe8000800040c */
[----:B------:R-:W-:Y:S04]  /*13290*/  STS.U16 [R3+UR12+0x2f80], R236 ;  /* 0x002f80ec03007988 */ /* 0x000fe8000800040c */
[----:B------:R-:W-:Y:S04]  /*132a0*/  STS.U16 [R3+UR12+0x3380], R230 ;  /* 0x003380e603007988 */ /* 0x000fe8000800040c */
[----:B------:R-:W-:Y:S04]  /*132b0*/  STS.U16 [R3+UR12+0x3780], R223 ;  /* 0x003780df03007988 */ /* 0x000fe8000800040c */
[----:B------:R-:W-:Y:S04]  /*132c0*/  STS.U16 [R3+UR12+0x3b80], R216 ;  /* 0x003b80d803007988 */ /* 0x000fe8000800040c */
[----:B------:R0:W-:Y:S04]  /*132d0*/  STS.U16 [R3+UR12+0x3f80], R210 ;  /* 0x003f80d203007988 */ /* 0x0001e8000800040c */
[----:B------:R-:W-:Y:S04]  /*132e0*/  STS.U16 [R2+UR12+0x10000], R209 ;  /* 0x010000d102007988 */ /* 0x000fe8000800040c */
[----:B------:R-:W4:Y:S01]  /*132f0*/  LDL R131, [R1+0x570] ;  /* 0x0005700001837983 */ /* 0x000f220000100800 */
[----:B0-----:R-:W-:-:S03]  /*13300*/  LOP3.LUT R3, R2, 0x20, RZ, 0x3c, !PT ;  /* 0x0000002002037812 */ /* 0x001fc600078e3cff */
        /* <DEDUP_REMOVED lines=55> */
[----:B------:R-:W4:Y:S04]  /*13680*/  LDL R143, [R1+0x54c] ;  /* 0x00054c00018f7983 */ /* 0x000f280000100800 */
[----:B------:R-:W4:Y:S04]  /*13690*/  LDL R140, [R1+0x550] ;  /* 0x00055000018c7983 */ /* 0x000f280000100800 */
[----:B------:R-:W-:Y:S04]  /*136a0*/  STS.U16 [R3+UR12+0x16100], R152 ;  /* 0x0161009803007988 */ /* 0x000fe8000800040c */
[----:B------:R-:W-:Y:S04]  /*136b0*/  STS.U16 [R3+UR12+0x16500], R23 ;  /* 0x0165001703007988 */ /* 0x000fe8000800040c */
[----:B------:R-:W-:Y:S04]  /*136c0*/  STS.U16 [R3+UR12+0x16900], R22 ;  /* 0x0169001603007988 */ /* 0x000fe8000800040c */
[----:B------:R-:W-:Y:S04]  /*136d0*/  STS.U16 [R3+UR12+0x16d00], R21 ;  /* 0x016d001503007988 */ /* 0x000fe8000800040c */
[----:B------:R-:W-:Y:S04]  /*136e0*/  STS.U16 [R3+UR12+0x17100], R20 ;  /* 0x0171001403007988 */ /* 0x000fe8000800040c */
[----:B------:R-:W-:Y:S04]  /*136f0*/  STS.U16 [R3+UR12+0x17500], R19 ;  /* 0x0175001303007988 */ /* 0x000fe8000800040c */
[----:B0-----:R-:W4:Y:S04]  /*13700*/  LDL R195, [R1+0x52c] ;  /* 0x00052c0001c37983 */ /* 0x001f280000100800 */
[----:B------:R-:W4:Y:S01]  /*13710*/  LDL R148, [R1+0x530] ;  /* 0x0005300001947983 */ /* 0x000f220000100800 */
[----:B-1----:R-:W-:-:S03]  /*13720*/  PRMT R194, RZ, 0x7610, R194 ;  /* 0x00007610ffc27816 */ /* 0x002fc600000000c2 */
[----:B------:R-:W-:Y:S04]  /*13730*/  STS.U16 [R3+UR12+0x17900], R18 ;  /* 0x0179001203007988 */ /* 0x000fe8000800040c */
[----:B------:R0:W-:Y:S04]  /*13740*/  STS.U16 [R3+UR12+0x17d00], R17 ;  /* 0x017d001103007988 */ /* 0x0001e8000800040c */
[----:B--2---:R3:W2:Y:S04]  /*13750*/  @!P0 LDG.E.U16 R194, desc[UR14][R8.64] ;  /* 0x0000000e08c28981 */ /* 0x0046a8000c1e1500 */
[----:B0-----:R-:W2:Y:S04]  /*13760*/  LDL.LU R3, [R1+0x2ac] ;  /* 0x0002ac0001037983 */ /* 0x001ea80000300800 */
[----:B------:R-:W2:Y:S04]  /*13770*/  LDL.LU R2, [R1+0x224] ;  /* 0x0002240001027983 */ /* 0x000ea80000300800 */
[----:B------:R-:W2:Y:S04]  /*13780*/  LDL.LU R5, [R1+0x20c] ;  /* 0x00020c0001057983 */ /* 0x000ea80000300800 */
[----:B------:R-:W2:Y:S04]  /*13790*/  LDL R138, [R1+0x514] ;  /* 0x00051400018a7983 */ /* 0x000ea80000100800 */
[----:B------:R-:W2:Y:S01]  /*137a0*/  LDL R137, [R1+0x518] ;  /* 0x0005180001897983 */ /* 0x000ea20000100800 */
[----:B---3--:R-:W-:-:S02]  /*137b0*/  @!P0 IMAD.MOV.U32 R8, RZ, RZ, R128 ;  /* 0x000000ffff088224 */ /* 0x008fc400078e0080 */
[----:B----4-:R-:W-:Y:S01]  /*137c0*/  @!P0 IMAD.MOV.U32 R9, RZ, RZ, R130 ;  /* 0x000000ffff098224 */ /* 0x010fe200078e0082 */
[----:B------:R-:W3:Y:S04]  /*137d0*/  LDL R128, [R1+0x510] ;  /* 0x0005100001807983 */ /* 0x000ee80000100800 */
[----:B------:R-:W4:Y:S01]  /*137e0*/  LDL R130, [R1+0x50c] ;  /* 0x00050c0001827983 */ /* 0x000f220000100800 */
[----:B------:R-:W-:Y:S02]  /*137f0*/  PRMT R193, RZ, 0x7610, R193 ;  /* 0x00007610ffc17816 */ /* 0x000fe400000000c1 */
[----:B------:R-:W-:Y:S01]  /*13800*/  PRMT R192, RZ, 0x7610, R192 ;  /* 0x00007610ffc07816 */ /* 0x000fe200000000c0 */
[----:B------:R-:W4:Y:S04]  /*13810*/  LDL R197, [R1+0x3ac] ;  /* 0x0003ac0001c57983 */ /* 0x000f280000100800 */
[----:B------:R0:W4:Y:S01]  /*13820*/  @!P0 LDG.E.U16 R193, desc[UR14][R8.64] ;  /* 0x0000000e08c18981 */ /* 0x000122000c1e1500 */
[----:B------:R-:W-:-:S02]  /*13830*/  PRMT R191, RZ, 0x7610, R191 ;  /* 0x00007610ffbf7816 */ /* 0x000fc400000000bf */
[----:B------:R-:W-:Y:S01]  /*13840*/  PRMT R190, RZ, 0x7610, R190 ;  /* 0x00007610ffbe7816 */ /* 0x000fe200000000be */
[----:B------:R-:W4:Y:S01]  /*13850*/  LDL R196, [R1+0x394] ;  /* 0x0003940001c47983 */ /* 0x000f220000100800 */
[----:B0-----:R-:W-:Y:S02]  /*13860*/  @!P0 IMAD.MOV.U32 R8, RZ, RZ, R132 ;  /* 0x000000ffff088224 */ /* 0x001fe400078e0084 */
[----:B------:R-:W-:Y:S01]  /*13870*/  @!P0 IMAD.MOV.U32 R9, RZ, RZ, R135 ;  /* 0x000000ffff098224 */ /* 0x000fe200078e0087 */
[----:B------:R-:W4:Y:S04]  /*13880*/  LDL R132, [R1+0x4f8] ;  /* 0x0004f80001847983 */ /* 0x000f280000100800 */
[----:B------:R-:W4:Y:S04]  /*13890*/  LDL R135, [R1+0x4f4] ;  /* 0x0004f40001877983 */ /* 0x000f280000100800 */
[----:B------:R0:W4:Y:S02]  /*138a0*/  @!P0 LDG.E.U16 R192, desc[UR14][R8.64] ;  /* 0x0000000e08c08981 */ /* 0x000124000c1e1500 */
[----:B0-----:R-:W-:-:S02]  /*138b0*/  @!P0 IMAD.MOV.U32 R8, RZ, RZ, R10 ;  /* 0x000000ffff088224 */ /* 0x001fc400078e000a */
[----:B------:R-:W4:Y:S01]  /*138c0*/  LDL R10, [R1+0x4f0] ;  /* 0x0004f000010a7983 */ /* 0x000f220000100800 */
[----:B------:R-:W-:-:S03]  /*138d0*/  @!P0 IMAD.MOV.U32 R9, RZ, RZ, R147 ;  /* 0x000000ffff098224 */ /* 0x000fc600078e0093 */
[----:B------:R-:W4:Y:S04]  /*138e0*/  LDL R147, [R1+0x4ec] ;  /* 0x0004ec0001937983 */ /* 0x000f280000100800 */
[----:B------:R0:W4:Y:S01]  /*138f0*/  @!P0 LDG.E.U16 R191, desc[UR14][R8.64] ;  /* 0x0000000e08bf8981 */ /* 0x000122000c1e1500 */
[----:B------:R-:W-:Y:S01]  /*13900*/  PRMT R189, RZ, 0x7610, R189 ;  /* 0x00007610ffbd7816 */ /* 0x000fe200000000bd */
[----:B0-----:R-:W-:Y:S02]  /*13910*/  @!P0 IMAD.MOV.U32 R8, RZ, RZ, R131 ;  /* 0x000000ffff088224 */ /* 0x001fe400078e0083 */
[----:B------:R-:W-:Y:S01]  /*13920*/  @!P0 IMAD.MOV.U32 R9, RZ, RZ, R145 ;  /* 0x000000ffff098224 */ /* 0x000fe200078e0091 */
[----:B------:R-:W4:Y:S04]  /*13930*/  LDL R131, [R1+0x4d8] ;  /* 0x0004d80001837983 */ /* 0x000f280000100800 */
[----:B------:R-:W4:Y:S04]  /*13940*/  LDL R145, [R1+0x4d4] ;  /* 0x0004d40001917983 */ /* 0x000f280000100800 */
[----:B------:R0:W4:Y:S01]  /*13950*/  @!P0 LDG.E.U16 R190, desc[UR14][R8.64] ;  /* 0x0000000e08be8981 */ /* 0x000122000c1e1500 */
[----:B------:R-:W-:-:S02]  /*13960*/  PRMT R188, RZ, 0x7610, R188 ;  /* 0x00007610ffbc7816 */ /* 0x000fc400000000bc */
[----:B------:R-:W-:Y:S02]  /*13970*/  PRMT R187, RZ, 0x7610, R187 ;  /* 0x00007610ffbb7816 */ /* 0x000fe400000000bb */
[----:B------:R-:W-:Y:S02]  /*13980*/  PRMT R186, RZ, 0x7610, R186 ;  /* 0x00007610ffba7816 */ /* 0x000fe400000000ba */
[----:B------:R-:W-:Y:S01]  /*13990*/  PRMT R185, RZ, 0x7610, R185 ;  /* 0x00007610ffb97816 */ /* 0x000fe200000000b9 */
[----:B0-----:R-:W-:Y:S02]  /*139a0*/  @!P0 IMAD.MOV.U32 R9, RZ, RZ, R143 ;  /* 0x000000ffff098224 */ /* 0x001fe400078e008f */
[----:B------:R-:W4:Y:S01]  /*139b0*/  LDL R143, [R1+0x4cc] ;  /* 0x0004cc00018f7983 */ /* 0x000f220000100800 */
[----:B------:R-:W-:-:S03]  /*139c0*/  @!P0 IMAD.MOV.U32 R8, RZ, RZ, R140 ;  /* 0x000000ffff088224 */ /* 0x000fc600078e008c */
[----:B------:R-:W4:Y:S04]  /*139d0*/  LDL R140, [R1+0x4d0] ;  /* 0x0004d000018c7983 */ /* 0x000f280000100800 */
[----:B------:R0:W4:Y:S02]  /*139e0*/  @!P0 LDG.E.U16 R189, desc[UR14][R8.64] ;  /* 0x0000000e08bd8981 */ /* 0x000124000c1e1500 */
[----:B0-----:R-:W-:Y:S02]  /*139f0*/  @!P0 IMAD.MOV.U32 R9, RZ, RZ, R195 ;  /* 0x000000ffff098224 */ /* 0x001fe400078e00c3 */
[----:B------:R-:W4:Y:S01]  /*13a00*/  LDL R195, [R1+0x4b4] ;  /* 0x0004b40001c37983 */ /* 0x000f220000100800 */
[----:B------:R-:W-:-:S03]  /*13a10*/  @!P0 IMAD.MOV.U32 R8, RZ, RZ, R148 ;  /* 0x000000ffff088224 */ /* 0x000fc600078e0094 */
[----:B------:R-:W4:Y:S04]  /*13a20*/  LDL R148, [R1+0x4b8] ;  /* 0x0004b80001947983 */ /* 0x000f280000100800 */
[----:B------:R2:W4:Y:S02]  /*13a30*/  @!P0 LDG.E.U16 R188, desc[UR14][R8.64] ;  /* 0x0000000e08bc8981 */ /* 0x000524000c1e1500 */
[----:B--2---:R-:W-:Y:S02]  /*13a40*/  @!P0 IMAD.MOV.U32 R9, RZ, RZ, R138 ;  /* 0x000000ffff098224 */ /* 0x004fe400078e008a */
[----:B------:R-:W2:Y:S01]  /*13a50*/  LDL R138, [R1+0x4ac] ;  /* 0x0004ac00018a7983 */ /* 0x000ea20000100800 */
[----:B------:R-:W-:-:S03]  /*13a60*/  @!P0 IMAD.MOV.U32 R8, RZ, RZ, R137 ;  /* 0x000000ffff088224 */ /* 0x000fc600078e0089 */
[----:B------:R-:W2:Y:S04]  /*13a70*/  LDL R137, [R1+0x4b0] ;  /* 0x0004b00001897983 */ /* 0x000ea80000100800 */
[----:B------:R3:W2:Y:S02]  /*13a80*/  @!P0 LDG.E.U16 R187, desc[UR14][R8.64] ;  /* 0x0000000e08bb8981 */ /* 0x0006a4000c1e1500 */
[----:B---3--:R-:W-:Y:S02]  /*13a90*/  @!P0 IMAD.MOV.U32 R8, RZ, RZ, R128 ;  /* 0x000000ffff088224 */ /* 0x008fe400078e0080 */
[----:B----4-:R-:W-:Y:S01]  /*13aa0*/  @!P0 IMAD.MOV.U32 R9, RZ, RZ, R130 ;  /* 0x000000ffff098224 */ /* 0x010fe200078e0082 */
[----:B------:R-:W3:Y:S04]  /*13ab0*/  LDL R128, [R1+0x498] ;  /* 0x0004980001807983 */ /* 0x000ee80000100800 */
[----:B------:R-:W4:Y:S04]  /*13ac0*/  LDL R130, [R1+0x494] ;  /* 0x0004940001827983 */ /* 0x000f280000100800 */
[----:B------:R0:W4:Y:S02]  /*13ad0*/  @!P0 LDG.E.U16 R186, desc[UR14][R8.64] ;  /* 0x0000000e08ba8981 */ /* 0x000124000c1e1500 */
[----:B0-----:R-:W-:-:S02]  /*13ae0*/  @!P0 IMAD.MOV.U32 R8, RZ, RZ, R132 ;  /* 0x000000ffff088224 */ /* 0x001fc400078e0084 */
[----:B------:R-:W-:Y:S01]  /*13af0*/  @!P0 IMAD.MOV.U32 R9, RZ, RZ, R135 ;  /* 0x000000ffff098224 */ /* 0x000fe200078e0087 */
[----:B------:R-:W4:Y:S04]  /*13b00*/  LDL R132, [R1+0x490] ;  /* 0x0004900001847983 */ /* 0x000f280000100800 */
[----:B------:R-:W4:Y:S04]  /*13b10*/  LDL R135, [R1+0x48c] ;  /* 0x00048c0001877983 */ /* 0x000f280000100800 */
[----:B------:R0:W4:Y:S02]  /*13b20*/  @!P0 LDG.E.U16 R185, desc[UR14][R8.64] ;  /* 0x0000000e08b98981 */ /* 0x000124000c1e1500 */
[----:B0-----:R-:W-:-:S02]  /*13b30*/  @!P0 IMAD.MOV.U32 R8, RZ, RZ, R10 ;  /* 0x000000ffff088224 */ /* 0x001fc400078e000a */
[----:B------:R-:W4:Y:S01]  /*13b40*/  LDL R10, [R1+0x478] ;  /* 0x00047800010a7983 */ /* 0x000f220000100800 */
[----:B------:R-:W-:Y:S01]  /*13b50*/  PRMT R184, RZ, 0x7610, R184 ;  /* 0x00007610ffb87816 */ /* 0x000fe200000000b8 */
[----:B------:R-:W-:Y:S02]  /*13b60*/  @!P0 IMAD.MOV.U32 R9, RZ, RZ, R147 ;  /* 0x000000ffff098224 */ /* 0x000fe400078e0093 */
[----:B------:R-:W4:Y:S01]  /*13b70*/  LDL R147, [R1+0x474] ;  /* 0x0004740001937983 */ /* 0x000f220000100800 */
[----:B------:R-:W-:-:S03]  /*13b80*/  PRMT R183, RZ, 0x7610, R183 ;  /* 0x00007610ffb77816 */ /* 0x000fc600000000b7 */
        /* <DEDUP_REMOVED lines=27> */
[----:B------:R-:W3:Y:S01]  /*13d40*/  LDL R128, [R1+0x430] ;  /* 0x0004300001807983 */ /* 0x000ee20000100800 */
[----:B----4-:R-:W-:-:S03]  /*13d50*/  @!P0 IMAD.MOV.U32 R9, RZ, RZ, R130 ;  /* 0x000000ffff098224 */ /* 0x010fc600078e0082 */
[----:B------:R-:W4:Y:S04]  /*13d60*/  LDL R130, [R1+0x42c] ;  /* 0x00042c0001827983 */ /* 0x000f280000100800 */
[----:B------:R0:W4:Y:S02]  /*13d70*/  @!P0 LDG.E.U16 R179, desc[UR14][R8.64] ;  /* 0x0000000e08b38981 */ /* 0x000124000c1e1500 */
[----:B0-----:R-:W-:Y:S02]  /*13d80*/  @!P0 IMAD.MOV.U32 R8, RZ, RZ, R132 ;  /* 0x000000ffff088224 */ /* 0x001fe400078e0084 */
[----:B------:R-:W4:Y:S01]  /*13d90*/  LDL R132, [R1+0x418] ;  /* 0x0004180001847983 */ /* 0x000f220000100800 */
[----:B------:R-:W-:-:S03]  /*13da0*/  @!P0 IMAD.MOV.U32 R9, RZ, RZ, R135 ;  /* 0x000000ffff098224 */ /* 0x000fc600078e0087 */
[----:B------:R-:W4:Y:S04]  /*13db0*/  LDL R135, [R1+0x414] ;  /* 0x0004140001877983 */ /* 0x000f280000100800 */
[----:B------:R0:W4:Y:S02]  /*13dc0*/  @!P0 LDG.E.U16 R178, desc[UR14][R8.64] ;  /* 0x0000000e08b28981 */ /* 0x000124000c1e1500 */
[----:B0-----:R-:W-:Y:S02]  /*13dd0*/  @!P0 IMAD.MOV.U32 R8, RZ, RZ, R10 ;  /* 0x000000ffff088224 */ /* 0x001fe400078e000a */
[----:B------:R-:W4:Y:S01]  /*13de0*/  LDL R10, [R1+0x410] ;  /* 0x00041000010a7983 */ /* 0x000f220000100800 */
[----:B------:R-:W-:Y:S01]  /*13df0*/  PRMT R177, RZ, 0x7610, R177 ;  /* 0x00007610ffb17816 */ /* 0x000fe200000000b1 */
[----:B------:R-:W-:-:S02]  /*13e00*/  @!P0 IMAD.MOV.U32 R9, RZ, RZ, R147 ;  /* 0x000000ffff098224 */ /* 0x000fc400078e0093 */
[----:B------:R-:W4:Y:S01]  /*13e10*/  LDL R147, [R1+0x40c] ;  /* 0x00040c0001937983 */ /* 0x000f220000100800 */
[----:B------:R-:W-:-:S03]  /*13e20*/  PRMT R176, RZ, 0x7610, R176 ;  /* 0x00007610ffb07816 */ /* 0x000fc600000000b0 */
[----:B------:R0:W4:Y:S01]  /*13e30*/  @!P0 LDG.E.U16 R177, desc[UR14][R8.64] ;  /* 0x0000000e08b18981 */ /* 0x000122000c1e1500 */
[----:B------:R-:W-:Y:S01]  /*13e40*/  PRMT R175, RZ, 0x7610, R175 ;  /* 0x00007610ffaf7816 */ /* 0x000fe200000000af */
[----:B0-----:R-:W-:Y:S02]  /*13e50*/  @!P0 IMAD.MOV.U32 R8, RZ, RZ, R131 ;  /* 0x000000ffff088224 */ /* 0x001fe400078e0083 */
[----:B------:R-:W4:Y:S01]  /*13e60*/  LDL R131, [R1+0x3f8] ;  /* 0x0003f80001837983 */ /* 0x000f220000100800 */
[----:B------:R-:W-:-:S03]  /*13e70*/  @!P0 IMAD.MOV.U32 R9, RZ, RZ, R145 ;  /* 0x000000ffff098224 */ /* 0x000fc600078e0091 */
[----:B------:R-:W4:Y:S04]  /*13e80*/  LDL R145, [R1+0x3f4] ;  /* 0x0003f40001917983 */ /* 0x000f280000100800 */
[----:B------:R0:W4:Y:S01]  /*13e90*/  @!P0 LDG.E.U16 R176, desc[UR14][R8.64] ;  /* 0x0000000e08b08981 */ /* 0x000122000c1e1500 */
[----:B------:R-:W-:Y:S02]  /*13ea0*/  PRMT R174, RZ, 0x7610, R174 ;  /* 0x00007610ffae7816 */ /* 0x000fe400000000ae */
[----:B------:R-:W-:Y:S02]  /*13eb0*/  PRMT R173, RZ, 0x7610, R173 ;  /* 0x00007610ffad7816 */ /* 0x000fe400000000ad */
[----:B------:R-:W-:Y:S02]  /*13ec0*/  PRMT R172, RZ, 0x7610, R172 ;  /* 0x00007610ffac7816 */ /* 0x000fe400000000ac */
[----:B------:R-:W-:Y:S01]  /*13ed0*/  PRMT R171, RZ, 0x7610, R171 ;  /* 0x00007610ffab7816 */ /* 0x000fe200000000ab */
[----:B0-----:R-:W-:-:S02]  /*13ee0*/  @!P0 IMAD.MOV.U32 R9, RZ, RZ, R143 ;  /* 0x000000ffff098224 */ /* 0x001fc400078e008f */
[----:B------:R-:W4:Y:S01]  /*13ef0*/  LDL R143, [R1+0x3ec] ;  /* 0x0003ec00018f7983 */ /* 0x000f220000100800 */
[----:B------:R-:W-:-:S03]  /*13f00*/  @!P0 IMAD.MOV.U32 R8, RZ, RZ, R140 ;  /* 0x000000ffff088224 */ /* 0x000fc600078e008c */
[----:B------:R-:W4:Y:S04]  /*13f10*/  LDL R140, [R1+0x3f0] ;  /* 0x0003f000018c7983 */ /* 0x000f280000100800 */
[----:B------:R0:W4:Y:S02]  /*13f20*/  @!P0 LDG.E.U16 R175, desc[UR14][R8.64] ;  /* 0x0000000e08af8981 */ /* 0x000124000c1e1500 */
[----:B0-----:R-:W-:Y:S01]  /*13f30*/  @!P0 IMAD.MOV.U32 R9, RZ, RZ, R195 ;  /* 0x000000ffff098224 */ /* 0x001fe200078e00c3 */
[----:B------:R-:W-:Y:S01]  /*13f40*/  PRMT R170, RZ, 0x7610, R170 ;  /* 0x00007610ffaa7816 */ /* 0x000fe200000000aa */
        /* <DEDUP_REMOVED lines=21> */
[----:B------:R-:W-:Y:S01]  /*140a0*/  @!P0 IMAD.MOV.U32 R9, RZ, RZ, R147 ;  /* 0x000000ffff098224 */ /* 0x000fe200078e0093 */
[----:B------:R-:W-:-:S02]  /*140b0*/  PRMT R169, RZ, 0x7610, R169 ;  /* 0x00007610ffa97816 */ /* 0x000fc400000000a9 */
[----:B------:R-:W4:Y:S04]  /*140c0*/  LDL R147, [R1+0x354] ;  /* 0x0003540001937983 */ /* 0x000f280000100800 */
[----:B------:R0:W4:Y:S02]  /*140d0*/  @!P0 LDG.E.U16 R170, desc[UR14][R8.64] ;  /* 0x0000000e08aa8981 */ /* 0x000124000c1e1500 */
[----:B0-----:R-:W-:Y:S02]  /*140e0*/  @!P0 IMAD.MOV.U32 R8, RZ, RZ, R131 ;  /* 0x000000ffff088224 */ /* 0x001fe400078e0083 */
[----:B------:R-:W4:Y:S01]  /*140f0*/  LDL R131, [R1+0x378] ;  /* 0x0003780001837983 */ /* 0x000f220000100800 */
[----:B------:R-:W-:-:S03]  /*14100*/  @!P0 IMAD.MOV.U32 R9, RZ, RZ, R145 ;  /* 0x000000ffff098224 */ /* 0x000fc600078e0091 */
[----:B------:R-:W4:Y:S01]  /*14110*/  LDL R145, [R1+0x358] ;  /* 0x0003580001917983 */ /* 0x000f220000100800 */
[----:B------:R-:W-:-:S03]  /*14120*/  PRMT R168, RZ, 0x7610, R168 ;  /* 0x00007610ffa87816 */ /* 0x000fc600000000a8 */
[----:B------:R0:W4:Y:S01]  /*14130*/  @!P0 LDG.E.U16 R169, desc[UR14][R8.64] ;  /* 0x0000000e08a98981 */ /* 0x000122000c1e1500 */
        /* <DEDUP_REMOVED lines=26> */
[----:B------:R-:W-:Y:S01]  /*142e0*/  @!P0 IMAD.MOV.U32 R9, RZ, RZ, R197 ;  /* 0x000000ffff098224 */ /* 0x000fe200078e00c5 */
[----:B------:R-:W-:-:S04]  /*142f0*/  PRMT R163, RZ, 0x7610, R163 ;  /* 0x00007610ffa37816 */ /* 0x000fc800000000a3 */
[----:B------:R0:W4:Y:S01]  /*14300*/  @!P0 LDG.E.U16 R164, desc[UR14][R8.64] ;  /* 0x0000000e08a48981 */ /* 0x000122000c1e1500 */
[----:B------:R-:W-:Y:S01]  /*14310*/  PRMT R162, RZ, 0x7610, R162 ;  /* 0x00007610ffa27816 */ /* 0x000fe200000000a2 */
[----:B0-----:R-:W-:Y:S02]  /*14320*/  @!P0 IMAD.MOV.U32 R8, RZ, RZ, R195 ;  /* 0x000000ffff088224 */ /* 0x001fe400078e00c3 */
[----:B------:R-:W-:-:S05]  /*14330*/  @!P0 IMAD.MOV.U32 R9, RZ, RZ, R196 ;  /* 0x000000ffff098224 */ /* 0x000fca00078e00c4 */
[----:B------:R0:W4:Y:S01]  /*14340*/  @!P0 LDG.E.U16 R163, desc[UR14][R8.64] ;  /* 0x0000000e08a38981 */ /* 0x000122000c1e1500 */
[----:B------:R-:W-:Y:S01]  /*14350*/  PRMT R161, RZ, 0x7610, R161 ;  /* 0x00007610ffa17816 */ /* 0x000fe200000000a1 */
[----:B0-----:R-:W-:Y:S02]  /*14360*/  @!P0 IMAD.MOV.U32 R8, RZ, RZ, R131 ;  /* 0x000000ffff088224 */ /* 0x001fe400078e0083 */
[----:B------:R-:W-:Y:S01]  /*14370*/  @!P0 IMAD.MOV.U32 R9, RZ, RZ, R148 ;  /* 0x000000ffff098224 */ /* 0x000fe200078e0094 */
[----:B------:R-:W-:Y:S01]  /*14380*/  PRMT R160, RZ, 0x7610, R160 ;  /* 0x00007610ffa07816 */ /* 0x000fe200000000a0 */
[----:B------:R-:W4:Y:S04]  /*14390*/  LDL R131, [R1+0x290] ;  /* 0x0002900001837983 */ /* 0x000f280000100800 */
[----:B------:R0:W4:Y:S02]  /*143a0*/  @!P0 LDG.E.U16 R162, desc[UR14][R8.64] ;  /* 0x0000000e08a28981 */ /* 0x000124000c1e1500 */
[----:B0-----:R-:W-:-:S02]  /*143b0*/  @!P0 IMAD.MOV.U32 R8, RZ, RZ, R145 ;  /* 0x000000ffff088224 */ /* 0x001fc400078e0091 */
[----:B------:R-:W-:Y:S01]  /*143c0*/  @!P0 IMAD.MOV.U32 R9, RZ, RZ, R147 ;  /* 0x000000ffff098224 */ /* 0x000fe200078e0093 */
[----:B------:R-:W4:Y:S04]  /*143d0*/  LDL.LU R145, [R1+0x28c] ;  /* 0x00028c0001917983 */ /* 0x000f280000300800 */
[----:B------:R0:W4:Y:S01]  /*143e0*/  @!P0 LDG.E.U16 R161, desc[UR14][R8.64] ;  /* 0x0000000e08a18981 */ /* 0x000122000c1e1500 */
[----:B------:R-:W-:Y:S02]  /*143f0*/  PRMT R159, RZ, 0x7610, R159 ;  /* 0x00007610ff9f7816 */ /* 0x000fe4000000009f */
[----:B------:R-:W-:Y:S02]  /*14400*/  PRMT R158, RZ, 0x7610, R158 ;  /* 0x00007610ff9e7816 */ /* 0x000fe4000000009e */
[----:B------:R-:W-:Y:S01]  /*14410*/  PRMT R157, RZ, 0x7610, R157 ;  /* 0x00007610ff9d7816 */ /* 0x000fe2000000009d */
[----:B0-----:R-:W-:-:S02]  /*14420*/  @!P0 IMAD.MOV.U32 R9, RZ, RZ, R143 ;  /* 0x000000ffff098224 */ /* 0x001fc400078e008f */
[----:B------:R-:W-:-:S05]  /*14430*/  @!P0 IMAD.MOV.U32 R8, RZ, RZ, R140 ;  /* 0x000000ffff088224 */ /* 0x000fca00078e008c */
[----:B------:R2:W4:Y:S02]  /*14440*/  @!P0 LDG.E.U16 R160, desc[UR14][R8.64] ;  /* 0x0000000e08a08981 */ /* 0x000524000c1e1500 */
[----:B--2---:R-:W-:Y:S02]  /*14450*/  @!P0 IMAD.MOV.U32 R9, RZ, RZ, R138 ;  /* 0x000000ffff098224 */ /* 0x004fe400078e008a */
[----:B------:R-:W-:Y:S02]  /*14460*/  @!P0 IMAD.MOV.U32 R8, RZ, RZ, R137 ;  /* 0x000000ffff088224 */ /* 0x000fe400078e0089 */
[----:B------:R-:W2:Y:S04]  /*14470*/  LDL.LU R137, [R1+0x26c] ;  /* 0x00026c0001897983 */ /* 0x000ea80000300800 */
[----:B------:R-:W2:Y:S04]  /*14480*/  LDL.LU R147, [R1+0x270] ;  /* 0x0002700001937983 */ /* 0x000ea80000300800 */
[----:B------:R3:W2:Y:S02]  /*14490*/  @!P0 LDG.E.U16 R159, desc[UR14][R8.64] ;  /* 0x0000000e089f8981 */ /* 0x0006a4000c1e1500 */
[----:B---3--:R-:W-:-:S02]  /*144a0*/  @!P0 IMAD.MOV.U32 R8, RZ, RZ, R128 ;  /* 0x000000ffff088224 */ /* 0x008fc400078e0080 */
[----:B----4-:R-:W-:Y:S01]  /*144b0*/  @!P0 IMAD.MOV.U32 R9, RZ, RZ, R130 ;  /* 0x000000ffff098224 */ /* 0x010fe200078e0082 */
[----:B------:R-:W3:Y:S04]  /*144c0*/  LDL R128, [R1+0x22c] ;  /* 0x00022c0001807983 */ /* 0x000ee80000100800 */
[----:B------:R-:W4:Y:S04]  /*144d0*/  LDL.LU R130, [R1+0x24c] ;  /* 0x00024c0001827983 */ /* 0x000f280000300800 */
[----:B------:R-:W3:Y:S04]  /*144e0*/  LDL.LU R140, [R1+0x250] ;  /* 0x00025000018c7983 */ /* 0x000ee80000300800 */
[----:B------:R0:W3:Y:S02]  /*144f0*/  @!P0 LDG.E.U16 R158, desc[UR14][R8.64] ;  /* 0x0000000e089e8981 */ /* 0x0000e4000c1e1500 */
[----:B0-----:R-:W-:-:S02]  /*14500*/  @!P0 IMAD.MOV.U32 R8, RZ, RZ, R132 ;  /* 0x000000ffff088224 */ /* 0x001fc400078e0084 */
[----:B------:R-:W-:Y:S01]  /*14510*/  @!P0 IMAD.MOV.U32 R9, RZ, RZ, R135 ;  /* 0x000000ffff098224 */ /* 0x000fe200078e0087 */
[----:B------:R-:W3:Y:S04]  /*14520*/  LDL.LU R132, [R1+0x230] ;  /* 0x0002300001847983 */ /* 0x000ee80000300800 */
[----:B------:R0:W3:Y:S04]  /*14530*/  @!P0 LDG.E.U16 R157, desc[UR14][R8.64] ;  /* 0x0000000e089d8981 */ /* 0x0000e8000c1e1500 */
[----:B------:R-:W3:Y:S01]  /*14540*/  LDL R203, [R1+0x38c] ;  /* 0x00038c0001cb7983 */ /* 0x000ee20000100800 */
[----:B0-----:R-:W-:-:S03]  /*14550*/  @!P0 IMAD.MOV.U32 R8, RZ, RZ, R10 ;  /* 0x000000ffff088224 */ /* 0x001fc600078e000a */
[----:B------:R-:W3:Y:S04]  /*14560*/  LDL R10, [R1+0x390] ;  /* 0x00039000010a7983 */ /* 0x000ee80000100800 */
[----:B------:R-:W3:Y:S04]  /*14570*/  LDL.LU R148, [R1+0x210] ;  /* 0x0002100001947983 */ /* 0x000ee80000300800 */
[----:B------:R0:W-:Y:S04]  /*14580*/  STL [R1+0xab4], R3 ;  /* 0x000ab40301007387 */ /* 0x0001e80000100800 */
[----:B------:R-:W3:Y:S04]  /*14590*/  LDL R201, [R1+0x36c] ;  /* 0x00036c0001c97983 */ /* 0x000ee80000100800 */
[----:B------:R-:W3:Y:S01]  /*145a0*/  LDL R200, [R1+0x370] ;  /* 0x0003700001c87983 */ /* 0x000ee20000100800 */
[----:B------:R-:W-:Y:S01]  /*145b0*/  PRMT R156, RZ, 0x7610, R156 ;  /* 0x00007610ff9c7816 */ /* 0x000fe2000000009c */
[----:B------:R-:W-:-:S02]  /*145c0*/  @!P0 IMAD.MOV.U32 R9, RZ, RZ, R3 ;  /* 0x000000ffff098224 */ /* 0x000fc400078e0003 */
[----:B------:R-:W3:Y:S04]  /*145d0*/  LDL R199, [R1+0x34c] ;  /* 0x00034c0001c77983 */ /* 0x000ee80000100800 */
[----:B------:R-:W3:Y:S01]  /*145e0*/  LDL R143, [R1+0x350] ;  /* 0x00035000018f7983 */ /* 0x000ee20000100800 */
[----:B------:R-:W-:-:S03]  /*145f0*/  PRMT R155, RZ, 0x7610, R155 ;  /* 0x00007610ff9b7816 */ /* 0x000fc6000000009b */
[----:B------:R1:W3:Y:S04]  /*14600*/  @!P0 LDG.E.U16 R156, desc[UR14][R8.64] ;  /* 0x0000000e089c8981 */ /* 0x0002e8000c1e1500 */
[----:B------:R-:W3:Y:S04]  /*14610*/  LDL R198, [R1+0x324] ;  /* 0x0003240001c67983 */ /* 0x000ee80000100800 */
[----:B------:R-:W3:Y:S01]  /*14620*/  LDL R197, [R1+0x328] ;  /* 0x0003280001c57983 */ /* 0x000ee20000100800 */
[----:B-1----:R-:W-:Y:S01]  /*14630*/  @!P0 IMAD.MOV.U32 R8, RZ, RZ, R131 ;  /* 0x000000ffff088224 */ /* 0x002fe200078e0083 */
[----:B------:R-:W-:-:S02]  /*14640*/  PRMT R154, RZ, 0x7610, R154 ;  /* 0x00007610ff9a7816 */ /* 0x000fc4000000009a */
[----:B------:R-:W3:Y:S04]  /*14650*/  LDL R196, [R1+0x304] ;  /* 0x0003040001c47983 */ /* 0x000ee80000100800 */
[----:B------:R-:W3:Y:S01]  /*14660*/  LDL R135, [R1+0x308] ;  /* 0x0003080001877983 */ /* 0x000ee20000100800 */
[----:B------:R-:W-:-:S03]  /*14670*/  PRMT R153, RZ, 0x7610, R153 ;  /* 0x00007610ff997816 */ /* 0x000fc60000000099 */
[----:B------:R-:W3:Y:S01]  /*14680*/  LDL R138, [R1+0x2e4] ;  /* 0x0002e400018a7983 */ /* 0x000ee20000100800 */
[----:B------:R-:W-:-:S03]  /*14690*/  @!P0 IMAD.MOV.U32 R9, RZ, RZ, R145 ;  /* 0x000000ffff098224 */ /* 0x000fc600078e0091 */
[----:B------:R-:W3:Y:S04]  /*146a0*/  LDL R131, [R1+0x2e8] ;  /* 0x0002e80001837983 */ /* 0x000ee80000100800 */
[----:B------:R2:W3:Y:S01]  /*146b0*/  @!P0 LDG.E.U16 R155, desc[UR14][R8.64] ;  /* 0x0000000e089b8981 */ /* 0x0004e2000c1e1500 */
[----:B------:R-:W-:Y:S02]  /*146c0*/  PRMT R152, RZ, 0x7610, R152 ;  /* 0x00007610ff987816 */ /* 0x000fe40000000098 */
[----:B------:R-:W-:Y:S01]  /*146d0*/  PRMT R23, RZ, 0x7610, R23 ;  /* 0x00007610ff177816 */ /* 0x000fe20000000017 */
[----:B------:R-:W3:Y:S01]  /*146e0*/  LDL R195, [R1+0x2a8] ;  /* 0x0002a80001c37983 */ /* 0x000ee20000100800 */
[----:B--2---:R-:W-:Y:S02]  /*146f0*/  @!P0 IMAD.MOV.U32 R9, RZ, RZ, R137 ;  /* 0x000000ffff098224 */ /* 0x004fe400078e0089 */
[----:B------:R-:W-:-:S05]  /*14700*/  @!P0 IMAD.MOV.U32 R8, RZ, RZ, R147 ;  /* 0x000000ffff088224 */ /* 0x000fca00078e0093 */
[----:B------:R4:W2:Y:S02]  /*14710*/  @!P0 LDG.E.U16 R154, desc[UR14][R8.64] ;  /* 0x0000000e089a8981 */ /* 0x0008a4000c1e1500 */
[----:B----4-:R-:W-:Y:S02]  /*14720*/  @!P0 IMAD.MOV.U32 R9, RZ, RZ, R130 ;  /* 0x000000ffff098224 */ /* 0x010fe400078e0082 */
[----:B---3--:R-:W-:-:S05]  /*14730*/  @!P0 IMAD.MOV.U32 R8, RZ, RZ, R140 ;  /* 0x000000ffff088224 */ /* 0x008fca00078e008c */
[----:B------:R1:W3:Y:S02]  /*14740*/  @!P0 LDG.E.U16 R153, desc[UR14][R8.64] ;  /* 0x0000000e08998981 */ /* 0x0002e4000c1e1500 */
[----:B-1----:R-:W-:Y:S02]  /*14750*/  @!P0 IMAD.MOV.U32 R9, RZ, RZ, R128 ;  /* 0x000000ffff098224 */ /* 0x002fe400078e0080 */
[----:B------:R-:W4:Y:S01]  /*14760*/  LDL R128, [R1+0x2c8] ;  /* 0x0002c80001807983 */ /* 0x000f220000100800 */
[----:B------:R-:W-:-:S03]  /*14770*/  @!P0 IMAD.MOV.U32 R8, RZ, RZ, R132 ;  /* 0x000000ffff088224 */ /* 0x000fc600078e0084 */
[----:B0-----:R-:W2:Y:S04]  /*14780*/  LDL.LU R3, [R1+0x288] ;  /* 0x0002880001037983 */ /* 0x001ea80000300800 */
[----:B------:R0:W3:Y:S04]  /*14790*/  @!P0 LDG.E.U16 R152, desc[UR14][R8.64] ;  /* 0x0000000e08988981 */ /* 0x0000e8000c1e1500 */
[----:B------:R1:W-:Y:S01]  /*147a0*/  STL [R1+0xa44], R5 ;  /* 0x000a440501007387 */ /* 0x0003e20000100800 */
[----:B0-----:R-:W-:Y:S02]  /*147b0*/  @!P0 IMAD.MOV.U32 R9, RZ, RZ, R5 ;  /* 0x000000ffff098224 */ /* 0x001fe400078e0005 */
[----:B------:R-:W-:-:S05]  /*147c0*/  @!P0 IMAD.MOV.U32 R8, RZ, RZ, R148 ;  /* 0x000000ffff088224 */ /* 0x000fca00078e0094 */
[----:B------:R0:W3:Y:S02]  /*147d0*/  @!P0 LDG.E.U16 R23, desc[UR14][R8.64] ;  /* 0x0000000e08178981 */ /* 0x0000e4000c1e1500 */
[----:B0-----:R-:W-:Y:S02]  /*147e0*/  @!P0 IMAD.MOV.U32 R8, RZ, RZ, R10 ;  /* 0x000000ffff088224 */ /* 0x001fe400078e000a */
[----:B------:R-:W2:Y:S04]  /*147f0*/  LDL.LU R10, [R1+0x2c4] ;  /* 0x0002c400010a7983 */ /* 0x000ea80000300800 */
[----:B-1----:R-:W3:Y:S01]  /*14800*/  LDL.LU R5, [R1+0x2a4] ;  /* 0x0002a40001057983 */ /* 0x002ee20000300800 */
[----:B------:R-:W-:Y:S01]  /*14810*/  PRMT R22, RZ, 0x7610, R22 ;  /* 0x00007610ff167816 */ /* 0x000fe20000000016 */
[----:B------:R-:W-:Y:S01]  /*14820*/  @!P0 IMAD.MOV.U32 R9, RZ, RZ, R203 ;  /* 0x000000ffff098224 */ /* 0x000fe200078e00cb */
[----:B------:R-:W-:-:S04]  /*14830*/  PRMT R21, RZ, 0x7610, R21 ;  /* 0x00007610ff157816 */ /* 0x000fc80000000015 */
[----:B------:R0:W3:Y:S01]  /*14840*/  @!P0 LDG.E.U16 R22, desc[UR14][R8.64] ;  /* 0x0000000e08168981 */ /* 0x0000e2000c1e1500 */
[----:B------:R-:W-:Y:S01]  /*14850*/  PRMT R20, RZ, 0x7610, R20 ;  /* 0x00007610ff147816 */ /* 0x000fe20000000014 */
[----:B0-----:R-:W-:Y:S02]  /*14860*/  @!P0 IMAD.MOV.U32 R8, RZ, RZ, R200 ;  /* 0x000000ffff088224 */ /* 0x001fe400078e00c8 */
[----:B------:R-:W-:-:S05]  /*14870*/  @!P0 IMAD.MOV.U32 R9, RZ, RZ, R201 ;  /* 0x000000ffff098224 */ /* 0x000fca00078e00c9 */
[----:B------:R0:W3:Y:S01]  /*14880*/  @!P0 LDG.E.U16 R21, desc[UR14][R8.64] ;  /* 0x0000000e08158981 */ /* 0x0000e2000c1e1500 */
[----:B------:R-:W-:Y:S01]  /*14890*/  PRMT R19, RZ, 0x7610, R19 ;  /* 0x00007610ff137816 */ /* 0x000fe20000000013 */
[----:B0-----:R-:W-:Y:S02]  /*148a0*/  @!P0 IMAD.MOV.U32 R8, RZ, RZ, R143 ;  /* 0x000000ffff088224 */ /* 0x001fe400078e008f */
[----:B------:R-:W-:Y:S01]  /*148b0*/  @!P0 IMAD.MOV.U32 R9, RZ, RZ, R199 ;  /* 0x000000ffff098224 */ /* 0x000fe200078e00c7 */
[----:B------:R-:W-:Y:S01]  /*148c0*/  PRMT R18, RZ, 0x7610, R18 ;  /* 0x00007610ff127816 */ /* 0x000fe20000000012 */
[----:B------:R-:W3:Y:S04]  /*148d0*/  LDL.LU R143, [R1+0x284] ;  /* 0x00028400018f7983 */ /* 0x000ee80000300800 */
[----:B------:R0:W3:Y:S02]  /*148e0*/  @!P0 LDG.E.U16 R20, desc[UR14][R8.64] ;  /* 0x0000000e08148981 */ /* 0x0000e4000c1e1500 */
[----:B0-----:R-:W-:-:S02]  /*148f0*/  @!P0 IMAD.MOV.U32 R8, RZ, RZ, R197 ;  /* 0x000000ffff088224 */ /* 0x001fc400078e00c5 */
[----:B------:R-:W-:-:S05]  /*14900*/  @!P0 IMAD.MOV.U32 R9, RZ, RZ, R198 ;  /* 0x000000ffff098224 */ /* 0x000fca00078e00c6 */
[----:B------:R0:W3:Y:S01]  /*14910*/  @!P0 LDG.E.U16 R19, desc[UR14][R8.64] ;  /* 0x0000000e08138981 */ /* 0x0000e2000c1e1500 */
[----:B------:R-:W-:Y:S01]  /*14920*/  PRMT R17, RZ, 0x7610, R17 ;  /* 0x00007610ff117816 */ /* 0x000fe20000000011 */
[----:B0-----:R-:W-:Y:S02]  /*14930*/  @!P0 IMAD.MOV.U32 R8, RZ, RZ, R135 ;  /* 0x000000ffff088224 */ /* 0x001fe400078e0087 */
[----:B------:R-:W-:Y:S01]  /*14940*/  @!P0 IMAD.MOV.U32 R9, RZ, RZ, R196 ;  /* 0x000000ffff098224 */ /* 0x000fe200078e00c4 */
[----:B------:R-:W3:Y:S04]  /*14950*/  LDL.LU R135, [R1+0x264] ;  /* 0x0002640001877983 */ /* 0x000ee80000300800 */
[----:B------:R0:W3:Y:S02]  /*14960*/  @!P0 LDG.E.U16 R18, desc[UR14][R8.64] ;  /* 0x0000000e08128981 */ /* 0x0000e4000c1e1500 */
[----:B0-----:R-:W-:-:S02]  /*14970*/  @!P0 IMAD.MOV.U32 R8, RZ, RZ, R131 ;  /* 0x000000ffff088224 */ /* 0x001fc400078e0083 */
[----:B------:R-:W-:Y:S02]  /*14980*/  @!P0 IMAD.MOV.U32 R9, RZ, RZ, R138 ;  /* 0x000000ffff098224 */ /* 0x000fe400078e008a */
[----:B------:R-:W3:Y:S04]  /*14990*/  LDL.LU R138, [R1+0x248] ;  /* 0x00024800018a7983 */ /* 0x000ee80000300800 */
[----:B------:R4:W3:Y:S04]  /*149a0*/  @!P0 LDG.E.U16 R17, desc[UR14][R8.64] ;  /* 0x0000000e08118981 */ /* 0x0008e8000c1e1500 */
[----:B------:R0:W-:Y:S04]  /*149b0*/  STS.U16 [R211+UR12+0x10200], R16 ;  /* 0x01020010d3007988 */ /* 0x0001e8000800040c */
[----:B------:R1:W-:Y:S01]  /*149c0*/  STS.U16 [R211+UR12+0x10600], R15 ;  /* 0x0106000fd3007988 */ /* 0x0003e2000800040c */
[----:B0-----:R-:W-:-:S02]  /*149d0*/  PRMT R16, RZ, 0x7610, R16 ;  /* 0x00007610ff107816 */ /* 0x001fc40000000010 */
[----:B-1----:R-:W-:Y:S01]  /*149e0*/  PRMT R15, RZ, 0x7610, R15 ;  /* 0x00007610ff0f7816 */ /* 0x002fe2000000000f */
[----:B----4-:R-:W-:Y:S02]  /*149f0*/  @!P0 IMAD.MOV.U32 R8, RZ, RZ, R128 ;  /* 0x000000ffff088224 */ /* 0x010fe400078e0080 */
[----:B------:R-:W4:Y:S04]  /*14a00*/  LDL.LU R128, [R1+0x244] ;  /* 0x0002440001807983 */ /* 0x000f280000300800 */
[----:B------:R-:W4:Y:S01]  /*14a10*/  LDL.LU R131, [R1+0x228] ;  /* 0x0002280001837983 */ /* 0x000f220000300800 */
[----:B--2---:R-:W-:-:S05]  /*14a20*/  @!P0 IMAD.MOV.U32 R9, RZ, RZ, R10 ;  /* 0x000000ffff098224 */ /* 0x004fca00078e000a */
[----:B------:R0:W2:Y:S02]  /*14a30*/  @!P0 LDG.E.U16 R16, desc[UR14][R8.64] ;  /* 0x0000000e08108981 */ /* 0x0000a4000c1e1500 */
[----:B0-----:R-:W-:Y:S02]  /*14a40*/  @!P0 IMAD.MOV.U32 R8, RZ, RZ, R195 ;  /* 0x000000ffff088224 */ /* 0x001fe400078e00c3 */
[----:B---3--:R-:W-:Y:S01]  /*14a50*/  @!P0 IMAD.MOV.U32 R9, RZ, RZ, R5 ;  /* 0x000000ffff098224 */ /* 0x008fe200078e0005 */
[----:B------:R-:W3:Y:S04]  /*14a60*/  LDL R195, [R1+0x204] ;  /* 0x0002040001c37983 */ /* 0x000ee80000100800 */
[----:B------:R0:W2:Y:S04]  /*14a70*/  @!P0 LDG.E.U16 R15, desc[UR14][R8.64] ;  /* 0x0000000e080f8981 */ /* 0x0000a8000c1e1500 */
[----:B------:R1:W-:Y:S01]  /*14a80*/  STL [R1+0xab8], R3 ;  /* 0x000ab80301007387 */ /* 0x0003e20000100800 */
[----:B0-----:R-:W-:-:S03]  /*14a90*/  @!P0 IMAD.MOV.U32 R8, RZ, RZ, R3 ;  /* 0x000000ffff088224 */ /* 0x001fc600078e0003 */
[----:B-1----:R-:W3:Y:S04]  /*14aa0*/  LDL.LU R3, [R1+0x268] ;  /* 0x0002680001037983 */ /* 0x002ee80000300800 */
[----:B------:R-:W-:Y:S04]  /*14ab0*/  STL.64 [R1+0xd30], R150 ;  /* 0x000d309601007387 */ /* 0x000fe80000100a00 */
        /* <DEDUP_REMOVED lines=8> */
[----:B------:R-:W-:Y:S01]  /*14b40*/  STL.64 [R1+0xce8], R132 ;  /* 0x000ce88401007387 */ /* 0x000fe20000100a00 */
[----:B------:R-:W-:-:S03]  /*14b50*/  @!P0 IMAD.MOV.U32 R9, RZ, RZ, R143 ;  /* 0x000000ffff098224 */ /* 0x000fc600078e008f */
[----:B------:R0:W-:Y:S04]  /*14b60*/  STS.U16 [R211+UR12+0x10a00], R14 ;  /* 0x010a000ed3007988 */ /* 0x0001e8000800040c */
[----:B------:R1:W-:Y:S01]  /*14b70*/  STS.U16 [R211+UR12+0x10e00], R13 ;  /* 0x010e000dd3007988 */ /* 0x0003e2000800040c */
[----:B0-----:R-:W-:Y:S02]  /*14b80*/  PRMT R14, RZ, 0x7610, R14 ;  /* 0x00007610ff0e7816 */ /* 0x001fe4000000000e */
[----:B-1----:R-:W-:-:S04]  /*14b90*/  PRMT R13, RZ, 0x7610, R13 ;  /* 0x00007610ff0d7816 */ /* 0x002fc8000000000d */
[----:B------:R0:W2:Y:S04]  /*14ba0*/  @!P0 LDG.E.U16 R14, desc[UR14][R8.64] ;  /* 0x0000000e080e8981 */ /* 0x0000a8000c1e1500 */
[----:B------:R1:W-:Y:S01]  /*14bb0*/  STS.U16 [R211+UR12+0x11200], R12 ;  /* 0x0112000cd3007988 */ /* 0x0003e2000800040c */
[----:B0-----:R-:W-:Y:S01]  /*14bc0*/  @!P0 IMAD.MOV.U32 R9, RZ, RZ, R135 ;  /* 0x000000ffff098224 */ /* 0x001fe200078e0087 */
[----:B-1----:R-:W-:Y:S02]  /*14bd0*/  PRMT R12, RZ, 0x7610, R12 ;  /* 0x00007610ff0c7816 */ /* 0x002fe4000000000c */
[----:B----4-:R-:W-:Y:S04]  /*14be0*/  STL.64 [R1+0xce0], R130 ;  /* 0x000ce08201007387 */ /* 0x010fe80000100a00 */
        /* <DEDUP_REMOVED lines=38> */
[----:B---3--:R-:W-:-:S03]  /*14e50*/  @!P0 IMAD.MOV.U32 R8, RZ, RZ, R3 ;  /* 0x000000ffff088224 */ /* 0x008fc600078e0003 */
        /* <DEDUP_REMOVED lines=8> */
[----:B------:R0:W3:Y:S04]  /*14ee0*/  @!P0 LDG.E.U16 R13, desc[UR14][R8.64] ;  /* 0x0000000e080d8981 */ /* 0x0000e8000c1e1500 */
[----:B------:R-:W-:Y:S04]  /*14ef0*/  STL.64 [R1+0xb68], R36 ;  /* 0x000b682401007387 */ /* 0x000fe80000100a00 */
[----:B------:R-:W-:Y:S01]  /*14f00*/  STL.64 [R1+0xb60], R34 ;  /* 0x000b602201007387 */ /* 0x000fe20000100a00 */
[----:B0-----:R-:W-:-:S02]  /*14f10*/  @!P0 IMAD.MOV.U32 R8, RZ, RZ, R138 ;  /* 0x000000ffff088224 */ /* 0x001fc400078e008a */
[----:B------:R-:W-:Y:S01]  /*14f20*/  @!P0 IMAD.MOV.U32 R9, RZ, RZ, R128 ;  /* 0x000000ffff098224 */ /* 0x000fe200078e0080 */
[----:B------:R-:W-:Y:S04]  /*14f30*/  STL.64 [R1+0xb58], R32 ;  /* 0x000b582001007387 */ /* 0x000fe80000100a00 */
[----:B------:R-:W-:Y:S04]  /*14f40*/  STL.64 [R1+0xb50], R30 ;  /* 0x000b501e01007387 */ /* 0x000fe80000100a00 */
[----:B------:R-:W-:Y:S04]  /*14f50*/  STL.64 [R1+0xb48], R28 ;  /* 0x000b481c01007387 */ /* 0x000fe80000100a00 */
[----:B------:R-:W-:Y:S04]  /*14f60*/  STL.64 [R1+0xb40], R26 ;  /* 0x000b401a01007387 */ /* 0x000fe80000100a00 */
[----:B------:R0:W4:Y:S04]  /*14f70*/  @!P0 LDG.E.U16 R12, desc[UR14][R8.64] ;  /* 0x0000000e080c8981 */ /* 0x000128000c1e1500 */
[----:B------:R-:W-:Y:S04]  /*14f80*/  STL.64 [R1+0xb38], R24 ;  /* 0x000b381801007387 */ /* 0x000fe80000100a00 */
[----:B------:R1:W-:Y:S01]  /*14f90*/  STL [R1+0xa48], R2 ;  /* 0x000a480201007387 */ /* 0x0003e20000100800 */
[----:B0-----:R-:W-:-:S03]  /*14fa0*/  @!P0 IMAD.MOV.U32 R9, RZ, RZ, R2 ;  /* 0x000000ffff098224 */ /* 0x001fc600078e0002 */
[----:B-1----:R-:W2:Y:S01]  /*14fb0*/  LDL.LU R2, [R1+0x208] ;  /* 0x0002080001027983 */ /* 0x002ea20000300800 */
[----:B------:R-:W-:-:S03]  /*14fc0*/  @!P0 IMAD.MOV.U32 R8, RZ, RZ, R131 ;  /* 0x000000ffff088224 */ /* 0x000fc600078e0083 */
[----:B------:R0:W-:Y:S02]  /*14fd0*/  STS.U16 [R211+UR12+0x11600], R11 ;  /* 0x0116000bd3007988 */ /* 0x0001e4000800040c */
[----:B0-----:R-:W-:-:S06]  /*14fe0*/  PRMT R11, RZ, 0x7610, R11 ;  /* 0x00007610ff0b7816 */ /* 0x001fcc000000000b */
[----:B------:R0:W4:Y:S04]  /*14ff0*/  @!P0 LDG.E.U16 R11, desc[UR14][R8.64] ;  /* 0x0000000e080b8981 */ /* 0x000128000c1e1500 */
[----:B------:R1:W-:Y:S01]  /*15000*/  STS.U16 [R211+UR12+0x11a00], R4 ;  /* 0x011a0004d3007988 */ /* 0x0003e2000800040c */
[----:B0-----:R-:W-:Y:S01]  /*15010*/  @!P0 IMAD.MOV.U32 R9, RZ, RZ, R195 ;  /* 0x000000ffff098224 */ /* 0x001fe200078e00c3 */
[----:B-1----:R-:W-:Y:S01]  /*15020*/  PRMT R4, RZ, 0x7610, R4 ;  /* 0x00007610ff047816 */ /* 0x002fe20000000004 */
[----:B--2---:R-:W-:Y:S01]  /*15030*/  @!P0 IMAD.MOV.U32 R8, RZ, RZ, R2 ;  /* 0x000000ffff088224 */ /* 0x004fe200078e0002 */
[----:B------:R0:W-:Y:S04]  /*15040*/  STL [R1+0xa4c], R2 ;  /* 0x000a4c0201007387 */ /* 0x0001e80000100800 */
[----:B------:R-:W2:Y:S04]  /*15050*/  @!P0 LDG.E.U16 R4, desc[UR14][R8.64] ;  /* 0x0000000e08048981 */ /* 0x000ea8000c1e1500 */
[----:B0-----:R-:W3:Y:S04]  /*15060*/  LDL R2, [R1+0xa04] ;  /* 0x000a040001027983 */ /* 0x001ee80000100800 */
[----:B------:R-:W2:Y:S04]  /*15070*/  LDL.LU.64 R24, [R1] ;  /* 0x0000000001187983 */ /* 0x000ea80000300a00 */
[----:B------:R-:W2:Y:S04]  /*15080*/  LDL.LU.64 R26, [R1+0x8] ;  /* 0x00000800011a7983 */ /* 0x000ea80000300a00 */
        /* <DEDUP_REMOVED lines=87> */
[----:B---3--:R-:W-:Y:S04]  /*15600*/  STS.U16 [R2+UR12+0x10300], R194 ;  /* 0x010300c202007988 */ /* 0x008fe8000800040c */
        /* <DEDUP_REMOVED lines=28> */
[----:B----4-:R-:W-:Y:S04]  /*157d0*/  STS.U16 [R2+UR12+0x17700], R12 ;  /* 0x0177000c02007988 */ /* 0x010fe8000800040c */
[----:B------:R-:W-:Y:S04]  /*157e0*/  STS.U16 [R2+UR12+0x17b00], R11 ;  /* 0x017b000b02007988 */ /* 0x000fe8000800040c */
[----:B--2---:R-:W-:Y:S01]  /*157f0*/  STS.U16 [R2+UR12+0x17f00], R4 ;  /* 0x017f000402007988 */ /* 0x004fe2000800040c */
[----:B------:R0:W-:Y:S06]  /*15800*/  MEMBAR.ALL.CTA ;  /* 0x0000000000007992 */ /* 0x0001ec0000008000 */
[----:B0-----:R-:W0:Y:S01]  /*15810*/  FENCE.VIEW.ASYNC.S ;  /* 0x00000000000073c6 */ /* 0x001e220000000000 */
[----:B------:R-:W-:-:S04]  /*15820*/  USHF.L.U32 UR4, UR40, 0x8, URZ ;  /* 0x0000000828047899 */ /* 0x000fc8000800063f */
[----:B------:R-:W-:Y:S01]  /*15830*/  ULOP3.LUT UR4, UR4, 0x400, URZ, 0xc0, !UPT ;  /* 0x0000040004047892 */ /* 0x000fe2000f8ec03f */
[----:B0-----:R-:W-:Y:S03]  /*15840*/  BAR.SYNC.DEFER_BLOCKING 0x0 ;  /* 0x0000000000007b1d */ /* 0x001fe60000010000 */
[----:B------:R-:W-:-:S04]  /*15850*/  ULEA.HI UR4, UR12, UR4, URZ, 0x1c ;  /* 0x000000040c047291 */ /* 0x000fc8000f8fe03f */
[----:B------:R-:W-:Y:S01]  /*15860*/  ULOP3.LUT UR8, UR4, 0x3fff, URZ, 0xc0, !UPT ;  /* 0x00003fff04087892 */ /* 0x000fe2000f8ec03f */
[----:B------:R-:W-:Y:S01]  /*15870*/  UMOV UR9, 0x40000040 ;  /* 0x4000004000097882 */ /* 0x000fe20000000000 */
[----:B------:R-:W-:-:S07]  /*15880*/  WARPGROUP.ARRIVE ;  /* 0x00000000000079c5 */ /* 0x000fce0000000000 */
[----:B------:R-:W-:Y:S01]  /*15890*/  HGMMA.64x256x16.F32.BF16 R24, gdesc[UR8].tnspA, R24, gsb0 ;  /* 0x23e00000081879f0 */ /* 0x000fe20008001818 */
[----:B------:R-:W-:Y:S01]  /*158a0*/  UIADD3 UR8, UP0, UR8, 0x80, URZ ;  /* 0x0000008008087890 */ /* 0x000fe2000ff1e03f */
[----:B------:R-:W-:-:S03]  /*158b0*/  UMOV UR4, URZ ;  /* 0x0000003f00047c82 */ /* 0x000fc60008000000 */
[----:B------:R-:W-:-:S03]  /*158c0*/  UIADD3.X UR5, UR4, 0x40000040, URZ, UP0, !UPT ;  /* 0x4000004004057890 */ /* 0x000fc600087fe43f */
[----:B------:R-:W-:Y:S02]  /*158d0*/  UMOV UR4, UR8 ;  /* 0x0000000800047c82 */ /* 0x000fe40008000000 */
[----:B------:R-:W-:Y:S01]  /*158e0*/  UIADD3.64 UR36, UR4, 0x80, URZ ;  /* 0x0000008004247897 */ /* 0x000fe2000fffe03f */
[----:B------:R-:W-:Y:S02]  /*158f0*/  WARPGROUP.DEPBAR.LE gsb0, 0x0 ;  /* 0x00008000000079c5 */ /* 0x000fe40000010000 */
[----:B------:R-:W-:-:S15]  /*15900*/  WARPGROUP.ARRIVE ;  /* 0x00000000000079c5 */ /* 0x000fde0000000000 */
[----:B------:R-:W-:Y:S01]  /*15910*/  HGMMA.64x256x16.F32.BF16 R24, gdesc[UR4].tnspA, R24, gsb0 ;  /* 0x23e00000041879f0 */ /* 0x000fe20008001818 */
[----:B------:R-:W-:Y:S02]  /*15920*/  UIADD3.64 UR32, UR4, 0x100, URZ ;  /* 0x0000010004207897 */ /* 0x000fe4000fffe03f */
[----:B------:R-:W-:Y:S02]  /*15930*/  WARPGROUP.DEPBAR.LE gsb0, 0x0 ;  /* 0x00008000000079c5 */ /* 0x000fe40000010000 */
[----:B------:R-:W-:-:S15]  /*15940*/  WARPGROUP.ARRIVE ;  /* 0x00000000000079c5 */ /* 0x000fde0000000000 */
[----:B------:R-:W-:-:S08]  /*15950*/  NOP ;  /* 0x0000000000007918 */ /* 0x000fd00000000000 */
        /* <DEDUP_REMOVED lines=20> */
[----:B------:R-:W-:Y:S03]  /*15aa0*/  HGMMA.64x256x16.F32.BF16 R24, gdesc[UR20].tnspA, R24, gsb0 ;  /* 0x23e00000141879f0 */ /* 0x000fe60008001818 */
[----:B------:R-:W-:Y:S02]  /*15ab0*/  WARPGROUP.DEPBAR.LE gsb0, 0x0 ;  /* 0x00008000000079c5 */ /* 0x000fe40000010000 */
[----:B------:R-:W-:-:S15]  /*15ac0*/  WARPGROUP.ARRIVE ;  /* 0x00000000000079c5 */ /* 0x000fde0000000000 */
[----:B------:R-:W-:-:S08]  /*15ad0*/  NOP ;  /* 0x0000000000007918 */ /* 0x000fd00000000000 */
[----:B------:R-:W-:Y:S03]  /*15ae0*/  HGMMA.64x256x16.F32.BF16 R24, gdesc[UR16].tnspA, R24, gsb0 ;  /* 0x23e00000101879f0 */ /* 0x000fe60008001818 */
[----:B------:R-:W-:Y:S02]  /*15af0*/  WARPGROUP.DEPBAR.LE gsb0, 0x0 ;  /* 0x00008000000079c5 */ /* 0x000fe40000010000 */
[----:B------:R-:W-:Y:S04]  /*15b00*/  STL.64 [R1], R24 ;  /* 0x0000001801007387 */ /* 0x000fe80000100a00 */
        /* <DEDUP_REMOVED lines=62> */
[----:B------:R0:W-:Y:S01]  /*15ef0*/  STL.64 [R1+0x1f8], R150 ;  /* 0x0001f89601007387 */ /* 0x0001e20000100a00 */
[----:B------:R-:W-:-:S02]  /*15f00*/  IMAD.MOV.U32 R252, RZ, RZ, R140 ;  /* 0x000000fffffc7224 */ /* 0x000fc400078e008c */
[----:B------:R-:W-:Y:S02]  /*15f10*/  IMAD.MOV.U32 R251, RZ, RZ, R139 ;  /* 0x000000fffffb7224 */ /* 0x000fe400078e008b */
[----:B------:R-:W-:Y:S01]  /*15f20*/  IMAD.MOV.U32 R250, RZ, RZ, R138 ;  /* 0x000000fffffa7224 */ /* 0x000fe200078e008a */
[----:B0-----:R-:W2:Y:S04]  /*15f30*/  LDL.LU.64 R150, [R1+0xd30] ;  /* 0x000d300001967983 */ /* 0x001ea80000300a00 */
[----:B------:R-:W3:Y:S04]  /*15f40*/  LDL.LU.64 R148, [R1+0xd28] ;  /* 0x000d280001947983 */ /* 0x000ee80000300a00 */
[----:B------:R-:W4:Y:S01]  /*15f50*/  LDL.LU.64 R146, [R1+0xd20] ;  /* 0x000d200001927983 */ /* 0x000f220000300a00 */
[----:B------:R-:W-:-:S03]  /*15f60*/  IMAD.MOV.U32 R249, RZ, RZ, R137 ;  /* 0x000000fffff97224 */ /* 0x000fc600078e0089 */
[----:B------:R-:W2:Y:S01]  /*15f70*/  LDL.LU.64 R144, [R1+0xd18] ;  /* 0x000d180001907983 */ /* 0x000ea20000300a00 */
[----:B------:R-:W-:-:S03]  /*15f80*/  IMAD.MOV.U32 R248, RZ, RZ, R136 ;  /* 0x000000fffff87224 */ /* 0x000fc600078e0088 */
[----:B------:R-:W3:Y:S01]  /*15f90*/  LDL.LU.64 R142, [R1+0xd10] ;  /* 0x000d1000018e7983 */ /* 0x000ee20000300a00 */
[----:B------:R-:W-:-:S03]  /*15fa0*/  IMAD.MOV.U32 R247, RZ, RZ, R135 ;  /* 0x000000fffff77224 */ /* 0x000fc600078e0087 */
[----:B------:R-:W4:Y:S01]  /*15fb0*/  LDL.LU.64 R140, [R1+0xd08] ;  /* 0x000d0800018c7983 */ /* 0x000f220000300a00 */
[----:B------:R-:W-:-:S03]  /*15fc0*/  IMAD.MOV.U32 R246, RZ, RZ, R134 ;  /* 0x000000fffff67224 */ /* 0x000fc600078e0086 */
[----:B------:R-:W2:Y:S01]  /*15fd0*/  LDL.LU.64 R138, [R1+0xd00] ;  /* 0x000d0000018a7983 */ /* 0x000ea20000300a00 */
[----:B------:R-:W-:Y:S02]  /*15fe0*/  IMAD.MOV.U32 R245, RZ, RZ, R133 ;  /* 0x000000fffff57224 */ /* 0x000fe400078e0085 */
[----:B------:R-:W-:Y:S01]  /*15ff0*/  IMAD.MOV.U32 R244, RZ, RZ, R132 ;  /* 0x000000fffff47224 */ /* 0x000fe200078e0084 */
[----:B------:R-:W3:Y:S01]  /*16000*/  LDL.LU.64 R136, [R1+0xcf8] ;  /* 0x000cf80001887983 */ /* 0x000ee20000300a00 */
[----:B------:R-:W-:Y:S02]  /*16010*/  IMAD.MOV.U32 R243, RZ, RZ, R131 ;  /* 0x000000fffff37224 */ /* 0x000fe400078e0083 */
[----:B------:R-:W-:Y:S01]  /*16020*/  IMAD.MOV.U32 R242, RZ, RZ, R130 ;  /* 0x000000fffff27224 */ /* 0x000fe200078e0082 */
[----:B------:R-:W4:Y:S01]  /*16030*/  LDL.LU.64 R134, [R1+0xcf0] ;  /* 0x000cf00001867983 */ /* 0x000f220000300a00 */
[----:B------:R-:W-:Y:S02]  /*16040*/  IMAD.MOV.U32 R241, RZ, RZ, R129 ;  /* 0x000000fffff17224 */ /* 0x000fe400078e0081 */
[----:B------:R-:W-:Y:S01]  /*16050*/  IMAD.MOV.U32 R240, RZ, RZ, R128 ;  /* 0x000000fffff07224 */ /* 0x000fe200078e0080 */
[----:B------:R-:W2:Y:S04]  /*16060*/  LDL.LU.64 R132, [R1+0xce8] ;  /* 0x000ce80001847983 */ /* 0x000ea80000300a00 */
[----:B------:R-:W3:Y:S04]  /*16070*/  LDL.LU.64 R130, [R1+0xce0] ;  /* 0x000ce00001827983 */ /* 0x000ee80000300a00 */
[----:B------:R-:W4:Y:S01]  /*16080*/  LDL.LU.64 R128, [R1+0xcd8] ;  /* 0x000cd80001807983 */ /* 0x000f220000300a00 */
[----:B------:R-:W-:-:S02]  /*16090*/  IMAD.MOV.U32 R239, RZ, RZ, R127 ;  /* 0x000000ffffef7224 */ /* 0x000fc400078e007f */
[----:B------:R-:W-:Y:S02]  /*160a0*/  IMAD.MOV.U32 R238, RZ, RZ, R126 ;  /* 0x000000ffffee7224 */ /* 0x000fe400078e007e */
[----:B------:R-:W-:Y:S01]  /*160b0*/  IMAD.MOV.U32 R237, RZ, RZ, R125 ;  /* 0x000000ffffed7224 */ /* 0x000fe200078e007d */
[----:B------:R-:W2:Y:S01]  /*160c0*/  LDL.LU.64 R126, [R1+0xcd0] ;  /* 0x000cd000017e7983 */ /* 0x000ea20000300a00 */
[----:B------:R-:W-:Y:S02]  /*160d0*/  IMAD.MOV.U32 R236, RZ, RZ, R124 ;  /* 0x000000ffffec7224 */ /* 0x000fe400078e007c */
[----:B------:R-:W-:Y:S01]  /*160e0*/  IMAD.MOV.U32 R235, RZ, RZ, R123 ;  /* 0x000000ffffeb7224 */ /* 0x000fe200078e007b */
[----:B------:R-:W2:Y:S01]  /*160f0*/  LDL.LU.64 R124, [R1+0xcc8] ;  /* 0x000cc800017c7983 */ /* 0x000ea20000300a00 */
[----:B------:R-:W-:Y:S02]  /*16100*/  IMAD.MOV.U32 R234, RZ, RZ, R122 ;  /* 0x000000ffffea7224 */ /* 0x000fe400078e007a */
[----:B------:R-:W-:Y:S01]  /*16110*/  IMAD.MOV.U32 R233, RZ, RZ, R121 ;  /* 0x000000ffffe97224 */ /* 0x000fe200078e0079 */
[----:B------:R-:W2:Y:S01]  /*16120*/  LDL.LU.64 R122, [R1+0xcc0] ;  /* 0x000cc000017a7983 */ /* 0x000ea20000300a00 */
[----:B------:R-:W-:-:S02]  /*16130*/  IMAD.MOV.U32 R232, RZ, RZ, R120 ;  /* 0x000000ffffe87224 */ /* 0x000fc400078e0078 */
        /* <DEDUP_REMOVED lines=144> */
[----:B------:R-:W-:-:S03]  /*16a40*/  IMAD.MOV.U32 R4, RZ, RZ, R24 ;  /* 0x000000ffff047224 */ /* 0x000fc600078e0018 */
[----:B------:R-:W2:Y:S04]  /*16a50*/  LDL.LU.64 R24, [R1+0xb38] ;  /* 0x000b380001187983 */ /* 0x000ea80000300a00 */
        /* <DEDUP_REMOVED lines=22> */
[----:B------:R0:W-:Y:S04]  /*16bc0*/  STL [R1+0xa64], R247 ;  /* 0x000a64f701007387 */ /* 0x0001e80000100800 */
[----:B------:R4:W-:Y:S04]  /*16bd0*/  STL [R1+0xa60], R248 ;  /* 0x000a60f801007387 */ /* 0x0009e80000100800 */
[----:B------:R1:W-:Y:S01]  /*16be0*/  STL [R1+0xa5c], R249 ;  /* 0x000a5cf901007387 */ /* 0x0003e20000100800 */
[----:B---3--:R-:W-:-:S02]  /*16bf0*/  IMAD.MOV.U32 R246, RZ, RZ, R131 ;  /* 0x000000fffff67224 */ /* 0x008fc400078e0083 */
[----:B0-----:R-:W-:Y:S02]  /*16c00*/  IMAD.MOV.U32 R247, RZ, RZ, R130 ;  /* 0x000000fffff77224 */ /* 0x001fe400078e0082 */
[----:B----4-:R-:W-:Y:S02]  /*16c10*/  IMAD.MOV.U32 R248, RZ, RZ, R129 ;  /* 0x000000fffff87224 */ /* 0x010fe400078e0081 */
[----:B-1----:R-:W-:Y:S02]  /*16c20*/  IMAD.MOV.U32 R249, RZ, RZ, R128 ;  /* 0x000000fffff97224 */ /* 0x002fe400078e0080 */
[----:B------:R-:W3:Y:S01]  /*16c30*/  LDL.LU R128, [R1+0xb34] ;  /* 0x000b340001807983 */ /* 0x000ee20000300800 */
[----:B--2---:R-:W-:-:S03]  /*16c40*/  IMAD.MOV.U32 R244, RZ, RZ, R132 ;  /* 0x000000fffff47224 */ /* 0x004fc600078e0084 */
[----:B------:R-:W3:Y:S01]  /*16c50*/  LDL.LU R129, [R1+0xb30] ;  /* 0x000b300001817983 */ /* 0x000ee20000300800 */
[----:B------:R-:W-:-:S03]  /*16c60*/  IMAD.MOV.U32 R243, RZ, RZ, R133 ;  /* 0x000000fffff37224 */ /* 0x000fc600078e0085 */
        /* <DEDUP_REMOVED lines=31> */
[----:B------:R-:W-:Y:S02]  /*16e60*/  IMAD.MOV.U32 R245, RZ, RZ, R2 ;  /* 0x000000fffff57224 */ /* 0x000fe400078e0002 */
[----:B------:R-:W-:Y:S01]  /*16e70*/  IMAD.MOV.U32 R3, RZ, RZ, R148 ;  /* 0x000000ffff037224 */ /* 0x000fe200078e0094 */
        /* <DEDUP_REMOVED lines=8> */
[----:B------:R-:W-:-:S03]  /*16f00*/  IMAD.MOV.U32 R226, RZ, RZ, R10 ;  /* 0x000000ffffe27224 */ /* 0x000fc600078e000a */
[----:B------:R-:W3:Y:S04]  /*16f10*/  LDL.LU R150, [R1+0xadc] ;  /* 0x000adc0001967983 */ /* 0x000ee80000300800 */
[----:B------:R-:W3:Y:S04]  /*16f20*/  LDL.LU R151, [R1+0xad8] ;  /* 0x000ad80001977983 */ /* 0x000ee80000300800 */
[----:B------:R-:W2:Y:S04]  /*16f30*/  LDL.LU R10, [R1+0xad4] ;  /* 0x000ad400010a7983 */ /* 0x000ea80000300800 */
[----:B------:R0:W-:Y:S02]  /*16f40*/  STL [R1+0xa58], R250 ;  /* 0x000a58fa01007387 */ /* 0x0001e40000100800 */
[----:B0-----:R-:W-:-:S02]  /*16f50*/  IMAD.MOV.U32 R250, RZ, RZ, R6 ;  /* 0x000000fffffa7224 */ /* 0x001fc400078e0006 */
[----:B------:R-:W4:Y:S04]  /*16f60*/  LDL.LU R6, [R1+0xad0] ;  /* 0x000ad00001067983 */ /* 0x000f280000300800 */
[----:B------:R0:W-:Y:S04]  /*16f70*/  STL [R1+0xa54], R251 ;  /* 0x000a54fb01007387 */ /* 0x0001e80000100800 */
[----:B0-----:R-:W3:Y:S04]  /*16f80*/  LDL R251, [R1+0xa10] ;  /* 0x000a100001fb7983 */ /* 0x001ee80000100800 */
[----:B------:R-:W-:Y:S01]  /*16f90*/  STL [R1+0xa50], R252 ;  /* 0x000a50fc01007387 */ /* 0x000fe20000100800 */
[----:B----4-:R-:W-:-:S05]  /*16fa0*/  VIADD R6, R6, 0x1 ;  /* 0x0000000106067836 */ /* 0x010fca0000000000 */
[----:B------:R0:W-:Y:S01]  /*16fb0*/  STL [R1+0x200], R6 ;  /* 0x0002000601007387 */ /* 0x0001e20000100800 */
[----:B---3--:R-:W-:-:S03]  /*16fc0*/  ISETP.NE.U32.AND P0, PT, R6, R251, PT ;  /* 0x000000fb0600720c */ /* 0x008fc60003f05070 */
[----:B------:R-:W3:Y:S01]  /*16fd0*/  LDL.LU R251, [R1+0x9e0] ;  /* 0x0009e00001fb7983 */ /* 0x000ee20000300800 */
[----:B0-----:R-:W0:Y:S03]  /*16fe0*/  LDC R6, c[0x0][0x238] ;  /* 0x00008e00ff067b82 */ /* 0x001e260000000800 */
[----:B------:R-:W4:Y:S01]  /*16ff0*/  LDL.LU R252, [R1+0x9d8] ;  /* 0x0009d80001fc7983 */ /* 0x000f220000300800 */
[----:B0-----:R-:W-:-:S04]  /*17000*/  IMAD.SHL.U32 R6, R6, 0x80, RZ ;  /* 0x0000008006067824 */ /* 0x001fc800078e00ff */
[----:B------:R-:W-:-:S05]  /*17010*/  IMAD.SHL.U32 R6, R6, 0x2, RZ ;  /* 0x0000000206067824 */ /* 0x000fca00078e00ff */
[----:B---3--:R-:W-:-:S05]  /*17020*/  IADD3 R251, P3, R251, R6, RZ ;  /* 0x00000006fbfb7210 */ /* 0x008fca0007f7e0ff */
[----:B------:R0:W-:Y:S04]  /*17030*/  STL [R1+0x9e0], R251 ;  /* 0x0009e0fb01007387 */ /* 0x0001e80000100800 */
[----:B0-----:R-:W3:Y:S01]  /*17040*/  LDL.LU R251, [R1+0x9d0] ;  /* 0x0009d00001fb7983 */ /* 0x001ee20000300800 */
[-C--:B----4-:R-:W-:Y:S02]  /*17050*/  IADD3 R252, P4, R252, R6.reuse, RZ ;  /* 0x00000006fcfc7210 */ /* 0x090fe40007f9e0ff */
[-C--:B------:R-:W-:Y:S02]  /*17060*/  IADD3 R7, P6, R7, R6.reuse, RZ ;  /* 0x0000000607077210 */ /* 0x080fe40007fde0ff */
[-C--:B------:R-:W-:Y:S01]  /*17070*/  IADD3 R0, P1, R0, R6.reuse, RZ ;  /* 0x0000000600007210 */ /* 0x080fe20007f3e0ff */
[----:B------:R-:W-:Y:S01]  /*17080*/  STL [R1+0x9d8], R252 ;  /* 0x0009d8fc01007387 */ /* 0x000fe20000100800 */
[----:B---3--:R-:W-:-:S05]  /*17090*/  IADD3 R251, P5, R251, R6, RZ ;  /* 0x00000006fbfb7210 */ /* 0x008fca0007fbe0ff */
[----:B------:R-:W-:Y:S04]  /*170a0*/  STL [R1+0x9d0], R251 ;  /* 0x0009d0fb01007387 */ /* 0x000fe80000100800 */
[----:B------:R0:W-:Y:S04]  /*170b0*/  STL [R1+0x9c8], R7 ;  /* 0x0009c80701007387 */ /* 0x0001e80000100800 */
[----:B0-----:R-:W3:Y:S04]  /*170c0*/  LDL.LU R7, [R1+0xacc] ;  /* 0x000acc0001077983 */ /* 0x001ee80000300800 */
[----:B------:R0:W-:Y:S04]  /*170d0*/  STL [R1+0x9c0], R0 ;  /* 0x0009c00001007387 */ /* 0x0001e80000100800 */
[----:B0-----:R-:W3:Y:S04]  /*170e0*/  LDL.LU R0, [R1+0xac8] ;  /* 0x000ac80001007983 */ /* 0x001ee80000300800 */
[----:B------:R-:W4:Y:S04]  /*170f0*/  LDL.LU R252, [R1+0x9b8] ;  /* 0x0009b80001fc7983 */ /* 0x000f280000300800 */
[----:B------:R-:W4:Y:S01]  /*17100*/  LDL.LU R251, [R1+0x9dc] ;  /* 0x0009dc0001fb7983 */ /* 0x000f220000300800 */
[----:B--2---:R-:W-:-:S05]  /*17110*/  IADD3 R10, P2, R10, R6, RZ ;  /* 0x000000060a0a7210 */ /* 0x004fca0007f5e0ff */
[--C-:B---3--:R-:W-:Y:S01]  /*17120*/  IMAD.X R7, R7, 0x1, R0.reuse, P2 ;  /* 0x0000000107077824 */ /* 0x108fe200010e0600 */
[----:B----4-:R-:W-:Y:S01]  /*17130*/  IADD3 R252, P2, R252, R6, RZ ;  /* 0x00000006fcfc7210 */ /* 0x010fe20007f5e0ff */
[----:B------:R-:W-:-:S04]  /*17140*/  IMAD.X R251, R251, 0x1, R0, P3 ;  /* 0x00000001fbfb7824 */ /* 0x000fc800018e0600 */
[----:B------:R0:W-:Y:S04]  /*17150*/  STL [R1+0x9b8], R252 ;  /* 0x0009b8fc01007387 */ /* 0x0001e80000100800 */
[----:B0-----:R-:W2:Y:S04]  /*17160*/  LDL.LU R252, [R1+0x9b0] ;  /* 0x0009b00001fc7983 */ /* 0x001ea80000300800 */
[----:B------:R0:W-:Y:S04]  /*17170*/  STL [R1+0x9dc], R251 ;  /* 0x0009dcfb01007387 */ /* 0x0001e80000100800 */
[----:B0-----:R-:W3:Y:S01]  /*17180*/  LDL.LU R251, [R1+0x9d4] ;  /* 0x0009d40001fb7983 */ /* 0x001ee20000300800 */
[----:B--2---:R-:W-:-:S05]  /*17190*/  IADD3 R252, P3, R252, R6, RZ ;  /* 0x00000006fcfc7210 */ /* 0x004fca0007f7e0ff */
[----:B------:R0:W-:Y:S01]  /*171a0*/  STL [R1+0x9b0], R252 ;  /* 0x0009b0fc01007387 */ /* 0x0001e20000100800 */
[----:B---3--:R-:W-:-:S03]  /*171b0*/  IMAD.X R251, R251, 0x1, R0, P4 ;  /* 0x00000001fbfb7824 */ /* 0x008fc600020e0600 */
        /* <DEDUP_REMOVED lines=496> */
[----:B------:R-:W-:Y:S01]  /*190c0*/  STL [R1+0x718], R252 ;  /* 0x000718fc01007387 */ /* 0x000fe20000100800 */
[----:B---3--:R-:W-:-:S05]  /*190d0*/  IMAD.X R251, R251, 0x1, R0, P3 ;  /* 0x00000001fbfb7824 */ /* 0x008fca00018e0600 */
[----:B------:R0:W-:Y:S04]  /*190e0*/  STL [R1+0x73c], R251 ;  /* 0x00073cfb01007387 */ /* 0x0001e80000100800 */
[----:B0-----:R-:W2:Y:S02]  /*190f0*/  LDL.LU R251, [R1+0x710] ;  /* 0x0007100001fb7983 */ /* 0x001ea40000300800 */
[----:B--2---:R-:W-:-:S05]  /*19100*/  IADD3 R251, P3, R251, R6, RZ ;  /* 0x00000006fbfb7210 */ /* 0x004fca0007f7e0ff */
[----:B------:R0:W-:Y:S04]  /*19110*/  STL [R1+0x710], R251 ;  /* 0x000710fb01007387 */ /* 0x0001e80000100800 */
[----:B------:R-:W2:Y:S04]  /*19120*/  LDL.LU R252, [R1+0x734] ;  /* 0x0007340001fc7983 */ /* 0x000ea80000300800 */
[----:B0-----:R-:W3:Y:S01]  /*19130*/  LDL.LU R251, [R1+0x708] ;  /* 0x0007080001fb7983 */ /* 0x001ee20000300800 */
[----:B--2---:R-:W-:Y:S01]  /*19140*/  IMAD.X R252, R252, 0x1, R0, P4 ;  /* 0x00000001fcfc7824 */ /* 0x004fe200020e0600 */
[----:B---3--:R-:W-:-:S04]  /*19150*/  IADD3 R251, P4, R251, R6, RZ ;  /* 0x00000006fbfb7210 */ /* 0x008fc80007f9e0ff */
[----:B------:R0:W-:Y:S04]  /*19160*/  STL [R1+0x734], R252 ;  /* 0x000734fc01007387 */ /* 0x0001e80000100800 */
[----:B------:R1:W-:Y:S04]  /*19170*/  STL [R1+0x708], R251 ;  /* 0x000708fb01007387 */ /* 0x0003e80000100800 */
[----:B0-----:R-:W2:Y:S04]  /*19180*/  LDL.LU R252, [R1+0x72c] ;  /* 0x00072c0001fc7983 */ /* 0x001ea80000300800 */
[----:B-1----:R-:W3:Y:S01]  /*19190*/  LDL.LU R251, [R1+0x700] ;  /* 0x0007000001fb7983 */ /* 0x002ee20000300800 */
        /* <DEDUP_REMOVED lines=195> */
[----:B------:R1:W-:Y:S01]  /*19dd0*/  STL [R1+0x600], R251 ;  /* 0x000600fb01007387 */ /* 0x0003e20000100800 */
[----:B0-----:R-:W-:Y:S02]  /*19de0*/  IMAD.MOV.U32 R252, RZ, RZ, R250 ;  /* 0x000000fffffc7224 */ /* 0x001fe400078e00fa */
[----:B------:R-:W-:Y:S01]  /*19df0*/  IMAD.MOV.U32 R250, RZ, RZ, R225 ;  /* 0x000000fffffa7224 */ /* 0x000fe200078e00e1 */
[----:B-1----:R-:W2:Y:S04]  /*19e00*/  LDL.LU R251, [R1+0x5f8] ;  /* 0x0005f80001fb7983 */ /* 0x002ea80000300800 */
[----:B------:R-:W3:Y:S01]  /*19e10*/  LDL.LU R225, [R1+0x61c] ;  /* 0x00061c0001e17983 */ /* 0x000ee20000300800 */
[----:B------:R-:W-:-:S05]  /*19e20*/  IMAD.X R252, R252, 0x1, R0, P2 ;  /* 0x00000001fcfc7824 */ /* 0x000fca00010e0600 */
[----:B------:R-:W-:Y:S01]  /*19e30*/  STL [R1+0x624], R252 ;  /* 0x000624fc01007387 */ /* 0x000fe20000100800 */
[----:B--2---:R-:W-:Y:S01]  /*19e40*/  IADD3 R251, P2, R251, R6, RZ ;  /* 0x00000006fbfb7210 */ /* 0x004fe20007f5e0ff */
[----:B---3--:R-:W-:-:S05]  /*19e50*/  IMAD.X R225, R225, 0x1, R0, P3 ;  /* 0x00000001e1e17824 */ /* 0x008fca00018e0600 */
[----:B------:R0:W-:Y:S04]  /*19e60*/  STL [R1+0x61c], R225 ;  /* 0x00061ce101007387 */ /* 0x0001e80000100800 */
[----:B0-----:R-:W2:Y:S04]  /*19e70*/  LDL.LU R225, [R1+0x5f0] ;  /* 0x0005f00001e17983 */ /* 0x001ea80000300800 */
[----:B------:R0:W-:Y:S04]  /*19e80*/  STL [R1+0x5f8], R251 ;  /* 0x0005f8fb01007387 */ /* 0x0001e80000100800 */
[----:B------:R-:W3:Y:S04]  /*19e90*/  LDL.LU R252, [R1+0x614] ;  /* 0x0006140001fc7983 */ /* 0x000ee80000300800 */
[----:B0-----:R-:W4:Y:S01]  /*19ea0*/  LDL.LU R251, [R1+0xa00] ;  /* 0x000a000001fb7983 */ /* 0x001f220000300800 */
[----:B--2---:R-:W-:-:S05]  /*19eb0*/  IADD3 R225, P3, R225, R6, RZ ;  /* 0x00000006e1e17210 */ /* 0x004fca0007f7e0ff */
[----:B------:R0:W-:Y:S01]  /*19ec0*/  STL [R1+0x5f0], R225 ;  /* 0x0005f0e101007387 */ /* 0x0001e20000100800 */
[--C-:B---3--:R-:W-:Y:S01]  /*19ed0*/  IMAD.X R252, R252, 0x1, R0.reuse, P4 ;  /* 0x00000001fcfc7824 */ /* 0x108fe200020e0600 */
[----:B----4-:R-:W-:Y:S02]  /*19ee0*/  IADD3 R251, P4, R251, UR41, RZ ;  /* 0x00000029fbfb7c10 */ /* 0x010fe4000ff9e0ff */
[----:B0-----:R0:W5:Y:S04]  /*19ef0*/  LDL.LU R225, [R1+0xac4] ;  /* 0x000ac40001e17983 */ /* 0x0011680000300800 */
[----:B------:R-:W2:Y:S04]  /*19f00*/  LDL.LU R6, [R1+0x60c] ;  /* 0x00060c0001067983 */ /* 0x000ea80000300800 */
[----:B------:R1:W-:Y:S04]  /*19f10*/  STL [R1+0x614], R252 ;  /* 0x000614fc01007387 */ /* 0x0003e80000100800 */
[----:B------:R3:W-:Y:S04]  /*19f20*/  STL [R1+0xa00], R251 ;  /* 0x000a00fb01007387 */ /* 0x0007e80000100800 */
[----:B-1----:R-:W4:Y:S04]  /*19f30*/  LDL.LU R252, [R1+0x9f8] ;  /* 0x0009f80001fc7983 */ /* 0x002f280000300800 */
[----:B---3--:R-:W3:Y:S01]  /*19f40*/  LDL.LU R251, [R1+0x604] ;  /* 0x0006040001fb7983 */ /* 0x008ee20000300800 */
[----:B--2---:R-:W-:-:S05]  /*19f50*/  IMAD.X R6, R6, 0x1, R0, P5 ;  /* 0x0000000106067824 */ /* 0x004fca00028e0600 */
[----:B------:R1:W-:Y:S01]  /*19f60*/  STL [R1+0x60c], R6 ;  /* 0x00060c0601007387 */ /* 0x0003e20000100800 */
[----:B----4-:R-:W-:-:S03]  /*19f70*/  IADD3 R252, P5, R252, UR41, RZ ;  /* 0x00000029fcfc7c10 */ /* 0x010fc6000ffbe0ff */
[----:B-1----:R-:W2:Y:S01]  /*19f80*/  LDL.LU R6, [R1+0x9f4] ;  /* 0x0009f40001067983 */ /* 0x002ea20000300800 */
[----:B---3--:R-:W-:-:S03]  /*19f90*/  IMAD.X R251, R251, 0x1, R0, P6 ;  /* 0x00000001fbfb7824 */ /* 0x008fc600030e0600 */
[----:B------:R1:W-:Y:S04]  /*19fa0*/  STL [R1+0x9f8], R252 ;  /* 0x0009f8fc01007387 */ /* 0x0003e80000100800 */
[----:B------:R3:W-:Y:S04]  /*19fb0*/  STL [R1+0x604], R251 ;  /* 0x000604fb01007387 */ /* 0x0007e80000100800 */
[----:B-1----:R-:W4:Y:S04]  /*19fc0*/  LDL.LU R252, [R1+0x5fc] ;  /* 0x0005fc0001fc7983 */ /* 0x002f280000300800 */
[----:B---3--:R-:W3:Y:S01]  /*19fd0*/  LDL.LU R251, [R1+0x9ec] ;  /* 0x0009ec0001fb7983 */ /* 0x008ee20000300800 */
[----:B--2---:R-:W-:-:S05]  /*19fe0*/  IADD3 R6, P6, R6, UR41, RZ ;  /* 0x0000002906067c10 */ /* 0x004fca000ffde0ff */
[----:B------:R1:W-:Y:S01]  /*19ff0*/  STL [R1+0x9f4], R6 ;  /* 0x0009f40601007387 */ /* 0x0003e20000100800 */
[----:B----4-:R-:W-:-:S03]  /*1a000*/  IMAD.X R252, R252, 0x1, R0, P1 ;  /* 0x00000001fcfc7824 */ /* 0x010fc600008e0600 */
[----:B-1----:R-:W2:Y:S01]  /*1a010*/  LDL.LU R6, [R1+0x5f4] ;  /* 0x0005f40001067983 */ /* 0x002ea20000300800 */
[----:B---3--:R-:W-:-:S03]  /*1a020*/  IADD3 R251, P1, R251, UR41, RZ ;  /* 0x00000029fbfb7c10 */ /* 0x008fc6000ff3e0ff */
        /* <DEDUP_REMOVED lines=15> */
[----:B----4-:R-:W-:-:S03]  /*1a120*/  IADD3.X R252, R252, UR13, RZ, P4, !PT ;  /* 0x0000000dfcfc7c10 */ /* 0x010fc6000a7fe4ff */
[----:B-1----:R-:W2:Y:S01]  /*1a130*/  LDL.LU R6, [R1+0x5e8] ;  /* 0x0005e80001067983 */ /* 0x002ea20000300800 */
[----:B---3--:R-:W-:-:S03]  /*1a140*/  IADD3 R251, P4, R251, UR41, RZ ;  /* 0x00000029fbfb7c10 */ /* 0x008fc6000ff9e0ff */
[----:B------:R1:W-:Y:S04]  /*1a150*/  STL [R1+0x9fc], R252 ;  /* 0x0009fcfc01007387 */ /* 0x0003e80000100800 */
[----:B------:R3:W-:Y:S04]  /*1a160*/  STL [R1+0x5d8], R251 ;  /* 0x0005d8fb01007387 */ /* 0x0007e80000100800 */
[----:B-1----:R-:W4:Y:S04]  /*1a170*/  LDL.LU R252, [R1+0x5d0] ;  /* 0x0005d00001fc7983 */ /* 0x002f280000300800 */
[----:B---3--:R-:W3:Y:S01]  /*1a180*/  LDL.LU R251, [R1+0x9f0] ;  /* 0x0009f00001fb7983 */ /* 0x008ee20000300800 */
[----:B--2---:R-:W-:-:S05]  /*1a190*/  IADD3.X R6, R6, UR13, RZ, P5, !PT ;  /* 0x0000000d06067c10 */ /* 0x004fca000affe4ff */
[----:B------:R1:W-:Y:S01]  /*1a1a0*/  STL [R1+0x5e8], R6 ;  /* 0x0005e80601007387 */ /* 0x0003e20000100800 */
[----:B----4-:R-:W-:-:S03]  /*1a1b0*/  IADD3 R252, P5, R252, UR41, RZ ;  /* 0x00000029fcfc7c10 */ /* 0x010fc6000ffbe0ff */
[----:B-1----:R-:W2:Y:S01]  /*1a1c0*/  LDL.LU R6, [R1+0x5c8] ;  /* 0x0005c80001067983 */ /* 0x002ea20000300800 */
[----:B---3--:R-:W-:-:S03]  /*1a1d0*/  IADD3.X R251, R251, UR13, RZ, P6, !PT ;  /* 0x0000000dfbfb7c10 */ /* 0x008fc6000b7fe4ff */
        /* <DEDUP_REMOVED lines=212> */
[----:B------:R-:W-:Y:S01]  /*1af20*/  STL [R1+0x4dc], R6 ;  /* 0x0004dc0601007387 */ /* 0x000fe20000100800 */
[----:B---3--:R-:W-:-:S05]  /*1af30*/  IADD3.X R251, R251, UR13, RZ, P6, !PT ;  /* 0x0000000dfbfb7c10 */ /* 0x008fca000b7fe4ff */
[----:B------:R1:W-:Y:S04]  /*1af40*/  STL [R1+0x4d4], R251 ;  /* 0x0004d4fb01007387 */ /* 0x0003e80000100800 */
[----:B-1----:R-:W2:Y:S01]  /*1af50*/  LDL.LU R251, [R1+0x4a8] ;  /* 0x0004a80001fb7983 */ /* 0x002ea20000300800 */
[----:B----4-:R-:W-:-:S05]  /*1af60*/  IADD3 R252, P5, R252, UR41, RZ ;  /* 0x00000029fcfc7c10 */ /* 0x010fca000ffbe0ff */
[----:B------:R1:W-:Y:S04]  /*1af70*/  STL [R1+0x4b0], R252 ;  /* 0x0004b0fc01007387 */ /* 0x0003e80000100800 */
[----:B-1----:R-:W3:Y:S01]  /*1af80*/  LDL.LU R252, [R1+0x4cc] ;  /* 0x0004cc0001fc7983 */ /* 0x002ee20000300800 */
[----:B--2---:R-:W-:-:S05]  /*1af90*/  IADD3 R251, P6, R251, UR41, RZ ;  /* 0x00000029fbfb7c10 */ /* 0x004fca000ffde0ff */
[----:B------:R1:W-:Y:S04]  /*1afa0*/  STL [R1+0x4a8], R251 ;  /* 0x0004a8fb01007387 */ /* 0x0003e80000100800 */
[----:B-1----:R-:W2:Y:S01]  /*1afb0*/  LDL.LU R251, [R1+0x4a0] ;  /* 0x0004a00001fb7983 */ /* 0x002ea20000300800 */
[----:B---3--:R-:W-:-:S05]  /*1afc0*/  IADD3.X R252, R252, UR13, RZ, P1, !PT ;  /* 0x0000000dfcfc7c10 */ /* 0x008fca0008ffe4ff */
        /* <DEDUP_REMOVED lines=18> */
[----:B------:R1:W-:Y:S01]  /*1b0f0*/  STL [R1+0x4b4], R252 ;  /* 0x0004b4fc01007387 */ /* 0x0003e20000100800 */
[----:B--2---:R-:W-:-:S05]  /*1b100*/  IADD3 R251, P4, R251, UR41, RZ ;  /* 0x00000029fbfb7c10 */ /* 0x004fca000ff9e0ff */
[----:B------:R2:W-:Y:S04]  /*1b110*/  STL [R1+0x488], R251 ;  /* 0x000488fb01007387 */ /* 0x0005e80000100800 */
[----:B------:R-:W3:Y:S04]  /*1b120*/  LDL.LU R6, [R1+0x4ac] ;  /* 0x0004ac0001067983 */ /* 0x000ee80000300800 */
[----:B-1----:R-:W4:Y:S04]  /*1b130*/  LDL.LU R252, [R1+0x480] ;  /* 0x0004800001fc7983 */ /* 0x002f280000300800 */
[----:B--2---:R-:W2:Y:S01]  /*1b140*/  LDL.LU R251, [R1+0x4a4] ;  /* 0x0004a40001fb7983 */ /* 0x004ea20000300800 */
[----:B---3--:R-:W-:-:S02]  /*1b150*/  IADD3.X R6, R6, UR13, RZ, P5, !PT ;  /* 0x0000000d06067c10 */ /* 0x008fc4000affe4ff */
[----:B----4-:R-:W-:-:S03]  /*1b160*/  IADD3 R252, P5, R252, UR41, RZ ;  /* 0x00000029fcfc7c10 */ /* 0x010fc6000ffbe0ff */
[----:B------:R1:W-:Y:S01]  /*1b170*/  STL [R1+0x4ac], R6 ;  /* 0x0004ac0601007387 */ /* 0x0003e20000100800 */
[----:B--2---:R-:W-:-:S03]  /*1b180*/  IADD3.X R251, R251, UR13, RZ, P6, !PT ;  /* 0x0000000dfbfb7c10 */ /* 0x004fc6000b7fe4ff */
[----:B------:R2:W-:Y:S04]  /*1b190*/  STL [R1+0x480], R252 ;  /* 0x000480fc01007387 */ /* 0x0005e80000100800 */
[----:B------:R3:W-:Y:S04]  /*1b1a0*/  STL [R1+0x4a4], R251 ;  /* 0x0004a4fb01007387 */ /* 0x0007e80000100800 */
[----:B-1----:R-:W4:Y:S04]  /*1b1b0*/  LDL.LU R6, [R1+0x478] ;  /* 0x0004780001067983 */ /* 0x002f280000300800 */
[----:B--2---:R-:W2:Y:S04]  /*1b1c0*/  LDL.LU R252, [R1+0x49c] ;  /* 0x00049c0001fc7983 */ /* 0x004ea80000300800 */
[----:B---3--:R-:W3:Y:S01]  /*1b1d0*/  LDL.LU R251, [R1+0x470] ;  /* 0x0004700001fb7983 */ /* 0x008ee20000300800 */
[----:B----4-:R-:W-:-:S02]  /*1b1e0*/  IADD3 R6, P6, R6, UR41, RZ ;  /* 0x0000002906067c10 */ /* 0x010fc4000ffde0ff */
[----:B--2---:R-:W-:-:S03]  /*1b1f0*/  IADD3.X R252, R252, UR13, RZ, P1, !PT ;  /* 0x0000000dfcfc7c10 */ /* 0x004fc60008ffe4ff */
[----:B------:R1:W-:Y:S01]  /*1b200*/  STL [R1+0x478], R6 ;  /* 0x0004780601007387 */ /* 0x0003e20000100800 */
[----:B---3--:R-:W-:-:S03]  /*1b210*/  IADD3 R251, P1, R251, UR41, RZ ;  /* 0x00000029fbfb7c10 */ /* 0x008fc6000ff3e0ff */
[----:B------:R2:W-:Y:S04]  /*1b220*/  STL [R1+0x49c], R252 ;  /* 0x00049cfc01007387 */ /* 0x0005e80000100800 */
[----:B------:R3:W-:Y:S04]  /*1b230*/  STL [R1+0x470], R251 ;  /* 0x000470fb01007387 */ /* 0x0007e80000100800 */
[----:B-1----:R-:W4:Y:S04]  /*1b240*/  LDL.LU R6, [R1+0x494] ;  /* 0x0004940001067983 */ /* 0x002f280000300800 */
[----:B--2---:R-:W2:Y:S04]  /*1b250*/  LDL.LU R252, [R1+0x468] ;  /* 0x0004680001fc7983 */ /* 0x004ea80000300800 */
[----:B---3--:R-:W3:Y:S01]  /*1b260*/  LDL.LU R251, [R1+0x48c] ;  /* 0x00048c0001fb7983 */ /* 0x008ee20000300800 */
[----:B----4-:R-:W-:-:S02]  /*1b270*/  IADD3.X R6, R6, UR13, RZ, P2, !PT ;  /* 0x0000000d06067c10 */ /* 0x010fc400097fe4ff */
[----:B--2---:R-:W-:-:S03]  /*1b280*/  IADD3 R252, P2, R252, UR41, RZ ;  /* 0x00000029fcfc7c10 */ /* 0x004fc6000ff5e0ff */
[----:B------:R1:W-:Y:S01]  /*1b290*/  STL [R1+0x494], R6 ;  /* 0x0004940601007387 */ /* 0x0003e20000100800 */
[----:B---3--:R-:W-:-:S03]  /*1b2a0*/  IADD3.X R251, R251, UR13, RZ, P3, !PT ;  /* 0x0000000dfbfb7c10 */ /* 0x008fc60009ffe4ff */
        /* <DEDUP_REMOVED lines=331> */
[----:B------:R-:W-:Y:S01]  /*1c760*/  STL [R1+0x2a8], R6 ;  /* 0x0002a80601007387 */ /* 0x000fe20000100800 */
[----:B---3--:R-:W-:-:S03]  /*1c770*/  IADD3 R251, P4, R251, UR41, RZ ;  /* 0x00000029fbfb7c10 */ /* 0x008fc6000ff9e0ff */
[----:B------:R-:W-:Y:S04]  /*1c780*/  STL [R1+0x2cc], R252 ;  /* 0x0002ccfc01007387 */ /* 0x000fe80000100800 */
[----:B------:R1:W-:Y:S02]  /*1c790*/  STL [R1+0x2a0], R251 ;  /* 0x0002a0fb01007387 */ /* 0x0003e40000100800 */
[----:B-1----:R-:W-:Y:S02]  /*1c7a0*/  IMAD.MOV.U32 R251, RZ, RZ, R2 ;  /* 0x000000fffffb7224 */ /* 0x002fe400078e0002 */
[----:B------:R-:W-:Y:S02]  /*1c7b0*/  IMAD.MOV.U32 R2, RZ, RZ, R3 ;  /* 0x000000ffff027224 */ /* 0x000fe400078e0003 */
[----:B------:R-:W2:Y:S01]  /*1c7c0*/  LDL.LU R3, [R1+0x2bc] ;  /* 0x0002bc0001037983 */ /* 0x000ea20000300800 */
[----:B------:R-:W-:-:S02]  /*1c7d0*/  IADD3.X R226, R226, UR13, RZ, P5, !PT ;  /* 0x0000000de2e27c10 */ /* 0x000fc4000affe4ff */
[----:B------:R-:W-:Y:S01]  /*1c7e0*/  IADD3 R227, P5, R227, UR41, RZ ;  /* 0x00000029e3e37c10 */ /* 0x000fe2000ffbe0ff */
[----:B------:R-:W3:Y:S04]  /*1c7f0*/  LDL.LU R6, [R1+0x290] ;  /* 0x0002900001067983 */ /* 0x000ee80000300800 */
[----:B------:R-:W4:Y:S04]  /*1c800*/  LDL.LU R252, [R1+0x2b4] ;  /* 0x0002b40001fc7983 */ /* 0x000f280000300800 */
[----:B------:R1:W-:Y:S04]  /*1c810*/  STL [R1+0x2c4], R226 ;  /* 0x0002c4e201007387 */ /* 0x0003e80000100800 */
[----:B-1----:R0:W5:Y:S04]  /*1c820*/  LDL.LU R226, [R1+0xac0] ;  /* 0x000ac00001e27983 */ /* 0x0021680000300800 */
[----:B------:R1:W-:Y:S04]  /*1c830*/  STL [R1+0x298], R227 ;  /* 0x000298e301007387 */ /* 0x0003e80000100800 */
[----:B-1----:R0:W5:Y:S01]  /*1c840*/  LDL.LU R227, [R1+0xabc] ;  /* 0x000abc0001e37983 */ /* 0x0021620000300800 */
[----:B--2---:R-:W-:-:S05]  /*1c850*/  IADD3.X R3, R3, UR13, RZ, P6, !PT ;  /* 0x0000000d03037c10 */ /* 0x004fca000b7fe4ff */
[----:B------:R1:W-:Y:S04]  /*1c860*/  STL [R1+0x2bc], R3 ;  /* 0x0002bc0301007387 */ /* 0x0003e80000100800 */
[----:B-1----:R-:W2:Y:S01]  /*1c870*/  LDL.LU R3, [R1+0xab8] ;  /* 0x000ab80001037983 */ /* 0x002ea20000300800 */
[----:B---3--:R-:W-:Y:S02]  /*1c880*/  IADD3 R6, P6, R6, UR41, RZ ;  /* 0x0000002906067c10 */ /* 0x008fe4000ffde0ff */
[----:B----4-:R-:W-:-:S03]  /*1c890*/  IADD3.X R252, R252, UR13, RZ, P1, !PT ;  /* 0x0000000dfcfc7c10 */ /* 0x010fc60008ffe4ff */
[----:B------:R1:W-:Y:S04]  /*1c8a0*/  STL [R1+0x290], R6 ;  /* 0x0002900601007387 */ /* 0x0003e80000100800 */
[----:B-1----:R-:W3:Y:S04]  /*1c8b0*/  LDL.LU R6, [R1+0x280] ;  /* 0x0002800001067983 */ /* 0x002ee80000300800 */
[----:B------:R-:W-:Y:S01]  /*1c8c0*/  STL [R1+0x2b4], R252 ;  /* 0x0002b4fc01007387 */ /* 0x000fe20000100800 */
[----:B------:R-:W-:Y:S01]  /*1c8d0*/  UIADD3.64 UR8, UR4, 0x780, URZ ;  /* 0x0000078004087897 */ /* 0x000fe2000fffe03f */
[----:B------:R-:W-:-:S08]  /*1c8e0*/  WARPGROUP.ARRIVE ;  /* 0x00000000000079c5 */ /* 0x000fd00000000000 */
[----:B------:R-:W-:Y:S01]  /*1c8f0*/  HGMMA.64x256x16.F32.BF16 R24, gdesc[UR8].tnspA, R24, gsb0 ;  /* 0x23e00000081879f0 */ /* 0x000fe20008001818 */
[----:B--2---:R-:W-:-:S05]  /*1c900*/  IADD3 R3, P1, R3, UR41, RZ ;  /* 0x0000002903037c10 */ /* 0x004fca000ff3e0ff */
[----:B------:R1:W-:Y:S04]  /*1c910*/  STL [R1+0x288], R3 ;  /* 0x0002880301007387 */ /* 0x0003e80000100800 */
[----:B-1----:R-:W2:Y:S01]  /*1c920*/  LDL.LU R3, [R1+0xab4] ;  /* 0x000ab40001037983 */ /* 0x002ea20000300800 */
[----:B------:R-:W-:Y:S02]  /*1c930*/  IMAD.MOV.U32 R252, RZ, RZ, R2 ;  /* 0x000000fffffc7224 */ /* 0x000fe400078e0002 */
[----:B------:R-:W-:Y:S02]  /*1c940*/  IMAD.MOV.U32 R2, RZ, RZ, R5 ;  /* 0x000000ffff027224 */ /* 0x000fe400078e0005 */
[----:B------:R-:W4:Y:S01]  /*1c950*/  LDL.LU R5, [R1+0x278] ;  /* 0x0002780001057983 */ /* 0x000f220000300800 */
[----:B------:R-:W-:Y:S01]  /*1c960*/  UIADD3.64 UR44, UR4, 0x800, URZ ;  /* 0x00000800042c7897 */ /* 0x000fe2000fffe03f */
[----:B------:R-:W-:-:S02]  /*1c970*/  WARPGROUP.DEPBAR.LE gsb0, 0x0 ;  /* 0x00008000000079c5 */ /* 0x000fc40000010000 */
[----:B------:R-:W-:Y:S01]  /*1c980*/  WARPGROUP.ARRIVE ;  /* 0x00000000000079c5 */ /* 0x000fe20000000000 */
[----:B------:R-:W-:Y:S01]  /*1c990*/  UMOV UR46, UR6 ;  /* 0x00000006002e7c82 */ /* 0x000fe20008000000 */
[----:B------:R-:W-:-:S07]  /*1c9a0*/  UMOV UR47, UR7 ;  /* 0x00000007002f7c82 */ /* 0x000fce0008000000 */
[----:B------:R-:W-:Y:S01]  /*1c9b0*/  HGMMA.64x256x16.F32.BF16 R24, gdesc[UR44].tnspA, R24, gsb0 ;  /* 0x23e000002c1879f0 */ /* 0x000fe20008001818 */
[----:B------:R-:W-:Y:S01]  /*1c9c0*/  UIADD3.64 UR36, UR4, 0x880, URZ ;  /* 0x0000088004247897 */ /* 0x000fe2000fffe03f */
[----:B--2---:R-:W-:Y:S02]  /*1c9d0*/  IADD3.X R3, R3, UR13, RZ, P2, !PT ;  /* 0x0000000d03037c10 */ /* 0x004fe400097fe4ff */
[----:B---3--:R-:W-:-:S03]  /*1c9e0*/  IADD3 R6, P2, R6, UR41, RZ ;  /* 0x0000002906067c10 */ /* 0x008fc6000ff5e0ff */
[----:B------:R1:W-:Y:S04]  /*1c9f0*/  STL [R1+0x2ac], R3 ;  /* 0x0002ac0301007387 */ /* 0x0003e80000100800 */
[----:B-1----:R-:W2:Y:S04]  /*1ca00*/  LDL.LU R3, [R1+0x29c] ;  /* 0x00029c0001037983 */ /* 0x002ea80000300800 */
[----:B------:R1:W-:Y:S04]  /*1ca10*/  STL [R1+0x280], R6 ;  /* 0x0002800601007387 */ /* 0x0003e80000100800 */
[----:B-1----:R-:W3:Y:S01]  /*1ca20*/  LDL.LU R6, [R1+0x294] ;  /* 0x0002940001067983 */ /* 0x002ee20000300800 */
[----:B------:R-:W-:-:S02]  /*1ca30*/  WARPGROUP.DEPBAR.LE gsb0, 0x0 ;  /* 0x00008000000079c5 */ /* 0x000fc40000010000 */
[----:B------:R-:W-:-:S06]  /*1ca40*/  WARPGROUP.ARRIVE ;  /* 0x00000000000079c5 */ /* 0x000fcc0000000000 */
[----:B------:R-:W-:Y:S01]  /*1ca50*/  HGMMA.64x256x16.F32.BF16 R24, gdesc[UR36].tnspA, R24, gsb0 ;  /* 0x23e00000241879f0 */ /* 0x000fe20008001818 */
[----:B------:R-:W-:Y:S02]  /*1ca60*/  IADD3.X R228, R228, UR13, RZ, P3, !PT ;  /* 0x0000000de4e47c10 */ /* 0x000fe40009ffe4ff */
[----:B----4-:R-:W-:-:S03]  /*1ca70*/  IADD3 R5, P3, R5, UR41, RZ ;  /* 0x0000002905057c10 */ /* 0x010fc6000ff7e0ff */
[----:B------:R1:W-:Y:S01]  /*1ca80*/  STL [R1+0x2a4], R228 ;  /* 0x0002a4e401007387 */ /* 0x0003e20000100800 */
[----:B------:R-:W-:-:S03]  /*1ca90*/  IADD3.X R231, R231, UR13, RZ, P6, !PT ;  /* 0x0000000de7e77c10 */ /* 0x000fc6000b7fe4ff */
[----:B-1----:R0:W5:Y:S04]  /*1caa0*/  LDL.LU R228, [R1+0xab0] ;  /* 0x000ab00001e47983 */ /* 0x0021680000300800 */
[----:B------:R1:W-:Y:S01]  /*1cab0*/  STL [R1+0x278], R5 ;  /* 0x0002780501007387 */ /* 0x0003e20000100800 */
[----:B------:R-:W-:-:S03]  /*1cac0*/  IADD3 R232, P6, R232, UR41, RZ ;  /* 0x00000029e8e87c10 */ /* 0x000fc6000ffde0ff */
[----:B-1----:R-:W4:Y:S01]  /*1cad0*/  LDL.LU R5, [R1+0x22c] ;  /* 0x00022c0001057983 */ /* 0x002f220000300800 */
[----:B------:R-:W-:Y:S02]  /*1cae0*/  IADD3.X R233, R233, UR13, RZ, P1, !PT ;  /* 0x0000000de9e97c10 */ /* 0x000fe40008ffe4ff */
[----:B------:R-:W-:Y:S02]  /*1caf0*/  IADD3 R234, P1, R234, UR41, RZ ;  /* 0x00000029eaea7c10 */ /* 0x000fe4000ff3e0ff */
[----:B------:R-:W-:Y:S02]  /*1cb00*/  IADD3.X R235, R235, UR13, RZ, P2, !PT ;  /* 0x0000000debeb7c10 */ /* 0x000fe400097fe4ff */
[----:B------:R-:W-:Y:S02]  /*1cb10*/  IADD3 R236, P2, R236, UR41, RZ ;  /* 0x00000029ecec7c10 */ /* 0x000fe4000ff5e0ff */
[----:B------:R-:W-:Y:S02]  /*1cb20*/  IADD3.X R237, R237, UR13, RZ, P3, !PT ;  /* 0x0000000deded7c10 */ /* 0x000fe40009ffe4ff */
[----:B------:R-:W-:-:S02]  /*1cb30*/  IADD3 R238, P3, R238, UR41, RZ ;  /* 0x00000029eeee7c10 */ /* 0x000fc4000ff7e0ff */
[----:B------:R-:W-:Y:S02]  /*1cb40*/  IADD3.X R243, R243, UR13, RZ, P6, !PT ;  /* 0x0000000df3f37c10 */ /* 0x000fe4000b7fe4ff */
[----:B------:R-:W-:Y:S02]  /*1cb50*/  IADD3 R244, P6, R244, UR41, RZ ;  /* 0x00000029f4f47c10 */ /* 0x000fe4000ffde0ff */
[----:B------:R-:W-:Y:S02]  /*1cb60*/  IADD3.X R245, R245, UR13, RZ, P1, !PT ;  /* 0x0000000df5f57c10 */ /* 0x000fe40008ffe4ff */
[----:B------:R-:W-:Y:S02]  /*1cb70*/  IADD3 R246, P1, R246, UR41, RZ ;  /* 0x00000029f6f67c10 */ /* 0x000fe4000ff3e0ff */
[----:B------:R-:W-:Y:S02]  /*1cb80*/  IADD3.X R247, R247, UR13, RZ, P2, !PT ;  /* 0x0000000df7f77c10 */ /* 0x000fe400097fe4ff */
[----:B------:R-:W-:-:S02]  /*1cb90*/  IADD3 R248, P2, R248, UR41, RZ ;  /* 0x00000029f8f87c10 */ /* 0x000fc4000ff5e0ff */
[----:B------:R-:W-:Y:S02]  /*1cba0*/  IADD3.X R249, R249, UR13, RZ, P3, !PT ;  /* 0x0000000df9f97c10 */ /* 0x000fe40009ffe4ff */
[----:B------:R-:W-:Y:S01]  /*1cbb0*/  IADD3 R250, P3, R250, UR41, RZ ;  /* 0x00000029fafa7c10 */ /* 0x000fe2000ff7e0ff */
[----:B------:R-:W-:Y:S01]  /*1cbc0*/  UIADD3.64 UR32, UR4, 0x900, URZ ;  /* 0x0000090004207897 */ /* 0x000fe2000fffe03f */
[----:B--2---:R-:W-:Y:S02]  /*1cbd0*/  IADD3.X R3, R3, UR13, RZ, P4, !PT ;  /* 0x0000000d03037c10 */ /* 0x004fe4000a7fe4ff */
[----:B------:R-:W-:-:S03]  /*1cbe0*/  IADD3 R229, P4, R229, UR41, RZ ;  /* 0x00000029e5e57c10 */ /* 0x000fc6000ff9e0ff */
[----:B------:R1:W-:Y:S01]  /*1cbf0*/  STL [R1+0x29c], R3 ;  /* 0x00029c0301007387 */ /* 0x0003e20000100800 */
[----:B---3--:R-:W-:-:S03]  /*1cc00*/  IADD3.X R6, R6, UR13, RZ, P5, !PT ;  /* 0x0000000d06067c10 */ /* 0x008fc6000affe4ff */
[----:B-1----:R-:W2:Y:S01]  /*1cc10*/  LDL.LU R3, [R1+0x21c] ;  /* 0x00021c0001037983 */ /* 0x002ea20000300800 */
[----:B------:R-:W-:-:S03]  /*1cc20*/  IADD3 R230, P5, R230, UR41, RZ ;  /* 0x00000029e6e67c10 */ /* 0x000fc6000ffbe0ff */
[----:B------:R1:W-:Y:S04]  /*1cc30*/  STL [R1+0x270], R229 ;  /* 0x000270e501007387 */ /* 0x0003e80000100800 */
[----:B-1----:R0:W5:Y:S04]  /*1cc40*/  LDL.LU R229, [R1+0xaac] ;  /* 0x000aac0001e57983 */ /* 0x0021680000300800 */
[----:B------:R1:W-:Y:S04]  /*1cc50*/  STL [R1+0x294], R6 ;  /* 0x0002940601007387 */ /* 0x0003e80000100800 */
[----:B-1----:R-:W3:Y:S04]  /*1cc60*/  LDL.LU R6, [R1+0x204] ;  /* 0x0002040001067983 */ /* 0x002ee80000300800 */
[----:B------:R1:W-:Y:S04]  /*1cc70*/  STL [R1+0x268], R230 ;  /* 0x000268e601007387 */ /* 0x0003e80000100800 */
[----:B-1----:R0:W5:Y:S04]  /*1cc80*/  LDL.LU R230, [R1+0xaa8] ;  /* 0x000aa80001e67983 */ /* 0x0021680000300800 */
[----:B------:R1:W-:Y:S04]  /*1cc90*/  STL [R1+0x28c], R231 ;  /* 0x00028ce701007387 */ /* 0x0003e80000100800 */
[----:B-1----:R0:W5:Y:S04]  /*1cca0*/  LDL.LU R231, [R1+0xaa4] ;  /* 0x000aa40001e77983 */ /* 0x0021680000300800 */
[----:B------:R1:W-:Y:S01]  /*1ccb0*/  STL [R1+0x260], R232 ;  /* 0x000260e801007387 */ /* 0x0003e20000100800 */
[----:B------:R-:W-:-:S03]  /*1ccc0*/  IADD3.X R239, R239, UR13, RZ, P4, !PT ;  /* 0x0000000defef7c10 */ /* 0x000fc6000a7fe4ff */
[----:B-1----:R0:W5:Y:S04]  /*1ccd0*/  LDL.LU R232, [R1+0xaa0] ;  /* 0x000aa00001e87983 */ /* 0x0021680000300800 */
[----:B------:R1:W-:Y:S01]  /*1cce0*/  STL [R1+0x284], R233 ;  /* 0x000284e901007387 */ /* 0x0003e20000100800 */
[----:B------:R-:W-:-:S03]  /*1ccf0*/  IADD3 R240, P4, R240, UR41, RZ ;  /* 0x00000029f0f07c10 */ /* 0x000fc6000ff9e0ff */
[----:B-1----:R0:W5:Y:S04]  /*1cd00*/  LDL.LU R233, [R1+0xa9c] ;  /* 0x000a9c0001e97983 */ /* 0x0021680000300800 */
[----:B------:R1:W-:Y:S01]  /*1cd10*/  STL [R1+0x258], R234 ;  /* 0x000258ea01007387 */ /* 0x0003e20000100800 */
[----:B------:R-:W-:-:S03]  /*1cd20*/  IADD3.X R241, R241, UR13, RZ, P5, !PT ;  /* 0x0000000df1f17c10 */ /* 0x000fc6000affe4ff */
[----:B-1----:R0:W5:Y:S04]  /*1cd30*/  LDL.LU R234, [R1+0xa98] ;  /* 0x000a980001ea7983 */ /* 0x0021680000300800 */
[----:B------:R1:W-:Y:S01]  /*1cd40*/  STL [R1+0x27c], R235 ;  /* 0x00027ceb01007387 */ /* 0x0003e20000100800 */
[----:B------:R-:W-:-:S03]  /*1cd50*/  IADD3 R242, P5, R242, UR41, RZ ;  /* 0x00000029f2f27c10 */ /* 0x000fc6000ffbe0ff */
[----:B-1----:R0:W5:Y:S04]  /*1cd60*/  LDL.LU R235, [R1+0xa94] ;  /* 0x000a940001eb7983 */ /* 0x0021680000300800 */
[----:B------:R1:W-:Y:S04]  /*1cd70*/  STL [R1+0x250], R236 ;  /* 0x000250ec01007387 */ /* 0x0003e80000100800 */
        /* <DEDUP_REMOVED lines=37> */
[----:B-1----:R-:W4:Y:S01]  /*1cfd0*/  LDL.LU R2, [R1+0xa4c] ;  /* 0x000a4c0001027983 */ /* 0x002f220000300800 */
[----:B------:R-:W-:-:S02]  /*1cfe0*/  WARPGROUP.DEPBAR.LE gsb0, 0x0 ;  /* 0x00008000000079c5 */ /* 0x000fc40000010000 */
[----:B------:R-:W-:-:S06]  /*1cff0*/  WARPGROUP.ARRIVE ;  /* 0x00000000000079c5 */ /* 0x000fcc0000000000 */
[----:B------:R-:W-:Y:S01]  /*1d000*/  HGMMA.64x256x16.F32.BF16 R24, gdesc[UR32].tnspA, R24, gsb0 ;  /* 0x23e00000201879f0 */ /* 0x000fe20008001818 */
[----:B------:R-:W-:Y:S02]  /*1d010*/  UIADD3.64 UR28, UR4, 0x980, URZ ;  /* 0x00000980041c7897 */ /* 0x000fe4000fffe03f */
[----:B------:R-:W-:Y:S01]  /*1d020*/  UIADD3.64 UR24, UR4, 0xa00, URZ ;  /* 0x00000a0004187897 */ /* 0x000fe2000fffe03f */
[----:B------:R-:W-:Y:S02]  /*1d030*/  WARPGROUP.DEPBAR.LE gsb0, 0x0 ;  /* 0x00008000000079c5 */ /* 0x000fe40000010000 */
[----:B------:R-:W-:-:S15]  /*1d040*/  WARPGROUP.ARRIVE ;  /* 0x00000000000079c5 */ /* 0x000fde0000000000 */
[----:B------:R-:W-:-:S07]  /*1d050*/  NOP ;  /* 0x0000000000007918 */ /* 0x000fce0000000000 */
[----:B------:R-:W-:Y:S01]  /*1d060*/  HGMMA.64x256x16.F32.BF16 R24, gdesc[UR28].tnspA, R24, gsb0 ;  /* 0x23e000001c1879f0 */ /* 0x000fe20008001818 */
[----:B----4-:R-:W-:-:S05]  /*1d070*/  IADD3 R2, P5, R2, UR41, RZ ;  /* 0x0000002902027c10 */ /* 0x010fca000ffbe0ff */
[----:B------:R1:W-:Y:S04]  /*1d080*/  STL [R1+0x208], R2 ;  /* 0x0002080201007387 */ /* 0x0003e80000100800 */
[----:B-1----:R-:W4:Y:S01]  /*1d090*/  LDL.LU R2, [R1+0xa48] ;  /* 0x000a480001027983 */ /* 0x002f220000300800 */
[----:B------:R-:W-:Y:S01]  /*1d0a0*/  UIADD3.64 UR20, UR4, 0xa80, URZ ;  /* 0x00000a8004147897 */ /* 0x000fe2000fffe03f */
[----:B------:R-:W-:Y:S02]  /*1d0b0*/  IADD3.X R5, R5, UR13, RZ, P6, !PT ;  /* 0x0000000d05057c10 */ /* 0x000fe4000b7fe4ff */
[----:B--2---:R-:W-:-:S03]  /*1d0c0*/  IADD3.X R3, R3, UR13, RZ, P2, !PT ;  /* 0x0000000d03037c10 */ /* 0x004fc600097fe4ff */
[----:B------:R1:W-:Y:S04]  /*1d0d0*/  STL [R1+0x22c], R5 ;  /* 0x00022c0501007387 */ /* 0x0003e80000100800 */
[----:B-1----:R-:W2:Y:S01]  /*1d0e0*/  LDL.LU R5, [R1+0xa44] ;  /* 0x000a440001057983 */ /* 0x002ea20000300800 */
[----:B------:R-:W-:Y:S02]  /*1d0f0*/  WARPGROUP.DEPBAR.LE gsb0, 0x0 ;  /* 0x00008000000079c5 */ /* 0x000fe40000010000 */
[----:B------:R-:W-:-:S06]  /*1d100*/  WARPGROUP.ARRIVE ;  /* 0x00000000000079c5 */ /* 0x000fcc0000000000 */
[----:B------:R-:W-:Y:S01]  /*1d110*/  HGMMA.64x256x16.F32.BF16 R24, gdesc[UR24].tnspA, R24, gsb0 ;  /* 0x23e00000181879f0 */ /* 0x000fe20008001818 */
[----:B----4-:R-:W-:-:S05]  /*1d120*/  IADD3.X R2, R2, UR13, RZ, P1, !PT ;  /* 0x0000000d02027c10 */ /* 0x010fca0008ffe4ff */
[----:B------:R1:W-:Y:S04]  /*1d130*/  STL [R1+0x224], R2 ;  /* 0x0002240201007387 */ /* 0x0003e80000100800 */
[----:B-1----:R0:W5:Y:S04]  /*1d140*/  LDL.LU R2, [R1+0xa40] ;  /* 0x000a400001027983 */ /* 0x0021680000300800 */
[----:B------:R1:W-:Y:S04]  /*1d150*/  STL [R1+0x21c], R3 ;  /* 0x00021c0301007387 */ /* 0x0003e80000100800 */
[----:B-1----:R-:W4:Y:S01]  /*1d160*/  LDL.LU R3, [R1+0xa3c] ;  /* 0x000a3c0001037983 */ /* 0x002f220000300800 */
[----:B------:R-:W-:-:S02]  /*1d170*/  WARPGROUP.DEPBAR.LE gsb0, 0x0 ;  /* 0x00008000000079c5 */ /* 0x000fc40000010000 */
[----:B------:R-:W-:-:S07]  /*1d180*/  WARPGROUP.ARRIVE ;  /* 0x00000000000079c5 */ /* 0x000fce0000000000 */
[----:B------:R-:W-:Y:S01]  /*1d190*/  HGMMA.64x256x16.F32.BF16 R24, gdesc[UR20].tnspA, R24, gsb0 ;  /* 0x23e00000141879f0 */ /* 0x000fe20008001818 */
[----:B------:R-:W-:Y:S01]  /*1d1a0*/  UIADD3.64 UR16, UR4, 0xb00, URZ ;  /* 0x00000b0004107897 */ /* 0x000fe2000fffe03f */
[----:B--2---:R-:W-:Y:S02]  /*1d1b0*/  IADD3.X R5, R5, UR13, RZ, P4, !PT ;  /* 0x0000000d05057c10 */ /* 0x004fe4000a7fe4ff */
[----:B---3--:R-:W-:Y:S01]  /*1d1c0*/  IADD3.X R6, R6, UR13, RZ, P5, !PT ;  /* 0x0000000d06067c10 */ /* 0x008fe2000affe4ff */
[----:B------:R-:W-:Y:S02]  /*1d1d0*/  WARPGROUP.DEPBAR.LE gsb0, 0x0 ;  /* 0x00008000000079c5 */ /* 0x000fe40000010000 */
[----:B------:R-:W-:-:S15]  /*1d1e0*/  WARPGROUP.ARRIVE ;  /* 0x00000000000079c5 */ /* 0x000fde0000000000 */
[----:B------:R-:W-:-:S06]  /*1d1f0*/  NOP ;  /* 0x0000000000007918 */ /* 0x000fcc0000000000 */
[----:B------:R-:W-:Y:S01]  /*1d200*/  HGMMA.64x256x16.F32.BF16 R24, gdesc[UR16].tnspA, R24, gsb0 ;  /* 0x23e00000101879f0 */ /* 0x000fe20008001818 */
[----:B----4-:R-:W-:-:S05]  /*1d210*/  IADD3.X R3, R3, UR13, RZ, P3, !PT ;  /* 0x0000000d03037c10 */ /* 0x010fca0009ffe4ff */
[----:B------:R1:W-:Y:S04]  /*1d220*/  STL [R1+0x214], R3 ;  /* 0x0002140301007387 */ /* 0x0003e80000100800 */
[----:B-1----:R0:W5:Y:S04]  /*1d230*/  LDL.LU R3, [R1+0xa38] ;  /* 0x000a380001037983 */ /* 0x0021680000300800 */
[----:B------:R1:W-:Y:S04]  /*1d240*/  STL [R1+0x20c], R5 ;  /* 0x00020c0501007387 */ /* 0x0003e80000100800 */
[----:B-1----:R0:W5:Y:S04]  /*1d250*/  LDL.LU R5, [R1+0xa34] ;  /* 0x000a340001057983 */ /* 0x0021680000300800 */
[----:B------:R1:W-:Y:S02]  /*1d260*/  STL [R1+0x204], R6 ;  /* 0x0002040601007387 */ /* 0x0003e40000100800 */
[----:B-1----:R-:W1:Y:S02]  /*1d270*/  LDC R6, c[0x0][0x238] ;  /* 0x00008e00ff067b82 */ /* 0x002e640000000800 */
[----:B-1----:R-:W-:-:S04]  /*1d280*/  IMAD.SHL.U32 R6, R6, 0x80, RZ ;  /* 0x0000008006067824 */ /* 0x002fc800078e00ff */
[----:B------:R-:W-:Y:S01]  /*1d290*/  IMAD.SHL.U32 R6, R6, 0x2, RZ ;  /* 0x0000000206067824 */ /* 0x000fe200078e00ff */
[----:B------:R-:W-:Y:S02]  /*1d2a0*/  WARPGROUP.DEPBAR.LE gsb0, 0x0 ;  /* 0x00008000000079c5 */ /* 0x000fe40000010000 */
[----:B0-----:R-:W-:Y:S05]  /*1d2b0*/  @P0 BRA `(.L_x_1) ;  /* 0xfffffefc00180947 */ /* 0x001fea000383ffff */
[----:B------:R0:W-:Y:S01]  /*1d2c0*/  STL [R1+0xa38], R8 ;  /* 0x000a380801007387 */ /* 0x0001e20000100800 */
[----:B------:R-:W-:-:S03]  /*1d2d0*/  F2FP.BF16.F32.PACK_AB R151, R151, R150 ;  /* 0x000000969797723e */ /* 0x000fc600000010ff */
[----:B0-----:R-:W2:Y:S04]  /*1d2e0*/  LDL.LU R8, [R1+0x1fc] ;  /* 0x0001fc0001087983 */ /* 0x001ea80000300800 */
[----:B-----5:R0:W-:Y:S01]  /*1d2f0*/  STL [R1+0xa34], R5 ;  /* 0x000a340501007387 */ /* 0x0201e20000100800 */
[----:B------:R-:W-:-:S03]  /*1d300*/  F2FP.BF16.F32.PACK_AB R150, R149, R148 ;  /* 0x000000949596723e */ /* 0x000fc600000010ff */
[----:B0-----:R-:W3:Y:S04]  /*1d310*/  LDL.LU R5, [R1+0x1f4] ;  /* 0x0001f40001057983 */ /* 0x001ee80000300800 */
[----:B------:R-:W4:Y:S04]  /*1d320*/  LDL.LU R3, [R1+0x1e8] ;  /* 0x0001e80001037983 */ /* 0x000f280000300800 */
[----:B------:R-:W4:Y:S04]  /*1d330*/  LDL.LU R2, [R1+0x1e4] ;  /* 0x0001e40001027983 */ /* 0x000f280000300800 */
[----:B------:R-:W4:Y:S04]  /*1d340*/  LDL.LU R10, [R1+0x1e0] ;  /* 0x0001e000010a7983 */ /* 0x000f280000300800 */
[----:B------:R-:W4:Y:S04]  /*1d350*/  LDL.LU R7, [R1+0x1dc] ;  /* 0x0001dc0001077983 */ /* 0x000f280000300800 */
[----:B------:R-:W4:Y:S04]  /*1d360*/  LDL.LU R0, [R1+0x1d8] ;  /* 0x0001d80001007983 */ /* 0x000f280000300800 */
[----:B------:R-:W4:Y:S04]  /*1d370*/  LDL.LU R6, [R1+0x1d4] ;  /* 0x0001d40001067983 */ /* 0x000f280000300800 */
[----:B------:R-:W2:Y:S04]  /*1d380*/  LDL.LU R149, [R1+0x1f8] ;  /* 0x0001f80001957983 */ /* 0x000ea80000300800 */
[----:B------:R-:W3:Y:S01]  /*1d390*/  LDL.LU R148, [R1+0x1f0] ;  /* 0x0001f00001947983 */ /* 0x000ee20000300800 */
[----:B------:R-:W-:-:S02]  /*1d3a0*/  F2FP.BF16.F32.PACK_AB R147, R147, R146 ;  /* 0x000000929393723e */ /* 0x000fc400000010ff */
[----:B------:R-:W-:Y:S02]  /*1d3b0*/  F2FP.BF16.F32.PACK_AB R146, R145, R144 ;  /* 0x000000909192723e */ /* 0x000fe400000010ff */
[----:B--2---:R-:W-:Y:S02]  /*1d3c0*/  F2FP.BF16.F32.PACK_AB R149, R8, R149 ;  /* 0x000000950895723e */ /* 0x004fe400000010ff */
[----:B------:R-:W2:Y:S01]  /*1d3d0*/  LDL.LU R8, [R1+0xa38] ;  /* 0x000a380001087983 */ /* 0x000ea20000300800 */
[----:B---3--:R-:W-:-:S03]  /*1d3e0*/  F2FP.BF16.F32.PACK_AB R148, R5, R148 ;  /* 0x000000940594723e */ /* 0x008fc600000010ff */
[----:B------:R1:W5:Y:S04]  /*1d3f0*/  LDL.LU R5, [R1+0xa34] ;  /* 0x000a340001057983 */ /* 0x0003680000300800 */
[----:B------:R-:W3:Y:S01]  /*1d400*/  LDL.LU R145, [R1+0x1ec] ;  /* 0x0001ec0001917983 */ /* 0x000ee20000300800 */
[----:B------:R-:W-:Y:S02]  /*1d410*/  F2FP.BF16.F32.PACK_AB R39, R39, R38 ;  /* 0x000000262727723e */ /* 0x000fe400000010ff */
[----:B------:R-:W-:Y:S02]  /*1d420*/  F2FP.BF16.F32.PACK_AB R143, R143, R142 ;  /* 0x0000008e8f8f723e */ /* 0x000fe400000010ff */
[----:B------:R-:W-:Y:S02]  /*1d430*/  F2FP.BF16.F32.PACK_AB R139, R139, R138 ;  /* 0x0000008a8b8b723e */ /* 0x000fe400000010ff */
[----:B------:R-:W-:-:S02]  /*1d440*/  F2FP.BF16.F32.PACK_AB R135, R135, R134 ;  /* 0x000000868787723e */ /* 0x000fc400000010ff */
[----:B------:R-:W-:Y:S02]  /*1d450*/  F2FP.BF16.F32.PACK_AB R131, R131, R130 ;  /* 0x000000828383723e */ /* 0x000fe400000010ff */
[----:B------:R-:W-:Y:S02]  /*1d460*/  F2FP.BF16.F32.PACK_AB R127, R127, R126 ;  /* 0x0000007e7f7f723e */ /* 0x000fe400000010ff */
        /* <DEDUP_REMOVED lines=54> */
[----:B----4-:R-:W-:Y:S02]  /*1d7d0*/  F2FP.BF16.F32.PACK_AB R144, R2, R10 ;  /* 0x0000000a0290723e */ /* 0x010fe400000010ff */
        /* <DEDUP_REMOVED lines=59> */
[----:B--2---:R-:W-:Y:S02]  /*1db90*/  F2FP.BF16.F32.PACK_AB R20, R8, R4 ;  /* 0x000000040814723e */ /* 0x004fe400000010ff */
[----:B-1-3--:R-:W-:-:S07]  /*1dba0*/  F2FP.BF16.F32.PACK_AB R145, R145, R3 ;  /* 0x000000039191723e */ /* 0x00afce00000010ff */
.L_x_0:
[----:B------:R-:W2:Y:S01]  /*1dbb0*/  LDL.LU R7, [R1+0xa30] ;  /* 0x000a300001077983 */ /* 0x000ea20000300800 */
[----:B------:R-:W-:Y:S01]  /*1dbc0*/  ULDC.64 UR6, c[0x0][0x228] ;  /* 0x00008a0000067ab9 */ /* 0x000fe20000000a00 */
[----:B------:R-:W-:Y:S01]  /*1dbd0*/  ULDC UR4, c[0x0][0x22c] ;  /* 0x00008b0000047ab9 */ /* 0x000fe20000000800 */
[----:B------:R-:W1:Y:S01]  /*1dbe0*/  S2R R6, SR_TID.X ;  /* 0x0000000000067919 */ /* 0x000e620000002100 */
[----:B-----5:R-:W-:Y:S02]  /*1dbf0*/  VIADD R4, R5, 0x2 ;  /* 0x0000000205047836 */ /* 0x020fe40000000000 */
[C---:B-1----:R-:W-:Y:S02]  /*1dc00*/  IMAD.SHL.U32 R0, R6.reuse, 0x10, RZ ;  /* 0x0000001006007824 */ /* 0x042fe400078e00ff */
[----:B------:R-:W-:-:S03]  /*1dc10*/  IMAD.SHL.U32 R2, R6, 0x80, RZ ;  /* 0x0000008006027824 */ /* 0x000fc600078e00ff */
[----:B------:R-:W-:Y:S02]  /*1dc20*/  LOP3.LUT R0, R0, 0xf0, RZ, 0xc0, !PT ;  /* 0x000000f000007812 */ /* 0x000fe400078ec0ff */
[----:B------:R-:W-:Y:S01]  /*1dc30*/  LOP3.LUT R3, R2, 0x800, RZ, 0xc0, !PT ;  /* 0x0000080002037812 */ /* 0x000fe200078ec0ff */
[----:B------:R-:W-:-:S03]  /*1dc40*/  VIADD R2, R5, 0x1 ;  /* 0x0000000105027836 */ /* 0x000fc60000000000 */
[----:B------:R-:W-:Y:S01]  /*1dc50*/  IADD3 R3, R3, UR12, R0 ;  /* 0x0000000c03037c10 */ /* 0x000fe2000fffe000 */
[----:B------:R-:W-:-:S05]  /*1dc60*/  IMAD.SHL.U32 R0, R6, 0x8, RZ ;  /* 0x0000000806007824 */ /* 0x000fca00078e00ff */
[----:B------:R-:W-:Y:S01]  /*1dc70*/  LOP3.LUT R0, R0, 0x700, RZ, 0xc0, !PT ;  /* 0x0000070000007812 */ /* 0x000fe200078ec0ff */
[----:B------:R-:W-:Y:S01]  /*1dc80*/  BAR.SYNC.DEFER_BLOCKING 0x0 ;  /* 0x0000000000007b1d */ /* 0x000fe20000010000 */
[----:B--2---:R-:W-:-:S05]  /*1dc90*/  ISETP.GE.AND P0, PT, R7, UR6, PT ;  /* 0x0000000607007c0c */ /* 0x004fca000bf06270 */
[----:B------:R-:W-:Y:S01]  /*1dca0*/  ULDC UR6, c[0x0][0x248] ;  /* 0x0000920000067ab9 */ /* 0x000fe20000000800 */
[----:B------:R-:W-:Y:S01]  /*1dcb0*/  ISETP.LT.AND P5, PT, R2, UR4, !P0 ;  /* 0x0000000402007c0c */ /* 0x000fe2000c7a1270 */
[----:B------:R-:W-:Y:S02]  /*1dcc0*/  ULDC UR4, c[0x0][0x22c] ;  /* 0x00008b0000047ab9 */ /* 0x000fe40000000800 */
[----:B------:R-:W-:Y:S01]  /*1dcd0*/  ISETP.LT.AND P2, PT, R4, UR4, !P0 ;  /* 0x0000000404007c0c */ /* 0x000fe2000c741270 */
[----:B------:R-:W-:Y:S01]  /*1dce0*/  IMAD.IADD R4, R0, 0x1, R3 ;  /* 0x0000000100047824 */ /* 0x000fe200078e0203 */
[----:B------:R-:W-:-:S04]  /*1dcf0*/  ULDC UR4, c[0x0][0x22c] ;  /* 0x00008b0000047ab9 */ /* 0x000fc80000000800 */
[----:B------:R-:W-:Y:S01]  /*1dd00*/  STSM.16.M88.4 [R4], R20 ;  /* 0x0000001404007844 */ /* 0x000fe20000000200 */
[----:B------:R-:W-:Y:S01]  /*1dd10*/  VIADD R2, R5, 0x3 ;  /* 0x0000000305027836 */ /* 0x000fe20000000000 */
[----:B------:R-:W-:Y:S04]  /*1dd20*/  BAR.SYNC.DEFER_BLOCKING 0x0 ;  /* 0x0000000000007b1d */ /* 0x000fe80000010000 */
[----:B------:R-:W-:Y:S02]  /*1dd30*/  ISETP.LT.AND P1, PT, R2, UR4, !P0 ;  /* 0x0000000402007c0c */ /* 0x000fe4000c721270 */
[----:B------:R-:W-:Y:S01]  /*1dd40*/  LOP3.LUT R2, R6, 0xff, RZ, 0xc0, !PT ;  /* 0x000000ff06027812 */ /* 0x000fe200078ec0ff */
[----:B------:R-:W-:-:S03]  /*1dd50*/  ULDC UR4, c[0x0][0x22c] ;  /* 0x00008b0000047ab9 */ /* 0x000fc60000000800 */
[----:B------:R-:W-:-:S05]  /*1dd60*/  LEA R0, R2, UR12, 0x4 ;  /* 0x0000000c02007c11 */ /* 0x000fca000f8e20ff */
[----:B------:R-:W1:Y:S01]  /*1dd70*/  LDS.128 R8, [R0] ;  /* 0x0000000000087984 */ /* 0x000e620000000c00 */
[----:B------:R-:W-:Y:S06]  /*1dd80*/  BAR.SYNC.DEFER_BLOCKING 0x0 ;  /* 0x0000000000007b1d */ /* 0x000fec0000010000 */
[----:B------:R-:W-:Y:S02]  /*1dd90*/  STSM.16.M88.4 [R4], R28 ;  /* 0x0000001c04007844 */ /* 0x000fe40000000200 */
[----:B------:R-:W-:Y:S06]  /*1dda0*/  BAR.SYNC.DEFER_BLOCKING 0x0 ;  /* 0x0000000000007b1d */ /* 0x000fec0000010000 */
[----:B0-----:R-:W0:Y:S02]  /*1ddb0*/  LDS.128 R12, [R0] ;  /* 0x00000000000c7984 */ /* 0x001e240000000c00 */
[----:B------:R-:W-:Y:S06]  /*1ddc0*/  BAR.SYNC.DEFER_BLOCKING 0x0 ;  /* 0x0000000000007b1d */ /* 0x000fec0000010000 */
[----:B------:R-:W-:Y:S02]  /*1ddd0*/  STSM.16.M88.4 [R4], R32 ;  /* 0x0000002004007844 */ /* 0x000fe40000000200 */
[----:B------:R-:W-:Y:S06]  /*1dde0*/  BAR.SYNC.DEFER_BLOCKING 0x0 ;  /* 0x0000000000007b1d */ /* 0x000fec0000010000 */
[----:B------:R-:W2:Y:S02]  /*1ddf0*/  LDS.128 R16, [R0] ;  /* 0x0000000000107984 */ /* 0x000ea40000000c00 */
[----:B------:R-:W-:Y:S06]  /*1de00*/  BAR.SYNC.DEFER_BLOCKING 0x0 ;  /* 0x0000000000007b1d */ /* 0x000fec0000010000 */
[----:B------:R-:W-:Y:S02]  /*1de10*/  STSM.16.M88.4 [R4], R36 ;  /* 0x0000002404007844 */ /* 0x000fe40000000200 */
[----:B------:R-:W-:Y:S06]  /*1de20*/  BAR.SYNC.DEFER_BLOCKING 0x0 ;  /* 0x0000000000007b1d */ /* 0x000fec0000010000 */
[----:B------:R-:W3:Y:S02]  /*1de30*/  LDS.128 R20, [R0] ;  /* 0x0000000000147984 */ /* 0x000ee40000000c00 */
[----:B------:R-:W-:Y:S06]  /*1de40*/  BAR.SYNC.DEFER_BLOCKING 0x0 ;  /* 0x0000000000007b1d */ /* 0x000fec0000010000 */
[----:B------:R-:W-:Y:S02]  /*1de50*/  STSM.16.M88.4 [R4], R40 ;  /* 0x0000002804007844 */ /* 0x000fe40000000200 */
[----:B------:R-:W-:Y:S06]  /*1de60*/  BAR.SYNC.DEFER_BLOCKING 0x0 ;  /* 0x0000000000007b1d */ /* 0x000fec0000010000 */
[----:B------:R-:W4:Y:S02]  /*1de70*/  LDS.128 R24, [R0] ;  /* 0x0000000000187984 */ /* 0x000f240000000c00 */
        /* <DEDUP_REMOVED lines=89> */
[----:B------:R1:W-:Y:S02]  /*1e410*/  STSM.16.M88.4 [R4], R132 ;  /* 0x0000008404007844 */ /* 0x0003e40000000200 */
[----:B------:R-:W-:Y:S06]  /*1e420*/  BAR.SYNC.DEFER_BLOCKING 0x0 ;  /* 0x0000000000007b1d */ /* 0x000fec0000010000 */
[----:B------:R-:W4:Y:S02]  /*1e430*/  LDS.128 R116, [R0] ;  /* 0x0000000000747984 */ /* 0x000f240000000c00 */
[----:B------:R-:W-:Y:S06]  /*1e440*/  BAR.SYNC.DEFER_BLOCKING 0x0 ;  /* 0x0000000000007b1d */ /* 0x000fec0000010000 */
[----:B------:R0:W-:Y:S02]  /*1e450*/  STSM.16.M88.4 [R4], R136 ;  /* 0x0000008804007844 */ /* 0x0001e40000000200 */
        /* <DEDUP_REMOVED lines=8> */
[----:B------:R-:W-:Y:S01]  /*1e4e0*/  BAR.SYNC.DEFER_BLOCKING 0x0 ;  /* 0x0000000000007b1d */ /* 0x000fe20000010000 */
[----:B------:R-:W-:-:S05]  /*1e4f0*/  VIADD R6, R5, 0x4 ;  /* 0x0000000405067836 */ /* 0x000fca0000000000 */
[----:B------:R-:W4:Y:S02]  /*1e500*/  LDS.128 R128, [R0] ;  /* 0x0000000000807984 */ /* 0x000f240000000c00 */
[----:B------:R-:W-:Y:S01]  /*1e510*/  BAR.SYNC.DEFER_BLOCKING 0x0 ;  /* 0x0000000000007b1d */ /* 0x000fe20000010000 */
[----:B------:R-:W-:-:S05]  /*1e520*/  ISETP.LT.AND P3, PT, R6, UR4, !P0 ;  /* 0x0000000406007c0c */ /* 0x000fca000c761270 */
[----:B------:R-:W-:Y:S02]  /*1e530*/  ULDC UR4, c[0x0][0x244] ;  /* 0x0000910000047ab9 */ /* 0x000fe40000000800 */
[----:B------:R-:W-:Y:S01]  /*1e540*/  IMAD R3, R7, UR4, RZ ;  /* 0x0000000407037c24 */ /* 0x000fe2000f8e02ff */
[----:B------:R-:W-:Y:S01]  /*1e550*/  ULDC.64 UR4, c[0x0][0x220] ;  /* 0x0000880000047ab9 */ /* 0x000fe20000000a00 */
[C---:B------:R-:W-:Y:S01]  /*1e560*/  IMAD R7, R5.reuse, UR6, RZ ;  /* 0x0000000605077c24 */ /* 0x040fe2000f8e02ff */
[C---:B------:R-:W-:Y:S01]  /*1e570*/  ISETP.LT.AND P4, PT, R5.reuse, UR7, !P0 ;  /* 0x0000000705007c0c */ /* 0x040fe2000c781270 */
[----:B-1----:R-:W-:Y:S01]  /*1e580*/  VIADD R134, R5, 0x5 ;  /* 0x0000000505867836 */ /* 0x002fe20000000000 */
[C---:B------:R-:W-:Y:S01]  /*1e590*/  LEA R2, P6, R3.reuse, UR4, 0x1 ;  /* 0x0000000403027c11 */ /* 0x040fe2000f8c08ff */
[----:B------:R-:W-:Y:S01]  /*1e5a0*/  ULDC UR4, c[0x0][0x248] ;  /* 0x0000920000047ab9 */ /* 0x000fe20000000800 */
[----:B------:R-:W-:Y:S01]  /*1e5b0*/  PRMT R135, R8, 0x7632, R135 ;  /* 0x0000763208877816 */ /* 0x000fe20000000087 */
[----:B------:R1:W-:Y:S01]  /*1e5c0*/  STSM.16.M88.4 [R4], R148 ;  /* 0x0000009404007844 */ /* 0x0003e20000000200 */
[----:B------:R-:W-:Y:S01]  /*1e5d0*/  LEA.HI.X.SX32 R3, R3, UR5, 0x1, P6 ;  /* 0x0000000503037c11 */ /* 0x000fe2000b0f0eff */
[C---:B------:R-:W-:Y:S01]  /*1e5e0*/  VIADD R133, R7.reuse, UR4 ;  /* 0x0000000407857c36 */ /* 0x040fe20008000000 */
[----:B------:R-:W-:Y:S01]  /*1e5f0*/  BAR.SYNC.DEFER_BLOCKING 0x0 ;  /* 0x0000000000007b1d */ /* 0x000fe20000010000 */
[----:B------:R-:W-:-:S04]  /*1e600*/  LEA R6, P6, R7, R2, 0x1 ;  /* 0x0000000207067211 */ /* 0x000fc800078c08ff */
[-C--:B------:R-:W-:Y:S01]  /*1e610*/  LEA.HI.X.SX32 R7, R7, R3.reuse, 0x1, P6 ;  /* 0x0000000307077211 */ /* 0x080fe200030f0eff */
[----:B------:R-:W-:Y:S01]  /*1e620*/  ULDC UR4, c[0x0][0x248] ;  /* 0x0000920000047ab9 */ /* 0x000fe20000000800 */
[CC--:B------:R-:W-:Y:S01]  /*1e630*/  LEA R132, P6, R133.reuse, R2.reuse, 0x1 ;  /* 0x0000000285847211 */ /* 0x0c0fe200078c08ff */
[C---:B0-----:R-:W-:Y:S01]  /*1e640*/  VIADD R136, R133.reuse, UR4 ;  /* 0x0000000485887c36 */ /* 0x041fe20008000000 */
[----:B------:R-:W-:Y:S01]  /*1e650*/  ULDC UR5, c[0x0][0x22c] ;  /* 0x00008b0000057ab9 */ /* 0x000fe20000000800 */
[----:B------:R-:W-:Y:S01]  /*1e660*/  ULDC UR4, c[0x0][0x248] ;  /* 0x0000920000047ab9 */ /* 0x000fe20000000800 */
[-C--:B------:R-:W-:Y:S01]  /*1e670*/  LEA.HI.X.SX32 R133, R133, R3.reuse, 0x1, P6 ;  /* 0x0000000385857211 */ /* 0x080fe200030f0eff */
[C---:B-1----:R-:W-:Y:S01]  /*1e680*/  VIADD R4, R5.reuse, 0x6 ;  /* 0x0000000605047836 */ /* 0x042fe20000000000 */
[----:B------:R-:W-:Y:S01]  /*1e690*/  ULDC UR6, c[0x0][0x248] ;  /* 0x0000920000067ab9 */ /* 0x000fe20000000800 */
[----:B------:R-:W-:Y:S01]  /*1e6a0*/  ULDC UR7, c[0x0][0x22c] ;  /* 0x00008b0000077ab9 */ /* 0x000fe20000000800 */
[----:B------:R-:W-:Y:S01]  /*1e6b0*/  @P4 STG.E.U16 desc[UR14][R6.64], R8 ;  /* 0x0000000806004986 */ /* 0x000fe2000c10150e */
[----:B------:R-:W-:Y:S01]  /*1e6c0*/  ISETP.LT.AND P4, PT, R134, UR5, !P0 ;  /* 0x0000000586007c0c */ /* 0x000fe2000c781270 */
[----:B------:R-:W-:Y:S01]  /*1e6d0*/  ULDC UR5, c[0x0][0x22c] ;  /* 0x00008b0000057ab9 */ /* 0x000fe20000000800 */
[----:B------:R-:W-:Y:S01]  /*1e6e0*/  LEA R134, P6, R136, R2, 0x1 ;  /* 0x0000000288867211 */ /* 0x000fe200078c08ff */
[----:B------:R0:W-:Y:S01]  /*1e6f0*/  @P5 STG.E.U16 desc[UR14][R132.64], R135 ;  /* 0x0000008784005986 */ /* 0x0001e2000c10150e */
[----:B------:R-:W-:Y:S01]  /*1e700*/  ISETP.LT.AND P5, PT, R4, UR5, !P0 ;  /* 0x0000000504007c0c */ /* 0x000fe2000c7a1270 */
[----:B------:R-:W-:Y:S01]  /*1e710*/  VIADD R4, R5, 0x7 ;  /* 0x0000000705047836 */ /* 0x000fe20000000000 */
[----:B------:R-:W-:Y:S01]  /*1e720*/  ULDC UR5, c[0x0][0x22c] ;  /* 0x00008b0000057ab9 */ /* 0x000fe20000000800 */
[C---:B0-----:R-:W-:Y:S01]  /*1e730*/  LEA.HI.X.SX32 R135, R136.reuse, R3, 0x1, P6 ;  /* 0x0000000388877211 */ /* 0x041fe200030f0eff */
[----:B------:R-:W-:Y:S01]  /*1e740*/  VIADD R136, R136, UR4 ;  /* 0x0000000488887c36 */ /* 0x000fe20008000000 */
[----:B------:R-:W-:-:S03]  /*1e750*/  ULDC UR4, c[0x0][0x248] ;  /* 0x0000920000047ab9 */ /* 0x000fc60000000800 */
[----:B------:R0:W-:Y:S01]  /*1e760*/  @P2 STG.E.U16 desc[UR14][R134.64], R9 ;  /* 0x0000000986002986 */ /* 0x0001e2000c10150e */
[CC--:B------:R-:W-:Y:S01]  /*1e770*/  LEA R6, P2, R136.reuse, R2.reuse, 0x1 ;  /* 0x0000000288067211 */ /* 0x0c0fe200078408ff */
[C---:B------:R-:W-:Y:S01]  /*1e780*/  VIADD R8, R136.reuse, UR4 ;  /* 0x0000000488087c36 */ /* 0x040fe20008000000 */
[----:B------:R-:W-:Y:S01]  /*1e790*/  PRMT R133, R9, 0x7632, R133 ;  /* 0x0000763209857816 */ /* 0x000fe20000000085 */
[----:B------:R-:W-:Y:S01]  /*1e7a0*/  ULDC UR4, c[0x0][0x22c] ;  /* 0x00008b0000047ab9 */ /* 0x000fe20000000800 */
[----:B------:R-:W-:Y:S02]  /*1e7b0*/  LEA.HI.X.SX32 R7, R136, R3, 0x1, P2 ;  /* 0x0000000388077211 */ /* 0x000fe400010f0eff */
[----:B------:R-:W-:Y:S01]  /*1e7c0*/  ISETP.LT.AND P2, PT, R4, UR5, !P0 ;  /* 0x0000000504007c0c */ /* 0x000fe2000c741270 */
[----:B------:R-:W-:Y:S01]  /*1e7d0*/  VIADD R4, R5, 0x8 ;  /* 0x0000000805047836 */ /* 0x000fe20000000000 */
[----:B------:R-:W-:Y:S01]  /*1e7e0*/  LEA R132, P6, R8, R2, 0x1 ;  /* 0x0000000208847211 */ /* 0x000fe200078c08ff */
[----:B------:R1:W-:Y:S01]  /*1e7f0*/  @P1 STG.E.U16 desc[UR14][R6.64], R133 ;  /* 0x0000008506001986 */ /* 0x0003e2000c10150e */
[----:B------:R-:W-:-:S02]  /*1e800*/  ULDC UR5, c[0x0][0x22c] ;  /* 0x00008b0000057ab9 */ /* 0x000fc40000000800 */
[----:B------:R-:W-:Y:S01]  /*1e810*/  ISETP.LT.AND P1, PT, R4, UR4, !P0 ;  /* 0x0000000404007c0c */ /* 0x000fe2000c721270 */
[----:B------:R-:W-:Y:S02]  /*1e820*/  ULDC UR4, c[0x0][0x248] ;  /* 0x0000920000047ab9 */ /* 0x000fe40000000800 */
[C---:B0-----:R-:W-:Y:S01]  /*1e830*/  VIADD R134, R8.reuse, UR4 ;  /* 0x0000000408867c36 */ /* 0x041fe20008000000 */
[----:B------:R-:W-:Y:S01]  /*1e840*/  ULDC UR4, c[0x0][0x22c] ;  /* 0x00008b0000047ab9 */ /* 0x000fe20000000800 */
[----:B------:R-:W-:Y:S01]  /*1e850*/  VIADD R4, R5, 0x9 ;  /* 0x0000000905047836 */ /* 0x000fe20000000000 */
[----:B-1----:R-:W-:Y:S02]  /*1e860*/  LEA.HI.X.SX32 R133, R8, R3, 0x1, P6 ;  /* 0x0000000308857211 */ /* 0x002fe400030f0eff */
[----:B------:R-:W-:-:S03]  /*1e870*/  LEA R8, P6, R134, R2, 0x1 ;  /* 0x0000000286087211 */ /* 0x000fc600078c08ff */
[----:B------:R0:W-:Y:S01]  /*1e880*/  @P3 STG.E.U16 desc[UR14][R132.64], R10 ;  /* 0x0000000a84003986 */ /* 0x0001e2000c10150e */
[----:B------:R-:W-:Y:S01]  /*1e890*/  ISETP.LT.AND P3, PT, R4, UR4, !P0 ;  /* 0x0000000404007c0c */ /* 0x000fe2000c761270 */
[----:B------:R-:W-:Y:S01]  /*1e8a0*/  ULDC UR4, c[0x0][0x248] ;  /* 0x0000920000047ab9 */ /* 0x000fe20000000800 */
[----:B------:R-:W-:Y:S02]  /*1e8b0*/  PRMT R7, R10, 0x7632, R7 ;  /* 0x000076320a077816 */ /* 0x000fe40000000007 */
[CC--:B------:R-:W-:Y:S01]  /*1e8c0*/  LEA.HI.X.SX32 R9, R134.reuse, R3.reuse, 0x1, P6 ;  /* 0x0000000386097211 */ /* 0x0c0fe200030f0eff */
[----:B------:R-:W-:Y:S01]  /*1e8d0*/  VIADD R134, R134, UR4 ;  /* 0x0000000486867c36 */ /* 0x000fe20008000000 */
[----:B------:R-:W-:Y:S01]  /*1e8e0*/  ULDC UR4, c[0x0][0x248] ;  /* 0x0000920000047ab9 */ /* 0x000fe20000000800 */
[C---:B------:R-:W-:Y:S02]  /*1e8f0*/  VIADD R4, R5.reuse, 0xa ;  /* 0x0000000a05047836 */ /* 0x040fe40000000000 */
[----:B------:R1:W-:Y:S01]  /*1e900*/  @P4 STG.E.U16 desc[UR14][R8.64], R7 ;  /* 0x0000000708004986 */ /* 0x0003e2000c10150e */
[CC--:B------:R-:W-:Y:S01]  /*1e910*/  LEA R6, P4, R134.reuse, R2.reuse, 0x1 ;  /* 0x0000000286067211 */ /* 0x0c0fe200078808ff */
[----:B0-----:R-:W-:Y:S01]  /*1e920*/  VIADD R10, R134, UR4 ;  /* 0x00000004860a7c36 */ /* 0x001fe20008000000 */
[----:B------:R-:W-:Y:S01]  /*1e930*/  ISETP.LT.AND P6, PT, R4, UR5, !P0 ;  /* 0x0000000504007c0c */ /* 0x000fe2000c7c1270 */
[----:B------:R-:W-:Y:S01]  /*1e940*/  ULDC UR5, c[0x0][0x248] ;  /* 0x0000920000057ab9 */ /* 0x000fe20000000800 */
[----:B------:R-:W-:Y:S01]  /*1e950*/  VIADD R4, R5, 0xb ;  /* 0x0000000b05047836 */ /* 0x000fe20000000000 */
[----:B------:R-:W-:Y:S01]  /*1e960*/  ULDC UR4, c[0x0][0x22c] ;  /* 0x00008b0000047ab9 */ /* 0x000fe20000000800 */
[-C--:B-1----:R-:W-:Y:S01]  /*1e970*/  LEA.HI.X.SX32 R7, R134, R3.reuse, 0x1, P4 ;  /* 0x0000000386077211 */ /* 0x082fe200020f0eff */
[C---:B------:R-:W-:Y:S01]  /*1e980*/  VIADD R134, R10.reuse, UR5 ;  /* 0x000000050a867c36 */ /* 0x040fe20008000000 */
[C---:B------:R-:W-:Y:S01]  /*1e990*/  LEA R132, P4, R10.reuse, R2, 0x1 ;  /* 0x000000020a847211 */ /* 0x040fe200078808ff */
[----:B------:R-:W-:Y:S01]  /*1e9a0*/  ULDC UR5, c[0x0][0x22c] ;  /* 0x00008b0000057ab9 */ /* 0x000fe20000000800 */
[----:B------:R-:W-:Y:S01]  /*1e9b0*/  PRMT R9, R11, 0x7632, R9 ;  /* 0x000076320b097816 */ /* 0x000fe20000000009 */
[----:B------:R-:W-:Y:S01]  /*1e9c0*/  @P5 STG.E.U16 desc[UR14][R6.64], R11 ;  /* 0x0000000b06005986 */ /* 0x000fe2000c10150e */
[----:B------:R-:W-:-:S02]  /*1e9d0*/  LEA.HI.X.SX32 R133, R10, R3, 0x1, P4 ;  /* 0x000000030a857211 */ /* 0x000fc400020f0eff */
[----:B------:R-:W-:Y:S01]  /*1e9e0*/  ISETP.LT.AND P5, PT, R4, UR4, !P0 ;  /* 0x0000000404007c0c */ /* 0x000fe2000c7a1270 */
[C---:B------:R-:W-:Y:S01]  /*1e9f0*/  VIADD R4, R5.reuse, 0xc ;  /* 0x0000000c05047836 */ /* 0x040fe20000000000 */
[C---:B------:R-:W-:Y:S01]  /*1ea00*/  LEA R8, P4, R134.reuse, R2, 0x1 ;  /* 0x0000000286087211 */ /* 0x040fe200078808ff */
[----:B------:R0:W-:Y:S01]  /*1ea10*/  @P2 STG.E.U16 desc[UR14][R132.64], R9 ;  /* 0x0000000984002986 */ /* 0x0001e2000c10150e */
[----:B------:R-:W-:Y:S02]  /*1ea20*/  ULDC UR4, c[0x0][0x22c] ;  /* 0x00008b0000047ab9 */ /* 0x000fe40000000800 */
[----:B0-----:R-:W-:Y:S02]  /*1ea30*/  LEA.HI.X.SX32 R9, R134, R3, 0x1, P4 ;  /* 0x0000000386097211 */ /* 0x001fe400020f0eff */
[----:B------:R-:W-:Y:S01]  /*1ea40*/  ISETP.LT.AND P4, PT, R4, UR4, !P0 ;  /* 0x0000000404007c0c */ /* 0x000fe2000c781270 */
[----:B------:R-:W-:Y:S02]  /*1ea50*/  ULDC UR4, c[0x0][0x248] ;  /* 0x0000920000047ab9 */ /* 0x000fe40000000800 */
[----:B------:R-:W-:Y:S01]  /*1ea60*/  VIADD R134, R134, UR4 ;  /* 0x0000000486867c36 */ /* 0x000fe20008000000 */
[----:B------:R0:W-:Y:S01]  /*1ea70*/  @P1 STG.E.U16 desc[UR14][R8.64], R12 ;  /* 0x0000000c08001986 */ /* 0x0001e2000c10150e */
[----:B------:R-:W-:Y:S01]  /*1ea80*/  VIADD R4, R5, 0xd ;  /* 0x0000000d05047836 */ /* 0x000fe20000000000 */
[----:B------:R-:W-:-:S02]  /*1ea90*/  ULDC UR4, c[0x0][0x22c] ;  /* 0x00008b0000047ab9 */ /* 0x000fc40000000800 */
[----:B------:R-:W-:Y:S02]  /*1eaa0*/  LEA R6, P1, R134, R2, 0x1 ;  /* 0x0000000286067211 */ /* 0x000fe400078208ff */
[----:B------:R-:W-:Y:S01]  /*1eab0*/  ISETP.LT.AND P2, PT, R4, UR4, !P0 ;  /* 0x0000000404007c0c */ /* 0x000fe2000c741270 */
[----:B------:R-:W-:Y:S01]  /*1eac0*/  ULDC UR4, c[0x0][0x248] ;  /* 0x0000920000047ab9 */ /* 0x000fe20000000800 */
[C---:B------:R-:W-:Y:S01]  /*1ead0*/  LEA.HI.X.SX32 R7, R134.reuse, R3, 0x1, P1 ;  /* 0x0000000386077211 */ /* 0x040fe200008f0eff */
[----:B------:R-:W-:Y:S01]  /*1eae0*/  VIADD R134, R134, UR4 ;  /* 0x0000000486867c36 */ /* 0x000fe20008000000 */
[----:B------:R-:W-:Y:S01]  /*1eaf0*/  ULDC UR4, c[0x0][0x248] ;  /* 0x0000920000047ab9 */ /* 0x000fe20000000800 */
[----:B0-----:R-:W-:Y:S02]  /*1eb00*/  PRMT R9, R12, 0x7632, R9 ;  /* 0x000076320c097816 */ /* 0x001fe40000000009 */
[----:B------:R-:W-:Y:S01]  /*1eb10*/  VIADD R11, R134, UR4 ;  /* 0x00000004860b7c36 */ /* 0x000fe20008000000 */
[----:B------:R-:W-:-:S02]  /*1eb20*/  ULDC UR4, c[0x0][0x248] ;  /* 0x0000920000047ab9 */ /* 0x000fc40000000800 */
[----:B------:R0:W-:Y:S01]  /*1eb30*/  @P3 STG.E.U16 desc[UR14][R6.64], R9 ;  /* 0x0000000906003986 */ /* 0x0001e2000c10150e */
[----:B------:R-:W-:Y:S01]  /*1eb40*/  LEA R8, P3, R134, R2, 0x1 ;  /* 0x0000000286087211 */ /* 0x000fe200078608ff */
[----:B------:R-:W-:Y:S02]  /*1eb50*/  VIADD R4, R5, 0xe ;  /* 0x0000000e05047836 */ /* 0x000fe40000000000 */
[----:B------:R-:W-:Y:S01]  /*1eb60*/  VIADD R12, R11, UR4 ;  /* 0x000000040b0c7c36 */ /* 0x000fe20008000000 */
[----:B------:R-:W-:Y:S02]  /*1eb70*/  ULDC UR4, c[0x0][0x248] ;  /* 0x0000920000047ab9 */ /* 0x000fe40000000800 */
[----:B------:R-:W-:Y:S01]  /*1eb80*/  ISETP.LT.AND P1, PT, R4, UR5, !P0 ;  /* 0x0000000504007c0c */ /* 0x000fe2000c721270 */
[----:B------:R-:W-:Y:S01]  /*1eb90*/  VIADD R4, R5, 0xf ;  /* 0x0000000f05047836 */ /* 0x000fe20000000000 */
[----:B------:R-:W-:Y:S01]  /*1eba0*/  ULDC UR5, c[0x0][0x22c] ;  /* 0x00008b0000057ab9 */ /* 0x000fe20000000800 */
[----:B0-----:R-:W-:-:S02]  /*1ebb0*/  LEA.HI.X.SX32 R9, R134, R3, 0x1, P3 ;  /* 0x0000000386097211 */ /* 0x001fc400018f0eff */
[-C--:B------:R-:W-:Y:S02]  /*1ebc0*/  LEA R10, P3, R11, R2.reuse, 0x1 ;  /* 0x000000020b0a7211 */ /* 0x080fe400078608ff */
[----:B------:R-:W-:Y:S01]  /*1ebd0*/  PRMT R7, R13, 0x7632, R7 ;  /* 0x000076320d077816 */ /* 0x000fe20000000007 */
[----:B------:R-:W-:Y:S01]  /*1ebe0*/  @P6 STG.E.U16 desc[UR14][R8.64], R13 ;  /* 0x0000000d08006986 */ /* 0x000fe2000c10150e */
[-C--:B------:R-:W-:Y:S02]  /*1ebf0*/  LEA.HI.X.SX32 R11, R11, R3.reuse, 0x1, P3 ;  /* 0x000000030b0b7211 */ /* 0x080fe400018f0eff */
[----:B------:R-:W-:Y:S02]  /*1ec00*/  LEA R6, P6, R12, R2, 0x1 ;  /* 0x000000020c067211 */ /* 0x000fe400078c08ff */
[----:B------:R-:W-:Y:S01]  /*1ec10*/  ISETP.LT.AND P3, PT, R4, UR5, !P0 ;  /* 0x0000000504007c0c */ /* 0x000fe2000c761270 */
[----:B------:R0:W-:Y:S01]  /*1ec20*/  @P5 STG.E.U16 desc[UR14][R10.64], R7 ;  /* 0x000000070a005986 */ /* 0x0001e2000c10150e */
[----:B------:R-:W-:Y:S01]  /*1ec30*/  VIADD R4, R5, 0x10 ;  /* 0x0000001005047836 */ /* 0x000fe20000000000 */
[----:B------:R-:W-:Y:S01]  /*1ec40*/  ULDC UR5, c[0x0][0x22c] ;  /* 0x00008b0000057ab9 */ /* 0x000fe20000000800 */
[C---:B0-----:R-:W-:Y:S01]  /*1ec50*/  LEA.HI.X.SX32 R7, R12.reuse, R3, 0x1, P6 ;  /* 0x000000030c077211 */ /* 0x041fe200030f0eff */
[----:B------:R-:W-:-:S02]  /*1ec60*/  VIADD R12, R12, UR4 ;  /* 0x000000040c0c7c36 */ /* 0x000fc40008000000 */
[----:B------:R-:W-:Y:S01]  /*1ec70*/  ISETP.LT.AND P6, PT, R4, UR5, !P0 ;  /* 0x0000000504007c0c */ /* 0x000fe2000c7c1270 */
[C---:B------:R-:W-:Y:S01]  /*1ec80*/  VIADD R4, R5.reuse, 0x11 ;  /* 0x0000001105047836 */ /* 0x040fe20000000000 */
[----:B------:R-:W-:Y:S01]  /*1ec90*/  ULDC UR4, c[0x0][0x248] ;  /* 0x0000920000047ab9 */ /* 0x000fe20000000800 */
[----:B------:R0:W-:Y:S01]  /*1eca0*/  @P4 STG.E.U16 desc[UR14][R6.64], R14 ;  /* 0x0000000e06004986 */ /* 0x0001e2000c10150e */
[CC--:B------:R-:W-:Y:S01]  /*1ecb0*/  LEA R8, P4, R12.reuse, R2.reuse, 0x1 ;  /* 0x000000020c087211 */ /* 0x0c0fe200078808ff */
[----:B------:R-:W-:Y:S01]  /*1ecc0*/  ULDC UR5, c[0x0][0x22c] ;  /* 0x00008b0000057ab9 */ /* 0x000fe20000000800 */
[----:B------:R-:W-:Y:S01]  /*1ecd0*/  VIADD R13, R12, UR4 ;  /* 0x000000040c0d7c36 */ /* 0x000fe20008000000 */
[----:B------:R-:W-:Y:S01]  /*1ece0*/  ISETP.LT.AND P5, PT, R4, UR5, !P0 ;  /* 0x0000000504007c0c */ /* 0x000fe2000c7a1270 */
[----:B------:R-:W-:Y:S01]  /*1ecf0*/  VIADD R4, R5, 0x12 ;  /* 0x0000001205047836 */ /* 0x000fe20000000000 */
[----:B------:R-:W-:Y:S01]  /*1ed00*/  LEA.HI.X.SX32 R9, R12, R3, 0x1, P4 ;  /* 0x000000030c097211 */ /* 0x000fe200020f0eff */
[----:B------:R-:W-:Y:S01]  /*1ed10*/  ULDC UR4, c[0x0][0x22c] ;  /* 0x00008b0000047ab9 */ /* 0x000fe20000000800 */
[----:B------:R-:W-:Y:S01]  /*1ed20*/  LEA R10, P4, R13, R2, 0x1 ;  /* 0x000000020d0a7211 */ /* 0x000fe200078808ff */
[----:B------:R-:W-:Y:S01]  /*1ed30*/  ULDC UR5, c[0x0][0x22c] ;  /* 0x00008b0000057ab9 */ /* 0x000fe20000000800 */
[----:B0-----:R-:W-:-:S02]  /*1ed40*/  PRMT R7, R14, 0x7632, R7 ;  /* 0x000076320e077816 */ /* 0x001fc40000000007 */
[----:B------:R-:W-:-:S03]  /*1ed50*/  LEA.HI.X.SX32 R11, R13, R3, 0x1, P4 ;  /* 0x000000030d0b7211 */ /* 0x000fc600020f0eff */
[----:B------:R0:W-:Y:S01]  /*1ed60*/  @P2 STG.E.U16 desc[UR14][R8.64], R7 ;  /* 0x0000000708002986 */ /* 0x0001e2000c10150e */
[----:B------:R-:W-:Y:S01]  /*1ed70*/  ISETP.LT.AND P2, PT, R4, UR4, !P0 ;  /* 0x0000000404007c0c */ /* 0x000fe2000c741270 */
[----:B------:R-:W-:Y:S02]  /*1ed80*/  ULDC UR4, c[0x0][0x248] ;  /* 0x0000920000047ab9 */ /* 0x000fe40000000800 */
[----:B------:R-:W-:Y:S01]  /*1ed90*/  VIADD R13, R13, UR4 ;  /* 0x000000040d0d7c36 */ /* 0x000fe20008000000 */
[----:B------:R-:W-:Y:S01]  /*1eda0*/  ULDC UR4, c[0x0][0x22c] ;  /* 0x00008b0000047ab9 */ /* 0x000fe20000000800 */
[----:B------:R-:W-:Y:S01]  /*1edb0*/  VIADD R4, R5, 0x13 ;  /* 0x0000001305047836 */ /* 0x000fe20000000000 */
[----:B------:R1:W-:Y:S02]  /*1edc0*/  @P1 STG.E.U16 desc[UR14][R10.64], R15 ;  /* 0x0000000f0a001986 */ /* 0x0003e4000c10150e */
[----:B------:R-:W-:Y:S02]  /*1edd0*/  LEA R6, P4, R13, R2, 0x1 ;  /* 0x000000020d067211 */ /* 0x000fe400078808ff */
[----:B------:R-:W-:Y:S01]  /*1ede0*/  ISETP.LT.AND P1, PT, R4, UR4, !P0 ;  /* 0x0000000404007c0c */ /* 0x000fe2000c721270 */
[----:B------:R-:W-:Y:S01]  /*1edf0*/  ULDC UR4, c[0x0][0x248] ;  /* 0x0000920000047ab9 */ /* 0x000fe20000000800 */
[----:B0-----:R-:W-:-:S02]  /*1ee00*/  PRMT R9, R15, 0x7632, R9 ;  /* 0x000076320f097816 */ /* 0x001fc40000000009 */
[C---:B------:R-:W-:Y:S01]  /*1ee10*/  LEA.HI.X.SX32 R7, R13.reuse, R3, 0x1, P4 ;  /* 0x000000030d077211 */ /* 0x040fe200020f0eff */
[----:B------:R-:W-:Y:S01]  /*1ee20*/  VIADD R13, R13, UR4 ;  /* 0x000000040d0d7c36 */ /* 0x000fe20008000000 */
[----:B------:R-:W-:-:S03]  /*1ee30*/  ULDC UR4, c[0x0][0x248] ;  /* 0x0000920000047ab9 */ /* 0x000fc60000000800 */
[----:B------:R0:W-:Y:S01]  /*1ee40*/  @P3 STG.E.U16 desc[UR14][R6.64], R9 ;  /* 0x0000000906003986 */ /* 0x0001e2000c10150e */
[CC--:B------:R-:W-:Y:S01]  /*1ee50*/  LEA R8, P3, R13.reuse, R2.reuse, 0x1 ;  /* 0x000000020d087211 */ /* 0x0c0fe200078608ff */
[----:B-1----:R-:W-:Y:S01]  /*1ee60*/  VIADD R11, R13, UR4 ;  /* 0x000000040d0b7c36 */ /* 0x002fe20008000000 */
[----:B------:R-:W-:Y:S01]  /*1ee70*/  ULDC UR4, c[0x0][0x248] ;  /* 0x0000920000047ab9 */ /* 0x000fe20000000800 */
[----:B------:R-:W-:Y:S02]  /*1ee80*/  VIADD R4, R5, 0x14 ;  /* 0x0000001405047836 */ /* 0x000fe40000000000 */
[----:B------:R-:W-:Y:S01]  /*1ee90*/  VIADD R12, R11, UR4 ;  /* 0x000000040b0c7c36 */ /* 0x000fe20008000000 */
[----:B------:R-:W-:Y:S01]  /*1eea0*/  ULDC UR4, c[0x0][0x248] ;  /* 0x0000920000047ab9 */ /* 0x000fe20000000800 */
[----:B0-----:R-:W-:Y:S02]  /*1eeb0*/  LEA.HI.X.SX32 R9, R13, R3, 0x1, P3 ;  /* 0x000000030d097211 */ /* 0x001fe400018f0eff */
[----:B------:R-:W-:-:S02]  /*1eec0*/  LEA R10, P3, R11, R2, 0x1 ;  /* 0x000000020b0a7211 */ /* 0x000fc400078608ff */
[----:B------:R-:W-:Y:S01]  /*1eed0*/  ISETP.LT.AND P4, PT, R4, UR5, !P0 ;  /* 0x0000000504007c0c */ /* 0x000fe2000c781270 */
[----:B------:R-:W-:Y:S01]  /*1eee0*/  VIADD R4, R5, 0x15 ;  /* 0x0000001505047836 */ /* 0x000fe20000000000 */
[----:B--2---:R-:W-:Y:S01]  /*1eef0*/  PRMT R7, R16, 0x7632, R7 ;  /* 0x0000763210077816 */ /* 0x004fe20000000007 */
[----:B------:R-:W-:Y:S01]  /*1ef00*/  @P6 STG.E.U16 desc[UR14][R8.64], R16 ;  /* 0x0000001008006986 */ /* 0x000fe2000c10150e */
[----:B------:R-:W-:Y:S01]  /*1ef10*/  LEA.HI.X.SX32 R11, R11, R3, 0x1, P3 ;  /* 0x000000030b0b7211 */ /* 0x000fe200018f0eff */
[----:B------:R-:W-:Y:S01]  /*1ef20*/  ULDC UR5, c[0x0][0x22c] ;  /* 0x00008b0000057ab9 */ /* 0x000fe20000000800 */
[----:B------:R-:W-:Y:S02]  /*1ef30*/  LEA R6, P6, R12, R2, 0x1 ;  /* 0x000000020c067211 */ /* 0x000fe400078c08ff */
[----:B------:R-:W-:Y:S01]  /*1ef40*/  ISETP.LT.AND P3, PT, R4, UR5, !P0 ;  /* 0x0000000504007c0c */ /* 0x000fe2000c761270 */
[----:B------:R0:W-:Y:S01]  /*1ef50*/  @P5 STG.E.U16 desc[UR14][R10.64], R7 ;  /* 0x000000070a005986 */ /* 0x0001e2000c10150e */
[----:B------:R-:W-:Y:S01]  /*1ef60*/  VIADD R4, R5, 0x16 ;  /* 0x0000001605047836 */ /* 0x000fe20000000000 */
[----:B------:R-:W-:-:S04]  /*1ef70*/  ULDC UR5, c[0x0][0x22c] ;  /* 0x00008b0000057ab9 */ /* 0x000fc80000000800 */
[----:B------:R-:W-:Y:S02]  /*1ef80*/  ISETP.LT.AND P5, PT, R4, UR5, !P0 ;  /* 0x0000000504007c0c */ /* 0x000fe4000c7a1270 */
[C---:B0-----:R-:W-:Y:S01]  /*1ef90*/  LEA.HI.X.SX32 R7, R12.reuse, R3, 0x1, P6 ;  /* 0x000000030c077211 */ /* 0x041fe200030f0eff */
[----:B------:R-:W-:Y:S01]  /*1efa0*/  VIADD R12, R12, UR4 ;  /* 0x000000040c0c7c36 */ /* 0x000fe20008000000 */
[----:B------:R-:W-:Y:S01]  /*1efb0*/  ULDC UR4, c[0x0][0x248] ;  /* 0x0000920000047ab9 */ /* 0x000fe20000000800 */
[----:B------:R-:W-:Y:S01]  /*1efc0*/  VIADD R4, R5, 0x17 ;  /* 0x0000001705047836 */ /* 0x000fe20000000000 */
[----:B------:R-:W-:Y:S01]  /*1efd0*/  ULDC UR5, c[0x0][0x22c] ;  /* 0x00008b0000057ab9 */ /* 0x000fe20000000800 */
[----:B------:R0:W-:Y:S01]  /*1efe0*/  @P2 STG.E.U16 desc[UR14][R6.64], R17 ;  /* 0x0000001106002986 */ /* 0x0001e2000c10150e */
[C---:B------:R-:W-:Y:S01]  /*1eff0*/  LEA R8, P2, R12.reuse, R2, 0x1 ;  /* 0x000000020c087211 */ /* 0x040fe200078408ff */
[----:B------:R-:W-:Y:S01]  /*1f000*/  VIADD R13, R12, UR4 ;  /* 0x000000040c0d7c36 */ /* 0x000fe20008000000 */
[----:B------:R-:W-:-:S02]  /*1f010*/  ULDC UR4, c[0x0][0x22c] ;  /* 0x00008b0000047ab9 */ /* 0x000fc40000000800 */
[----:B------:R-:W-:Y:S02]  /*1f020*/  LEA.HI.X.SX32 R9, R12, R3, 0x1, P2 ;  /* 0x000000030c097211 */ /* 0x000fe400010f0eff */
[----:B------:R-:W-:Y:S01]  /*1f030*/  ISETP.LT.AND P2, PT, R4, UR5, !P0 ;  /* 0x0000000504007c0c */ /* 0x000fe2000c741270 */
[----:B------:R-:W-:Y:S01]  /*1f040*/  VIADD R4, R5, 0x18 ;  /* 0x0000001805047836 */ /* 0x000fe20000000000 */
[----:B0-----:R-:W-:Y:S01]  /*1f050*/  PRMT R7, R17, 0x7632, R7 ;  /* 0x0000763211077816 */ /* 0x001fe20000000007 */
[----:B------:R-:W-:Y:S01]  /*1f060*/  ULDC UR5, c[0x0][0x22c] ;  /* 0x00008b0000057ab9 */ /* 0x000fe20000000800 */
[----:B------:R-:W-:-:S03]  /*1f070*/  LEA R10, P6, R13, R2, 0x1 ;  /* 0x000000020d0a7211 */ /* 0x000fc600078c08ff */
[----:B------:R0:W-:Y:S01]  /*1f080*/  @P1 STG.E.U16 desc[UR14][R8.64], R7 ;  /* 0x0000000708001986 */ /* 0x0001e2000c10150e */
[----:B------:R-:W-:Y:S01]  /*1f090*/  ISETP.LT.AND P1, PT, R4, UR4, !P0 ;  /* 0x0000000404007c0c */ /* 0x000fe2000c721270 */
[----:B------:R-:W-:Y:S01]  /*1f0a0*/  ULDC UR4, c[0x0][0x248] ;  /* 0x0000920000047ab9 */ /* 0x000fe20000000800 */
[C---:B------:R-:W-:Y:S01]  /*1f0b0*/  LEA.HI.X.SX32 R11, R13.reuse, R3, 0x1, P6 ;  /* 0x000000030d0b7211 */ /* 0x040fe200030f0eff */
[----:B------:R-:W-:Y:S01]  /*1f0c0*/  VIADD R13, R13, UR4 ;  /* 0x000000040d0d7c36 */ /* 0x000fe20008000000 */
[----:B------:R-:W-:Y:S01]  /*1f0d0*/  ULDC UR4, c[0x0][0x22c] ;  /* 0x00008b0000047ab9 */ /* 0x000fe20000000800 */
[----:B------:R-:W-:Y:S02]  /*1f0e0*/  VIADD R4, R5, 0x19 ;  /* 0x0000001905047836 */ /* 0x000fe40000000000 */
[----:B------:R1:W-:Y:S01]  /*1f0f0*/  @P4 STG.E.U16 desc[UR14][R10.64], R18 ;  /* 0x000000120a004986 */ /* 0x0003e2000c10150e */
[----:B------:R-:W-:Y:S02]  /*1f100*/  LEA R6, P6, R13, R2, 0x1 ;  /* 0x000000020d067211 */ /* 0x000fe400078c08ff */
[----:B------:R-:W-:Y:S01]  /*1f110*/  ISETP.LT.AND P4, PT, R4, UR4, !P0 ;  /* 0x0000000404007c0c */ /* 0x000fe2000c781270 */
[----:B------:R-:W-:Y:S01]  /*1f120*/  ULDC UR4, c[0x0][0x248] ;  /* 0x0000920000047ab9 */ /* 0x000fe20000000800 */
[----:B0-----:R-:W-:-:S02]  /*1f130*/  PRMT R9, R18, 0x7632, R9 ;  /* 0x0000763212097816 */ /* 0x001fc40000000009 */
[CC--:B------:R-:W-:Y:S01]  /*1f140*/  LEA.HI.X.SX32 R7, R13.reuse, R3.reuse, 0x1, P6 ;  /* 0x000000030d077211 */ /* 0x0c0fe200030f0eff */
[----:B------:R-:W-:Y:S01]  /*1f150*/  VIADD R13, R13, UR4 ;  /* 0x000000040d0d7c36 */ /* 0x000fe20008000000 */
[----:B------:R-:W-:Y:S01]  /*1f160*/  ULDC UR4, c[0x0][0x248] ;  /* 0x0000920000047ab9 */ /* 0x000fe20000000800 */
[----:B------:R-:W-:Y:S02]  /*1f170*/  VIADD R4, R5, 0x1a ;  /* 0x0000001a05047836 */ /* 0x000fe40000000000 */
[----:B------:R0:W-:Y:S01]  /*1f180*/  @P3 STG.E.U16 desc[UR14][R6.64], R9 ;  /* 0x0000000906003986 */ /* 0x0001e2000c10150e */
[C---:B------:R-:W-:Y:S01]  /*1f190*/  LEA R8, P3, R13.reuse, R2, 0x1 ;  /* 0x000000020d087211 */ /* 0x040fe200078608ff */
[----:B-1----:R-:W-:Y:S01]  /*1f1a0*/  VIADD R11, R13, UR4 ;  /* 0x000000040d0b7c36 */ /* 0x002fe20008000000 */
[----:B------:R-:W-:Y:S01]  /*1f1b0*/  ISETP.LT.AND P6, PT, R4, UR5, !P0 ;  /* 0x0000000504007c0c */ /* 0x000fe2000c7c1270 */
[----:B------:R-:W-:Y:S01]  /*1f1c0*/  ULDC UR5, c[0x0][0x248] ;  /* 0x0000920000057ab9 */ /* 0x000fe20000000800 */
[----:B------:R-:W-:Y:S01]  /*1f1d0*/  VIADD R4, R5, 0x1b ;  /* 0x0000001b05047836 */ /* 0x000fe20000000000 */
[----:B------:R-:W-:Y:S01]  /*1f1e0*/  ULDC UR4, c[0x0][0x22c] ;  /* 0x00008b0000047ab9 */ /* 0x000fe20000000800 */
[----:B------:R-:W-:Y:S01]  /*1f1f0*/  VIADD R12, R11, UR5 ;  /* 0x000000050b0c7c36 */ /* 0x000fe20008000000 */
[----:B------:R-:W-:Y:S01]  /*1f200*/  ULDC UR5, c[0x0][0x22c] ;  /* 0x00008b0000057ab9 */ /* 0x000fe20000000800 */
[----:B0-----:R-:W-:-:S02]  /*1f210*/  LEA.HI.X.SX32 R9, R13, R3, 0x1, P3 ;  /* 0x000000030d097211 */ /* 0x001fc400018f0eff */
[-C--:B------:R-:W-:Y:S02]  /*1f220*/  LEA R10, P3, R11, R2.reuse, 0x1 ;  /* 0x000000020b0a7211 */ /* 0x080fe400078608ff */
[----:B------:R-:W-:Y:S01]  /*1f230*/  PRMT R7, R19, 0x7632, R7 ;  /* 0x0000763213077816 */ /* 0x000fe20000000007 */
[----:B------:R-:W-:Y:S01]  /*1f240*/  @P5 STG.E.U16 desc[UR14][R8.64], R19 ;  /* 0x0000001308005986 */ /* 0x000fe2000c10150e */
[----:B------:R-:W-:Y:S02]  /*1f250*/  LEA.HI.X.SX32 R11, R11, R3, 0x1, P3 ;  /* 0x000000030b0b7211 */ /* 0x000fe400018f0eff */
[----:B------:R-:W-:Y:S01]  /*1f260*/  ISETP.LT.AND P5, PT, R4, UR4, !P0 ;  /* 0x0000000404007c0c */ /* 0x000fe2000c7a1270 */
[----:B------:R-:W-:Y:S01]  /*1f270*/  VIADD R4, R5, 0x1c ;  /* 0x0000001c05047836 */ /* 0x000fe20000000000 */
[----:B------:R-:W-:Y:S01]  /*1f280*/  LEA R6, P3, R12, R2, 0x1 ;  /* 0x000000020c067211 */ /* 0x000fe200078608ff */
[----:B------:R0:W-:Y:S01]  /*1f290*/  @P2 STG.E.U16 desc[UR14][R10.64], R7 ;  /* 0x000000070a002986 */ /* 0x0001e2000c10150e */
[----:B------:R-:W-:-:S03]  /*1f2a0*/  ULDC UR4, c[0x0][0x22c] ;  /* 0x00008b0000047ab9 */ /* 0x000fc60000000800 */
[----:B------:R-:W1:Y:S01]  /*1f2b0*/  LDS.128 R16, [R0] ;  /* 0x0000000000107984 */ /* 0x000e620000000c00 */
[----:B0-----:R-:W-:Y:S02]  /*1f2c0*/  LEA.HI.X.SX32 R7, R12, R3, 0x1, P3 ;  /* 0x000000030c077211 */ /* 0x001fe400018f0eff */
[----:B------:R-:W-:Y:S01]  /*1f2d0*/  ISETP.LT.AND P3, PT, R4, UR4, !P0 ;  /* 0x0000000404007c0c */ /* 0x000fe2000c761270 */
[----:B------:R-:W-:Y:S02]  /*1f2e0*/  ULDC UR4, c[0x0][0x248] ;  /* 0x0000920000047ab9 */ /* 0x000fe40000000800 */
[----:B------:R-:W-:Y:S01]  /*1f2f0*/  VIADD R12, R12, UR4 ;  /* 0x000000040c0c7c36 */ /* 0x000fe20008000000 */
[----:B---3--:R0:W-:Y:S01]  /*1f300*/  @P1 STG.E.U16 desc[UR14][R6.64], R20 ;  /* 0x0000001406001986 */ /* 0x0081e2000c10150e */
[----:B------:R-:W-:Y:S01]  /*1f310*/  VIADD R4, R5, 0x1d ;  /* 0x0000001d05047836 */ /* 0x000fe20000000000 */
[----:B------:R-:W-:Y:S02]  /*1f320*/  ULDC UR4, c[0x0][0x22c] ;  /* 0x00008b0000047ab9 */ /* 0x000fe40000000800 */
[----:B------:R-:W-:-:S02]  /*1f330*/  LEA R8, P1, R12, R2, 0x1 ;  /* 0x000000020c087211 */ /* 0x000fc400078208ff */
[----:B------:R-:W-:Y:S01]  /*1f340*/  ISETP.LT.AND P2, PT, R4, UR4, !P0 ;  /* 0x0000000404007c0c */ /* 0x000fe2000c741270 */
[----:B------:R-:W-:Y:S01]  /*1f350*/  ULDC UR4, c[0x0][0x248] ;  /* 0x0000920000047ab9 */ /* 0x000fe20000000800 */
[C---:B------:R-:W-:Y:S01]  /*1f360*/  LEA.HI.X.SX32 R9, R12.reuse, R3, 0x1, P1 ;  /* 0x000000030c097211 */ /* 0x040fe200008f0eff */
[----:B------:R-:W-:Y:S01]  /*1f370*/  VIADD R12, R12, UR4 ;  /* 0x000000040c0c7c36 */ /* 0x000fe20008000000 */
[----:B------:R-:W-:Y:S01]  /*1f380*/  ULDC UR4, c[0x0][0x248] ;  /* 0x0000920000047ab9 */ /* 0x000fe20000000800 */
[----:B0-----:R-:W-:Y:S02]  /*1f390*/  PRMT R7, R20, 0x7632, R7 ;  /* 0x0000763214077816 */ /* 0x001fe40000000007 */
[C---:B------:R-:W-:Y:S01]  /*1f3a0*/  VIADD R11, R12.reuse, UR4 ;  /* 0x000000040c0b7c36 */ /* 0x040fe20008000000 */
[----:B------:R-:W-:Y:S02]  /*1f3b0*/  ULDC UR4, c[0x0][0x248] ;  /* 0x0000920000047ab9 */ /* 0x000fe40000000800 */
[----:B------:R0:W-:Y:S01]  /*1f3c0*/  @P4 STG.E.U16 desc[UR14][R8.64], R7 ;  /* 0x0000000708004986 */ /* 0x0001e2000c10150e */
[----:B------:R-:W-:Y:S01]  /*1f3d0*/  LEA R6, P4, R12, R2, 0x1 ;  /* 0x000000020c067211 */ /* 0x000fe200078808ff */
[----:B------:R-:W-:-:S05]  /*1f3e0*/  VIADD R4, R5, 0x1e ;  /* 0x0000001e05047836 */ /* 0x000fca0000000000 */
[----:B------:R-:W-:Y:S01]  /*1f3f0*/  ISETP.LT.AND P1, PT, R4, UR5, !P0 ;  /* 0x0000000504007c0c */ /* 0x000fe2000c721270 */
[----:B------:R-:W-:Y:S01]  /*1f400*/  VIADD R4, R5, 0x1f ;  /* 0x0000001f05047836 */ /* 0x000fe20000000000 */
[----:B------:R-:W-:Y:S01]  /*1f410*/  ULDC UR5, c[0x0][0x22c] ;  /* 0x00008b0000057ab9 */ /* 0x000fe20000000800 */
[-C--:B0-----:R-:W-:Y:S01]  /*1f420*/  LEA.HI.X.SX32 R7, R12, R3.reuse, 0x1, P4 ;  /* 0x000000030c077211 */ /* 0x081fe200020f0eff */
[C---:B------:R-:W-:Y:S01]  /*1f430*/  VIADD R12, R11.reuse, UR4 ;  /* 0x000000040b0c7c36 */ /* 0x040fe20008000000 */
[-C--:B------:R-:W-:Y:S01]  /*1f440*/  LEA R10, P4, R11, R2.reuse, 0x1 ;  /* 0x000000020b0a7211 */ /* 0x080fe200078808ff */
[----:B------:R-:W-:Y:S01]  /*1f450*/  ULDC UR4, c[0x0][0x248] ;  /* 0x0000920000047ab9 */ /* 0x000fe20000000800 */
[----:B------:R-:W-:Y:S01]  /*1f460*/  PRMT R9, R21, 0x7632, R9 ;  /* 0x0000763215097816 */ /* 0x000fe20000000009 */
[----:B------:R-:W-:Y:S01]  /*1f470*/  @P6 STG.E.U16 desc[UR14][R6.64], R21 ;  /* 0x0000001506006986 */ /* 0x000fe2000c10150e */
[----:B------:R-:W-:Y:S02]  /*1f480*/  LEA.HI.X.SX32 R11, R11, R3, 0x1, P4 ;  /* 0x000000030b0b7211 */ /* 0x000fe400020f0eff */
[----:B------:R-:W-:-:S02]  /*1f490*/  LEA R8, P6, R12, R2, 0x1 ;  /* 0x000000020c087211 */ /* 0x000fc400078c08ff */
[----:B------:R-:W-:Y:S01]  /*1f4a0*/  ISETP.LT.AND P4, PT, R4, UR5, !P0 ;  /* 0x0000000504007c0c */ /* 0x000fe2000c781270 */
[----:B------:R0:W-:Y:S01]  /*1f4b0*/  @P5 STG.E.U16 desc[UR14][R10.64], R9 ;  /* 0x000000090a005986 */ /* 0x0001e2000c10150e */
[C---:B------:R-:W-:Y:S01]  /*1f4c0*/  VIADD R4, R5.reuse, 0x20 ;  /* 0x0000002005047836 */ /* 0x040fe20000000000 */
[----:B------:R-:W-:Y:S01]  /*1f4d0*/  ULDC UR5, c[0x0][0x22c] ;  /* 0x00008b0000057ab9 */ /* 0x000fe20000000800 */
[CC--:B0-----:R-:W-:Y:S01]  /*1f4e0*/  LEA.HI.X.SX32 R9, R12.reuse, R3.reuse, 0x1, P6 ;  /* 0x000000030c097211 */ /* 0x0c1fe200030f0eff */
[----:B------:R-:W-:Y:S02]  /*1f4f0*/  VIADD R12, R12, UR4 ;  /* 0x000000040c0c7c36 */ /* 0x000fe40008000000 */
        /* <DEDUP_REMOVED lines=31> */
[----:B--2---:R-:W-:Y:S01]  /*1f6f0*/  VIADD R11, R13, UR4 ;  /* 0x000000040d0b7c36 */ /* 0x004fe20008000000 */
        /* <DEDUP_REMOVED lines=8> */
[----:B----4-:R-:W-:Y:S01]  /*1f780*/  PRMT R9, R24, 0x7632, R9 ;  /* 0x0000763218097816 */ /* 0x010fe20000000009 */
        /* <DEDUP_REMOVED lines=42> */
[----:B--2---:R-:W-:Y:S01]  /*1fa30*/  VIADD R11, R13, UR4 ;  /* 0x000000040d0b7c36 */ /* 0x004fe20008000000 */
        /* <DEDUP_REMOVED lines=15> */
[----:B------:R-:W-:-:S02]  /*1fb30*/  ULDC UR4, c[0x0][0x22c] ;  /* 0x00008b0000047ab9 */ /* 0x000fc40000000800 */
[----:B0-----:R-:W-:Y:S02]  /*1fb40*/  LEA.HI.X.SX32 R9, R12, R3, 0x1, P4 ;  /* 0x000000030c097211 */ /* 0x001fe400020f0eff */
[----:B------:R-:W-:Y:S01]  /*1fb50*/  ISETP.LT.AND P4, PT, R4, UR4, !P0 ;  /* 0x0000000404007c0c */ /* 0x000fe2000c781270 */
[----:B------:R-:W-:Y:S02]  /*1fb60*/  ULDC UR4, c[0x0][0x248] ;  /* 0x0000920000047ab9 */ /* 0x000fe40000000800 */
[----:B------:R-:W-:Y:S01]  /*1fb70*/  VIADD R12, R12, UR4 ;  /* 0x000000040c0c7c36 */ /* 0x000fe20008000000 */
[----:B------:R0:W-:Y:S01]  /*1fb80*/  @P1 STG.E.U16 desc[UR14][R8.64], R28 ;  /* 0x0000001c08001986 */ /* 0x0001e2000c10150e */
        /* <DEDUP_REMOVED lines=71> */
[----:B------:R-:W-:Y:S01]  /*20000*/  PRMT R7, R32, 0x7632, R7 ;  /* 0x0000763220077816 */ /* 0x000fe20000000007 */
        /* <DEDUP_REMOVED lines=1456> */
[----:B------:R-:W-:Y:S01]  /*25b10*/  ULDC UR4, c[0x0][0x248] ;  /* 0x0000920000047ab9 */ /* 0x000fe20000000800 */
[----:B------:R-:W-:Y:S01]  /*25b20*/  VIADD R4, R5, 0xe1 ;  /* 0x000000e105047836 */ /* 0x000fe20000000000 */
[----:B------:R0:W-:Y:S01]  /*25b30*/  @P3 STG.E.U16 desc[UR14][R8.64], R118 ;  /* 0x0000007608003986 */ /* 0x0001e2000c10150e */
[C---:B------:R-:W-:Y:S01]  /*25b40*/  LEA R6, P3, R12.reuse, R2, 0x1 ;  /* 0x000000020c067211 */ /* 0x040fe200078608ff */
[C---:B------:R-:W-:Y:S01]  /*25b50*/  VIADD R13, R12.reuse, UR4 ;  /* 0x000000040c0d7c36 */ /* 0x040fe20008000000 */
[----:B------:R-:W-:Y:S01]  /*25b60*/  ULDC UR5, c[0x0][0x22c] ;  /* 0x00008b0000057ab9 */ /* 0x000fe20000000800 */
[----:B------:R-:W-:Y:S01]  /*25b70*/  ULDC UR4, c[0x0][0x22c] ;  /* 0x00008b0000047ab9 */ /* 0x000fe20000000800 */
[----:B------:R-:W-:-:S02]  /*25b80*/  LEA.HI.X.SX32 R7, R12, R3, 0x1, P3 ;  /* 0x000000030c077211 */ /* 0x000fc400018f0eff */
[----:B------:R-:W-:Y:S01]  /*25b90*/  ISETP.LT.AND P5, PT, R4, UR5, !P0 ;  /* 0x0000000504007c0c */ /* 0x000fe2000c7a1270 */
[----:B------:R-:W-:Y:S01]  /*25ba0*/  VIADD R4, R5, 0xe2 ;  /* 0x000000e205047836 */ /* 0x000fe20000000000 */
[----:B------:R-:W-:Y:S01]  /*25bb0*/  LEA R10, P3, R13, R2, 0x1 ;  /* 0x000000020d0a7211 */ /* 0x000fe200078608ff */
[----:B------:R-:W-:-:S03]  /*25bc0*/  ULDC UR5, c[0x0][0x22c] ;  /* 0x00008b0000057ab9 */ /* 0x000fc60000000800 */
[C---:B------:R-:W-:Y:S02]  /*25bd0*/  LEA.HI.X.SX32 R11, R13.reuse, R3, 0x1, P3 ;  /* 0x000000030d0b7211 */ /* 0x040fe400018f0eff */
[----:B------:R-:W-:Y:S01]  /*25be0*/  ISETP.LT.AND P3, PT, R4, UR4, !P0 ;  /* 0x0000000404007c0c */ /* 0x000fe2000c761270 */
[----:B------:R-:W-:Y:S01]  /*25bf0*/  ULDC UR4, c[0x0][0x248] ;  /* 0x0000920000047ab9 */ /* 0x000fe20000000800 */
[----:B0-----:R-:W-:Y:S01]  /*25c00*/  PRMT R9, R118, 0x7632, R9 ;  /* 0x0000763276097816 */ /* 0x001fe20000000009 */
[----:B------:R-:W-:Y:S01]  /*25c10*/  VIADD R13, R13, UR4 ;  /* 0x000000040d0d7c36 */ /* 0x000fe20008000000 */
[----:B------:R-:W-:Y:S01]  /*25c20*/  ULDC UR4, c[0x0][0x22c] ;  /* 0x00008b0000047ab9 */ /* 0x000fe20000000800 */
[----:B------:R-:W-:Y:S02]  /*25c30*/  VIADD R4, R5, 0xe3 ;  /* 0x000000e305047836 */ /* 0x000fe40000000000 */
[----:B------:R0:W-:Y:S04]  /*25c40*/  @P2 STG.E.U16 desc[UR14][R6.64], R9 ;  /* 0x0000000906002986 */ /* 0x0001e8000c10150e */
[----:B------:R2:W-:Y:S01]  /*25c50*/  @P1 STG.E.U16 desc[UR14][R10.64], R119 ;  /* 0x000000770a001986 */ /* 0x0005e2000c10150e */
[----:B------:R-:W-:-:S02]  /*25c60*/  LEA R8, P1, R13, R2, 0x1 ;  /* 0x000000020d087211 */ /* 0x000fc400078208ff */
[----:B------:R-:W-:Y:S01]  /*25c70*/  ISETP.LT.AND P2, PT, R4, UR4, !P0 ;  /* 0x0000000404007c0c */ /* 0x000fe2000c741270 */
[----:B------:R-:W-:Y:S01]  /*25c80*/  ULDC UR4, c[0x0][0x248] ;  /* 0x0000920000047ab9 */ /* 0x000fe20000000800 */
[----:B0-----:R-:W-:Y:S02]  /*25c90*/  PRMT R7, R119, 0x7632, R7 ;  /* 0x0000763277077816 */ /* 0x001fe40000000007 */
        /* <DEDUP_REMOVED lines=9> */
[----:B------:R-:W-:Y:S02]  /*25d30*/  ULDC UR4, c[0x0][0x248] ;  /* 0x0000920000047ab9 */ /* 0x000fe40000000800 */
[----:B------:R-:W-:Y:S02]  /*25d40*/  ISETP.LT.AND P1, PT, R4, UR5, !P0 ;  /* 0x0000000504007c0c */ /* 0x000fe4000c721270 */
[-C--:B0-----:R-:W-:Y:S01]  /*25d50*/  LEA.HI.X.SX32 R7, R13, R3.reuse, 0x1, P4 ;  /* 0x000000030d077211 */ /* 0x081fe200020f0eff */
[----:B------:R-:W-:Y:S01]  /*25d60*/  VIADD R4, R5, 0xe5 ;  /* 0x000000e505047836 */ /* 0x000fe20000000000 */
[C---:B------:R-:W-:Y:S01]  /*25d70*/  LEA R10, P4, R11.reuse, R2, 0x1 ;  /* 0x000000020b0a7211 */ /* 0x040fe200078808ff */
[----:B------:R-:W-:Y:S01]  /*25d80*/  ULDC UR5, c[0x0][0x22c] ;  /* 0x00008b0000057ab9 */ /* 0x000fe20000000800 */
[----:B------:R-:W-:Y:S01]  /*25d90*/  PRMT R9, R120, 0x7632, R9 ;  /* 0x0000763278097816 */ /* 0x000fe20000000009 */
[----:B------:R-:W-:Y:S01]  /*25da0*/  @P6 STG.E.U16 desc[UR14][R6.64], R120 ;  /* 0x0000007806006986 */ /* 0x000fe2000c10150e */
[----:B------:R-:W-:-:S02]  /*25db0*/  LEA.HI.X.SX32 R11, R11, R3, 0x1, P4 ;  /* 0x000000030b0b7211 */ /* 0x000fc400020f0eff */
[-C--:B------:R-:W-:Y:S02]  /*25dc0*/  LEA R8, P6, R12, R2.reuse, 0x1 ;  /* 0x000000020c087211 */ /* 0x080fe400078c08ff */
        /* <DEDUP_REMOVED lines=19> */
[----:B------:R-:W-:Y:S02]  /*25f00*/  LEA.HI.X.SX32 R11, R13, R3, 0x1, P3 ;  /* 0x000000030d0b7211 */ /* 0x000fe400018f0eff */
        /* <DEDUP_REMOVED lines=28> */
[-C--:B------:R-:W-:Y:S01]  /*260d0*/  LEA.HI.X.SX32 R11, R11, R3.reuse, 0x1, P4 ;  /* 0x000000030b0b7211 */ /* 0x080fe200020f0eff */
[----:B------:R-:W-:Y:S01]  /*260e0*/  ULDC UR5, c[0x0][0x22c] ;  /* 0x00008b0000057ab9 */ /* 0x000fe20000000800 */
        /* <DEDUP_REMOVED lines=13> */
[C---:B------:R-:W-:Y:S01]  /*261c0*/  VIADD R13, R12.reuse, UR4 ;  /* 0x000000040c0d7c36 */ /* 0x040fe20008000000 */
[----:B------:R-:W-:Y:S01]  /*261d0*/  ULDC UR4, c[0x0][0x22c] ;  /* 0x00008b0000047ab9 */ /* 0x000fe20000000800 */
        /* <DEDUP_REMOVED lines=29> */
[----:B0-----:R-:W-:Y:S01]  /*263b0*/  LEA.HI.X.SX32 R7, R13, R3, 0x1, P4 ;  /* 0x000000030d077211 */ /* 0x001fe200020f0eff */
[----:B------:R-:W-:Y:S01]  /*263c0*/  VIADD R4, R5, 0xf1 ;  /* 0x000000f105047836 */ /* 0x000fe20000000000 */
[----:B------:R-:W-:Y:S01]  /*263d0*/  LEA R10, P4, R11, R2, 0x1 ;  /* 0x000000020b0a7211 */ /* 0x000fe200078808ff */
[----:B------:R-:W-:Y:S01]  /*263e0*/  ULDC UR5, c[0x0][0x22c] ;  /* 0x00008b0000057ab9 */ /* 0x000fe20000000800 */
[----:B------:R-:W-:-:S02]  /*263f0*/  PRMT R9, R126, 0x7632, R9 ;  /* 0x000076327e097816 */ /* 0x000fc40000000009 */
[----:B------:R-:W-:Y:S01]  /*26400*/  LEA.HI.X.SX32 R11, R11, R3, 0x1, P4 ;  /* 0x000000030b0b7211 */ /* 0x000fe200020f0eff */
[----:B------:R-:W-:Y:S01]  /*26410*/  @P6 STG.E.U16 desc[UR14][R6.64], R126 ;  /* 0x0000007e06006986 */ /* 0x000fe2000c10150e */
[----:B------:R-:W-:Y:S02]  /*26420*/  LEA R8, P4, R12, R2, 0x1 ;  /* 0x000000020c087211 */ /* 0x000fe400078808ff */
[----:B------:R-:W-:Y:S01]  /*26430*/  ISETP.LT.AND P6, PT, R4, UR5, !P0 ;  /* 0x0000000504007c0c */ /* 0x000fe2000c7c1270 */
[----:B------:R0:W-:Y:S01]  /*26440*/  @P3 STG.E.U16 desc[UR14][R10.64], R9 ;  /* 0x000000090a003986 */ /* 0x0001e2000c10150e */
[----:B------:R-:W-:Y:S01]  /*26450*/  VIADD R4, R5, 0xf2 ;  /* 0x000000f205047836 */ /* 0x000fe20000000000 */
[----:B------:R-:W-:-:S04]  /*26460*/  ULDC UR5, c[0x0][0x22c] ;  /* 0x00008b0000057ab9 */ /* 0x000fc80000000800 */
[----:B------:R-:W-:Y:S01]  /*26470*/  ISETP.LT.AND P3, PT, R4, UR5, !P0 ;  /* 0x0000000504007c0c */ /* 0x000fe2000c761270 */
[----:B------:R-:W-:Y:S01]  /*26480*/  VIADD R4, R5, 0xf3 ;  /* 0x000000f305047836 */ /* 0x000fe20000000000 */
[----:B------:R-:W-:Y:S01]  /*26490*/  ULDC UR5, c[0x0][0x22c] ;  /* 0x00008b0000057ab9 */ /* 0x000fe20000000800 */
[C---:B0-----:R-:W-:Y:S01]  /*264a0*/  LEA.HI.X.SX32 R9, R12.reuse, R3, 0x1, P4 ;  /* 0x000000030c097211 */ /* 0x041fe200020f0eff */
[----:B------:R-:W-:Y:S01]  /*264b0*/  VIADD R12, R12, UR4 ;  /* 0x000000040c0c7c36 */ /* 0x000fe20008000000 */
[----:B------:R-:W-:-:S04]  /*264c0*/  ULDC UR4, c[0x0][0x248] ;  /* 0x0000920000047ab9 */ /* 0x000fc80000000800 */
[-C--:B------:R-:W-:Y:S01]  /*264d0*/  LEA R6, P4, R12, R2.reuse, 0x1 ;  /* 0x000000020c067211 */ /* 0x080fe200078808ff */
[----:B------:R0:W-:Y:S01]  /*264e0*/  @P2 STG.E.U16 desc[UR14][R8.64], R127 ;  /* 0x0000007f08002986 */ /* 0x0001e2000c10150e */
[----:B------:R-:W-:Y:S01]  /*264f0*/  ISETP.LT.AND P2, PT, R4, UR5, !P0 ;  /* 0x0000000504007c0c */ /* 0x000fe2000c741270 */
[----:B------:R-:W-:Y:S01]  /*26500*/  VIADD R4, R5, 0xf4 ;  /* 0x000000f405047836 */ /* 0x000fe20000000000 */
[C---:B------:R-:W-:Y:S01]  /*26510*/  LEA.HI.X.SX32 R7, R12.reuse, R3, 0x1, P4 ;  /* 0x000000030c077211 */ /* 0x040fe200020f0eff */
[----:B------:R-:W-:Y:S01]  /*26520*/  VIADD R10, R12, UR4 ;  /* 0x000000040c0a7c36 */ /* 0x000fe20008000000 */
[----:B------:R-:W-:Y:S01]  /*26530*/  ULDC UR4, c[0x0][0x22c] ;  /* 0x00008b0000047ab9 */ /* 0x000fe20000000800 */
[----:B------:R-:W-:Y:S01]  /*26540*/  ULDC UR5, c[0x0][0x22c] ;  /* 0x00008b0000057ab9 */ /* 0x000fe20000000800 */
[----:B0-----:R-:W-:Y:S02]  /*26550*/  PRMT R9, R127, 0x7632, R9 ;  /* 0x000076327f097816 */ /* 0x001fe40000000009 */
[----:B------:R-:W-:-:S03]  /*26560*/  LEA R8, P4, R10, R2, 0x1 ;  /* 0x000000020a087211 */ /* 0x000fc600078808ff */
[----:B------:R0:W-:Y:S01]  /*26570*/  @P1 STG.E.U16 desc[UR14][R6.64], R9 ;  /* 0x0000000906001986 */ /* 0x0001e2000c10150e */
[----:B------:R-:W-:Y:S01]  /*26580*/  ISETP.LT.AND P1, PT, R4, UR4, !P0 ;  /* 0x0000000404007c0c */ /* 0x000fe2000c721270 */
[----:B------:R-:W-:Y:S01]  /*26590*/  VIADD R4, R5, 0xf5 ;  /* 0x000000f505047836 */ /* 0x000fe20000000000 */
[----:B------:R-:W-:Y:S01]  /*265a0*/  ULDC UR4, c[0x0][0x248] ;  /* 0x0000920000047ab9 */ /* 0x000fe20000000800 */
[----:B0-----:R-:W-:-:S03]  /*265b0*/  LEA.HI.X.SX32 R9, R10, R3, 0x1, P4 ;  /* 0x000000030a097211 */ /* 0x001fc600020f0eff */
[----:B------:R-:W-:Y:S01]  /*265c0*/  ISETP.LT.AND P4, PT, R4, UR5, !P0 ;  /* 0x0000000504007c0c */ /* 0x000fe2000c781270 */
[----:B------:R-:W-:Y:S01]  /*265d0*/  VIADD R4, R10, UR4 ;  /* 0x000000040a047c36 */ /* 0x000fe20008000000 */
[----:B------:R-:W-:Y:S01]  /*265e0*/  ULDC UR4, c[0x0][0x248] ;  /* 0x0000920000047ab9 */ /* 0x000fe20000000800 */
[----:B------:R0:W-:Y:S01]  /*265f0*/  @P5 STG.E.U16 desc[UR14][R8.64], R128 ;  /* 0x0000008008005986 */ /* 0x0001e2000c10150e */
[----:B------:R-:W-:Y:S01]  /*26600*/  ULDC UR5, c[0x0][0x22c] ;  /* 0x00008b0000057ab9 */ /* 0x000fe20000000800 */
[C---:B------:R-:W-:Y:S01]  /*26610*/  VIADD R7, R4.reuse, UR4 ;  /* 0x0000000404077c36 */ /* 0x040fe20008000000 */
[CC--:B------:R-:W-:Y:S01]  /*26620*/  LEA R10, P5, R4.reuse, R2.reuse, 0x1 ;  /* 0x00000002040a7211 */ /* 0x0c0fe200078a08ff */
[----:B------:R-:W-:Y:S02]  /*26630*/  ULDC UR4, c[0x0][0x248] ;  /* 0x0000920000047ab9 */ /* 0x000fe40000000800 */
[C---:B------:R-:W-:Y:S01]  /*26640*/  VIADD R12, R7.reuse, UR4 ;  /* 0x00000004070c7c36 */ /* 0x040fe20008000000 */
[----:B------:R-:W-:Y:S01]  /*26650*/  LEA.HI.X.SX32 R11, R4, R3, 0x1, P5 ;  /* 0x00000003040b7211 */ /* 0x000fe200028f0eff */
[----:B------:R-:W-:Y:S01]  /*26660*/  ULDC UR4, c[0x0][0x248] ;  /* 0x0000920000047ab9 */ /* 0x000fe20000000800 */
[----:B------:R-:W-:Y:S01]  /*26670*/  LEA R6, P5, R7, R2, 0x1 ;  /* 0x0000000207067211 */ /* 0x000fe200078a08ff */
[----:B------:R-:W-:Y:S01]  /*26680*/  VIADD R4, R5, 0xf6 ;  /* 0x000000f605047836 */ /* 0x000fe20000000000 */
[----:B0-----:R-:W-:-:S02]  /*26690*/  PRMT R9, R128, 0x7632, R9 ;  /* 0x0000763280097816 */ /* 0x001fc40000000009 */
[----:B------:R-:W-:Y:S02]  /*266a0*/  LEA.HI.X.SX32 R7, R7, R3, 0x1, P5 ;  /* 0x0000000307077211 */ /* 0x000fe400028f0eff */
[----:B------:R-:W-:Y:S01]  /*266b0*/  LEA R8, P5, R12, R2, 0x1 ;  /* 0x000000020c087211 */ /* 0x000fe200078a08ff */
[----:B------:R0:W-:Y:S01]  /*266c0*/  @P6 STG.E.U16 desc[UR14][R10.64], R9 ;  /* 0x000000090a006986 */ /* 0x0001e2000c10150e */
[----:B------:R-:W-:Y:S01]  /*266d0*/  ISETP.LT.AND P6, PT, R4, UR5, !P0 ;  /* 0x0000000504007c0c */ /* 0x000fe2000c7c1270 */
[----:B------:R-:W-:Y:S01]  /*266e0*/  VIADD R4, R5, 0xf7 ;  /* 0x000000f705047836 */ /* 0x000fe20000000000 */
[----:B------:R-:W-:Y:S01]  /*266f0*/  ULDC UR5, c[0x0][0x22c] ;  /* 0x00008b0000057ab9 */ /* 0x000fe20000000800 */
[----:B------:R2:W-:Y:S03]  /*26700*/  @P3 STG.E.U16 desc[UR14][R6.64], R129 ;  /* 0x0000008106003986 */ /* 0x0005e6000c10150e */
[----:B------:R-:W-:-:S02]  /*26710*/  ISETP.LT.AND P3, PT, R4, UR5, !P0 ;  /* 0x0000000504007c0c */ /* 0x000fc4000c761270 */
[CC--:B0-----:R-:W-:Y:S01]  /*26720*/  LEA.HI.X.SX32 R9, R12.reuse, R3.reuse, 0x1, P5 ;  /* 0x000000030c097211 */ /* 0x0c1fe200028f0eff */
[----:B------:R-:W-:Y:S01]  /*26730*/  VIADD R12, R12, UR4 ;  /* 0x000000040c0c7c36 */ /* 0x000fe20008000000 */
[----:B------:R-:W-:Y:S01]  /*26740*/  ULDC UR4, c[0x0][0x248] ;  /* 0x0000920000047ab9 */ /* 0x000fe20000000800 */
[----:B------:R-:W-:Y:S01]  /*26750*/  VIADD R4, R5, 0xf8 ;  /* 0x000000f805047836 */ /* 0x000fe20000000000 */
[----:B--2---:R-:W-:Y:S01]  /*26760*/  PRMT R7, R129, 0x7632, R7 ;  /* 0x0000763281077816 */ /* 0x004fe20000000007 */
[----:B------:R-:W-:Y:S01]  /*26770*/  ULDC UR5, c[0x0][0x22c] ;  /* 0x00008b0000057ab9 */ /* 0x000fe20000000800 */
[C---:B------:R-:W-:Y:S01]  /*26780*/  LEA R6, P5, R12.reuse, R2, 0x1 ;  /* 0x000000020c067211 */ /* 0x040fe200078a08ff */
[----:B------:R-:W-:Y:S01]  /*26790*/  VIADD R10, R12, UR4 ;  /* 0x000000040c0a7c36 */ /* 0x000fe20008000000 */
[----:B------:R-:W-:Y:S01]  /*267a0*/  ULDC UR4, c[0x0][0x22c] ;  /* 0x00008b0000047ab9 */ /* 0x000fe20000000800 */
[----:B------:R0:W-:Y:S01]  /*267b0*/  @P2 STG.E.U16 desc[UR14][R8.64], R7 ;  /* 0x0000000708002986 */ /* 0x0001e2000c10150e */
[----:B------:R-:W-:Y:S01]  /*267c0*/  ISETP.LT.AND P2, PT, R4, UR5, !P0 ;  /* 0x0000000504007c0c */ /* 0x000fe2000c741270 */
[----:B------:R-:W-:Y:S01]  /*267d0*/  VIADD R4, R5, 0xf9 ;  /* 0x000000f905047836 */ /* 0x000fe20000000000 */
[----:B------:R-:W-:Y:S01]  /*267e0*/  ULDC UR5, c[0x0][0x22c] ;  /* 0x00008b0000057ab9 */ /* 0x000fe20000000800 */
[----:B0-----:R-:W-:-:S02]  /*267f0*/  LEA.HI.X.SX32 R7, R12, R3, 0x1, P5 ;  /* 0x000000030c077211 */ /* 0x001fc400028f0eff */
[----:B------:R-:W-:-:S03]  /*26800*/  LEA R8, P5, R10, R2, 0x1 ;  /* 0x000000020a087211 */ /* 0x000fc600078a08ff */
[----:B------:R0:W-:Y:S01]  /*26810*/  @P1 STG.E.U16 desc[UR14][R6.64], R130 ;  /* 0x0000008206001986 */ /* 0x0001e2000c10150e */
[----:B------:R-:W-:Y:S01]  /*26820*/  ISETP.LT.AND P1, PT, R4, UR4, !P0 ;  /* 0x0000000404007c0c */ /* 0x000fe2000c721270 */
[----:B------:R-:W-:Y:S01]  /*26830*/  ULDC UR4, c[0x0][0x248] ;  /* 0x0000920000047ab9 */ /* 0x000fe20000000800 */
[C---:B------:R-:W-:Y:S01]  /*26840*/  LEA.HI.X.SX32 R9, R10.reuse, R3, 0x1, P5 ;  /* 0x000000030a097211 */ /* 0x040fe200028f0eff */
[----:B------:R-:W-:Y:S01]  /*26850*/  VIADD R12, R10, UR4 ;  /* 0x000000040a0c7c36 */ /* 0x000fe20008000000 */
[----:B------:R-:W-:Y:S01]  /*26860*/  ULDC UR4, c[0x0][0x22c] ;  /* 0x00008b0000047ab9 */ /* 0x000fe20000000800 */
[----:B------:R-:W-:Y:S01]  /*26870*/  VIADD R4, R5, 0xfa ;  /* 0x000000fa05047836 */ /* 0x000fe20000000000 */
[----:B0-----:R-:W-:-:S04]  /*26880*/  PRMT R7, R130, 0x7632, R7 ;  /* 0x0000763282077816 */ /* 0x001fc80000000007 */
[----:B------:R-:W-:Y:S01]  /*26890*/  ISETP.LT.AND P5, PT, R4, UR4, !P0 ;  /* 0x0000000404007c0c */ /* 0x000fe2000c7a1270 */
[----:B------:R-:W-:Y:S01]  /*268a0*/  ULDC UR4, c[0x0][0x248] ;  /* 0x0000920000047ab9 */ /* 0x000fe20000000800 */
[----:B------:R0:W-:Y:S01]  /*268b0*/  @P4 STG.E.U16 desc[UR14][R8.64], R7 ;  /* 0x0000000708004986 */ /* 0x0001e2000c10150e */
[----:B------:R-:W-:-:S04]  /*268c0*/  LEA R10, P4, R12, R2, 0x1 ;  /* 0x000000020c0a7211 */ /* 0x000fc800078808ff */
[CC--:B------:R-:W-:Y:S01]  /*268d0*/  LEA.HI.X.SX32 R11, R12.reuse, R3.reuse, 0x1, P4 ;  /* 0x000000030c0b7211 */ /* 0x0c0fe200020f0eff */
[----:B------:R-:W-:Y:S01]  /*268e0*/  VIADD R12, R12, UR4 ;  /* 0x000000040c0c7c36 */ /* 0x000fe20008000000 */
[----:B------:R-:W-:Y:S01]  /*268f0*/  ULDC UR4, c[0x0][0x248] ;  /* 0x0000920000047ab9 */ /* 0x000fe20000000800 */
[C---:B------:R-:W-:Y:S02]  /*26900*/  VIADD R0, R5.reuse, 0xfb ;  /* 0x000000fb05007836 */ /* 0x040fe40000000000 */
[----:B------:R-:W-:Y:S01]  /*26910*/  @P6 STG.E.U16 desc[UR14][R10.64], R131 ;  /* 0x000000830a006986 */ /* 0x000fe2000c10150e */
[CC--:B------:R-:W-:Y:S01]  /*26920*/  LEA R6, P6, R12.reuse, R2.reuse, 0x1 ;  /* 0x000000020c067211 */ /* 0x0c0fe200078c08ff */
[----:B------:R-:W-:Y:S01]  /*26930*/  VIADD R4, R12, UR4 ;  /* 0x000000040c047c36 */ /* 0x000fe20008000000 */
[----:B------:R-:W-:Y:S01]  /*26940*/  ISETP.LT.AND P4, PT, R0, UR5, !P0 ;  /* 0x0000000500007c0c */ /* 0x000fe2000c781270 */
[----:B------:R-:W-:Y:S01]  /*26950*/  VIADD R0, R5, 0xfc ;  /* 0x000000fc05007836 */ /* 0x000fe20000000000 */
[----:B0-----:R-:W-:Y:S01]  /*26960*/  PRMT R9, R131, 0x7632, R9 ;  /* 0x0000763283097816 */ /* 0x001fe20000000009 */
[----:B------:R-:W-:Y:S01]  /*26970*/  ULDC UR5, c[0x0][0x248] ;  /* 0x0000920000057ab9 */ /* 0x000fe20000000800 */
[-C--:B------:R-:W-:Y:S01]  /*26980*/  LEA.HI.X.SX32 R7, R12, R3.reuse, 0x1, P6 ;  /* 0x000000030c077211 */ /* 0x080fe200030f0eff */
[----:B------:R-:W-:Y:S01]  /*26990*/  ULDC UR4, c[0x0][0x22c] ;  /* 0x00008b0000047ab9 */ /* 0x000fe20000000800 */
[C---:B------:R-:W-:Y:S01]  /*269a0*/  LEA R8, P6, R4.reuse, R2, 0x1 ;  /* 0x0000000204087211 */ /* 0x040fe200078c08ff */
[----:B------:R-:W-:Y:S01]  /*269b0*/  VIADD R12, R4, UR5 ;  /* 0x00000005040c7c36 */ /* 0x000fe20008000000 */
[----:B-1----:R-:W-:Y:S01]  /*269c0*/  PRMT R13, R16, 0x7632, R13 ;  /* 0x00007632100d7816 */ /* 0x002fe2000000000d */
[----:B------:R0:W-:Y:S01]  /*269d0*/  @P3 STG.E.U16 desc[UR14][R6.64], R9 ;  /* 0x0000000906003986 */ /* 0x0001e2000c10150e */
[----:B------:R-:W-:Y:S01]  /*269e0*/  ISETP.LT.AND P3, PT, R0, UR4, !P0 ;  /* 0x0000000400007c0c */ /* 0x000fe2000c761270 */
[----:B------:R-:W-:Y:S01]  /*269f0*/  VIADD R0, R5, 0xfd ;  /* 0x000000fd05007836 */ /* 0x000fe20000000000 */
[----:B------:R-:W-:Y:S01]  /*26a00*/  ULDC UR4, c[0x0][0x22c] ;  /* 0x00008b0000047ab9 */ /* 0x000fe20000000800 */
        /* <DEDUP_REMOVED lines=8> */
[----:B------:R-:W-:-:S03]  /*26a90*/  ULDC UR4, c[0x0][0x248] ;  /* 0x0000920000047ab9 */ /* 0x000fc60000000800 */
[C---:B------:R-:W-:Y:S01]  /*26aa0*/  VIADD R7, R12.reuse, UR4 ;  /* 0x000000040c077c36 */ /* 0x040fe20008000000 */
[----:B------:R1:W-:Y:S01]  /*26ab0*/  @P1 STG.E.U16 desc[UR14][R10.64], R13 ;  /* 0x0000000d0a001986 */ /* 0x0003e2000c10150e */
[----:B------:R-:W-:Y:S02]  /*26ac0*/  ULDC UR4, c[0x0][0x248] ;  /* 0x0000920000047ab9 */ /* 0x000fe40000000800 */
[----:B0-----:R-:W-:Y:S01]  /*26ad0*/  VIADD R9, R7, UR5 ;  /* 0x0000000507097c36 */ /* 0x001fe20008000000 */
[CC--:B------:R-:W-:Y:S01]  /*26ae0*/  LEA R4, P1, R12.reuse, R2.reuse, 0x1 ;  /* 0x000000020c047211 */ /* 0x0c0fe200078208ff */
[C---:B------:R-:W-:Y:S02]  /*26af0*/  VIADD R0, R5.reuse, 0xff ;  /* 0x000000ff05007836 */ /* 0x040fe40000000000 */
[----:B------:R-:W-:Y:S01]  /*26b00*/  VIADD R14, R5, 0xfe ;  /* 0x000000fe050e7836 */ /* 0x000fe20000000000 */
[----:B------:R-:W-:Y:S01]  /*26b10*/  LEA.HI.X.SX32 R5, R12, R3, 0x1, P1 ;  /* 0x000000030c057211 */ /* 0x000fe200008f0eff */
[----:B-1----:R-:W-:Y:S01]  /*26b20*/  VIADD R11, R9, UR4 ;  /* 0x00000004090b7c36 */ /* 0x002fe20008000000 */
[----:B------:R-:W-:Y:S01]  /*26b30*/  LEA R6, P1, R7, R2, 0x1 ;  /* 0x0000000207067211 */ /* 0x000fe200078208ff */
[----:B------:R-:W-:-:S02]  /*26b40*/  ULDC UR4, c[0x0][0x248] ;  /* 0x0000920000047ab9 */ /* 0x000fc40000000800 */
[----:B------:R-:W-:Y:S01]  /*26b50*/  VIADD R13, R11, UR6 ;  /* 0x000000060b0d7c36 */ /* 0x000fe20008000000 */
[----:B------:R-:W-:-:S04]  /*26b60*/  LEA.HI.X.SX32 R7, R7, R3, 0x1, P1 ;  /* 0x0000000307077211 */ /* 0x000fc800008f0eff */
[CC--:B------:R-:W-:Y:S01]  /*26b70*/  LEA R12, P1, R13.reuse, R2.reuse, 0x1 ;  /* 0x000000020d0c7211 */ /* 0x0c0fe200078208ff */
[----:B------:R-:W-:Y:S01]  /*26b80*/  VIADD R15, R13, UR4 ;  /* 0x000000040d0f7c36 */ /* 0x000fe20008000000 */
[----:B------:R-:W-:Y:S01]  /*26b90*/  LEA R8, P6, R9, R2, 0x1 ;  /* 0x0000000209087211 */ /* 0x000fe200078c08ff */
[----:B------:R-:W-:Y:S01]  /*26ba0*/  ULDC UR4, c[0x0][0x22c] ;  /* 0x00008b0000047ab9 */ /* 0x000fe20000000800 */
[-C--:B------:R-:W-:Y:S02]  /*26bb0*/  LEA.HI.X.SX32 R13, R13, R3.reuse, 0x1, P1 ;  /* 0x000000030d0d7211 */ /* 0x080fe400008f0eff */
[----:B------:R-:W-:Y:S02]  /*26bc0*/  ISETP.LT.AND P1, PT, R14, UR4, !P0 ;  /* 0x000000040e007c0c */ /* 0x000fe4000c721270 */
[----:B------:R-:W-:Y:S02]  /*26bd0*/  ISETP.LT.AND P0, PT, R0, UR7, !P0 ;  /* 0x0000000700007c0c */ /* 0x000fe4000c701270 */
[----:B------:R-:W-:-:S02]  /*26be0*/  LEA.HI.X.SX32 R9, R9, R3, 0x1, P6 ;  /* 0x0000000309097211 */ /* 0x000fc400030f0eff */
[----:B------:R-:W-:Y:S01]  /*26bf0*/  LEA R10, P6, R11, R2, 0x1 ;  /* 0x000000020b0a7211 */ /* 0x000fe200078c08ff */
[----:B------:R0:W-:Y:S01]  /*26c00*/  @P5 STG.E.U16 desc[UR14][R4.64], R17 ;  /* 0x0000001104005986 */ /* 0x0001e2000c10150e */
[----:B------:R-:W-:Y:S02]  /*26c10*/  PRMT R0, R17, 0x7632, R0 ;  /* 0x0000763211007816 */ /* 0x000fe40000000000 */
[----:B------:R-:W-:-:S03]  /*26c20*/  LEA.HI.X.SX32 R11, R11, R3, 0x1, P6 ;  /* 0x000000030b0b7211 */ /* 0x000fc600030f0eff */
[----:B------:R1:W-:Y:S01]  /*26c30*/  @P4 STG.E.U16 desc[UR14][R6.64], R0 ;  /* 0x0000000006004986 */ /* 0x0003e2000c10150e */
[C---:B------:R-:W-:Y:S02]  /*26c40*/  LEA R2, P6, R15.reuse, R2, 0x1 ;  /* 0x000000020f027211 */ /* 0x040fe400078c08ff */
[----:B0-----:R-:W-:Y:S01]  /*26c50*/  PRMT R5, R18, 0x7632, R5 ;  /* 0x0000763212057816 */ /* 0x001fe20000000005 */
[----:B------:R1:W-:Y:S04]  /*26c60*/  @P3 STG.E.U16 desc[UR14][R8.64], R18 ;  /* 0x0000001208003986 */ /* 0x0003e8000c10150e */
[----:B------:R1:W-:Y:S01]  /*26c70*/  @P2 STG.E.U16 desc[UR14][R10.64], R5 ;  /* 0x000000050a002986 */ /* 0x0003e2000c10150e */
[----:B------:R-:W-:-:S03]  /*26c80*/  LEA.HI.X.SX32 R3, R15, R3, 0x1, P6 ;  /* 0x000000030f037211 */ /* 0x000fc600030f0eff */
[----:B------:R1:W-:Y:S01]  /*26c90*/  @P1 STG.E.U16 desc[UR14][R12.64], R19 ;  /* 0x000000130c001986 */ /* 0x0003e2000c10150e */
[----:B------:R-:W-:Y:S05]  /*26ca0*/  @!P0 EXIT ;  /* 0x000000000000894d */ /* 0x000fea0003800000 */
[----:B-1----:R-:W-:-:S05]  /*26cb0*/  PRMT R19, R19, 0x7632, R19 ;  /* 0x0000763213137816 */ /* 0x002fca0000000013 */
[----:B------:R-:W-:Y:S01]  /*26cc0*/  STG.E.U16 desc[UR14][R2.64], R19 ;  /* 0x0000001302007986 */ /* 0x000fe2000c10150e */
[----:B------:R-:W-:Y:S05]  /*26cd0*/  EXIT ;  /* 0x000000000000794d */ /* 0x000fea0003800000 */
.L_x_2:
[----:B------:R-:W-:-:S00]  /*26ce0*/  BRA `(.L_x_2) ;  /* 0xfffffffc00fc7947 */ /* 0x000fc0000383ffff */
[----:B------:R-:W-:-:S00]  /*26cf0*/  NOP ;  /* 0x0000000000007918 */ /* 0x000fc00000000000 */
        /* <DEDUP_REMOVED lines=8> */
.L_x_3:


//--------------------- .nv.shared.matmul_kernel  --------------------------
	.section	.nv.shared.matmul_kernel,"aw",@nobits
	.sectionflags	@""
	.align	16
	.zero		1024


//--------------------- .nv.shared.reserved.0     --------------------------
	.section	.nv.shared.reserved.0,"aw",@nobits
	.weak		__nv_reservedSMEM_offset_0_alias
	.size		__nv_reservedSMEM_offset_0_alias, 0, 0
	.other		__nv_reservedSMEM_offset_0_alias,@"STO_CUDA_RESERVED_SHARED STV_DEFAULT"
__nv_reservedSMEM_offset_0_alias:
	.zero		0


//--------------------- .nv.constant0.matmul_kernel --------------------------
	.section	.nv.constant0.matmul_kernel,"a",@progbits
	.sectionflags	@""
	.align	4
.nv.constant0.matmul_kernel:
	.zero		608


//--------------------- SYMBOLS --------------------------

	.type		.nv.reservedSmem.offset0,@object
	.size		.nv.reservedSmem.offset0,0x4
